	.target	sm_90a

	.elftype	@"ET_EXEC"


//--------------------- .note.nv.tkinfo           --------------------------
	.section	.note.nv.tkinfo,"",@"SHT_NOTE"
	.sectionflags	@"SHF_NOTE_NV_TKINFO"
	.tkinfo
        /*0018*/ 	.word	0x00000002
        /*0030*/ 	.string	""
        /*0030*/ 	.string	"ptxas"
        /*0030*/ 	.string	"Cuda compilation tools, release 13.0, V13.0.88"
        /*0030*/ 	.string	"Build cuda_13.0.r13.0/compiler.36424714_0"
        /*0030*/ 	.string	"-v  -suppress-debug-info  -lineinfo  -arch sm_90a "



//--------------------- .note.nv.cuinfo           --------------------------
	.section	.note.nv.cuinfo,"",@"SHT_NOTE"
	.sectionflags	@"SHF_NOTE_NV_CUINFO"
        /*0018*/ 	.short	0x0002
        /*001a*/ 	.short	0x005a
        /*001c*/ 	.short	0x0082
	.zero		2


//--------------------- .nv.info                  --------------------------
	.section	.nv.info,"",@"SHT_CUDA_INFO"
	.align	4


	//----- nvinfo : EIATTR_REGCOUNT
	.align		4
        /*0000*/ 	.byte	0x04, 0x2f
        /*0002*/ 	.short	(.L_1 - .L_0)
	.align		4
.L_0:
        /*0004*/ 	.word	index@(matmul_kernel)
        /*0008*/ 	.word	0x000000ff


	//----- nvinfo : EIATTR_FRAME_SIZE
	.align		4
.L_1:
        /*000c*/ 	.byte	0x04, 0x11
        /*000e*/ 	.short	(.L_3 - .L_2)
	.align		4
.L_2:
        /*0010*/ 	.word	index@(matmul_kernel)
        /*0014*/ 	.word	0x00000fc8


	//----- nvinfo : EIATTR_MIN_STACK_SIZE
	.align		4
.L_3:
        /*0018*/ 	.byte	0x04, 0x12
        /*001a*/ 	.short	(.L_5 - .L_4)
	.align		4
.L_4:
        /*001c*/ 	.word	index@(matmul_kernel)
        /*0020*/ 	.word	0x00000fc8
.L_5:


//--------------------- .nv.compat                --------------------------
	.section	.nv.compat,"",@"SHT_CUDA_COMPAT_INFO"
	.align	4
        /*0000*/ 	.byte	0x02, 0x09, 0x01, 0x00, 0x02, 0x02, 0x04, 0x00, 0x02, 0x05, 0x05, 0x00, 0x03, 0x07, 0x01, 0x01
        /*0010*/ 	.byte	0x02, 0x03, 0x00, 0x00, 0x02, 0x06, 0x01, 0x00, 0x04, 0x0b, 0x08, 0x00, 0x00, 0x00, 0x00, 0x00
        /*0020*/ 	.byte	0x00, 0x00, 0x00, 0x00


//--------------------- .nv.info.matmul_kernel    --------------------------
	.section	.nv.info.matmul_kernel,"",@"SHT_CUDA_INFO"
	.sectionflags	@""
	.align	4


	//----- nvinfo : EIATTR_CUDA_API_VERSION
	.align		4
        /*0000*/ 	.byte	0x04, 0x37
        /*0002*/ 	.short	(.L_7 - .L_6)
.L_6:
        /*0004*/ 	.word	0x00000082


	//----- nvinfo : EIATTR_KPARAM_INFO
	.align		4
.L_7:
        /*0008*/ 	.byte	0x04, 0x17
        /*000a*/ 	.short	(.L_9 - .L_8)
.L_8:
        /*000c*/ 	.word	0x00000000
        /*0010*/ 	.short	0x000d
        /*0012*/ 	.short	0x0048
        /*0014*/ 	.byte	0x00, 0xf4, 0x21, 0x00


	//----- nvinfo : EIATTR_KPARAM_INFO
	.align		4
.L_9:
        /*0018*/ 	.byte	0x04, 0x17
        /*001a*/ 	.short	(.L_11 - .L_10)
.L_10:
        /*001c*/ 	.word	0x00000000
        /*0020*/ 	.short	0x000c
        /*0022*/ 	.short	0x0040
        /*0024*/ 	.byte	0x00, 0xf4, 0x21, 0x00


	//----- nvinfo : EIATTR_KPARAM_INFO
	.align		4
.L_11:
        /*0028*/ 	.byte	0x04, 0x17
        /*002a*/ 	.short	(.L_13 - .L_12)
.L_12:
        /*002c*/ 	.word	0x00000000
        /*0030*/ 	.short	0x000b
        /*0032*/ 	.short	0x0038
        /*0034*/ 	.byte	0x00, 0xf0, 0x11, 0x00


	//----- nvinfo : EIATTR_KPARAM_INFO
	.align		4
.L_13:
        /*0038*/ 	.byte	0x04, 0x17
        /*003a*/ 	.short	(.L_15 - .L_14)
.L_14:
        /*003c*/ 	.word	0x00000000
        /*0040*/ 	.short	0x000a
        /*0042*/ 	.short	0x0034
        /*0044*/ 	.byte	0x00, 0xf0, 0x11, 0x00


	//----- nvinfo : EIATTR_KPARAM_INFO
	.align		4
.L_15:
        /*0048*/ 	.byte	0x04, 0x17
        /*004a*/ 	.short	(.L_17 - .L_16)
.L_16:
        /*004c*/ 	.word	0x00000000
        /*0050*/ 	.short	0x0009
        /*0052*/ 	.short	0x0030
        /*0054*/ 	.byte	0x00, 0xf0, 0x11, 0x00


	//----- nvinfo : EIATTR_KPARAM_INFO
	.align		4
.L_17:
        /*0058*/ 	.byte	0x04, 0x17
        /*005a*/ 	.short	(.L_19 - .L_18)
.L_18:
        /*005c*/ 	.word	0x00000000
        /*0060*/ 	.short	0x0008
        /*0062*/ 	.short	0x002c
        /*0064*/ 	.byte	0x00, 0xf0, 0x11, 0x00


	//----- nvinfo : EIATTR_KPARAM_INFO
	.align		4
.L_19:
        /*0068*/ 	.byte	0x04, 0x17
        /*006a*/ 	.short	(.L_21 - .L_20)
.L_20:
        /*006c*/ 	.word	0x00000000
        /*0070*/ 	.short	0x0007
        /*0072*/ 	.short	0x0028
        /*0074*/ 	.byte	0x00, 0xf0, 0x11, 0x00


	//----- nvinfo : EIATTR_KPARAM_INFO
	.align		4
.L_21:
        /*0078*/ 	.byte	0x04, 0x17
        /*007a*/ 	.short	(.L_23 - .L_22)
.L_22:
        /*007c*/ 	.word	0x00000000
        /*0080*/ 	.short	0x0006
        /*0082*/ 	.short	0x0024
        /*0084*/ 	.byte	0x00, 0xf0, 0x11, 0x00


	//----- nvinfo : EIATTR_KPARAM_INFO
	.align		4
.L_23:
        /*0088*/ 	.byte	0x04, 0x17
        /*008a*/ 	.short	(.L_25 - .L_24)
.L_24:
        /*008c*/ 	.word	0x00000000
        /*0090*/ 	.short	0x0005
        /*0092*/ 	.short	0x0020
        /*0094*/ 	.byte	0x00, 0xf0, 0x11, 0x00


	//----- nvinfo : EIATTR_KPARAM_INFO
	.align		4
.L_25:
        /*0098*/ 	.byte	0x04, 0x17
        /*009a*/ 	.short	(.L_27 - .L_26)
.L_26:
        /*009c*/ 	.word	0x00000000
        /*00a0*/ 	.short	0x0004
        /*00a2*/ 	.short	0x001c
        /*00a4*/ 	.byte	0x00, 0xf0, 0x11, 0x00


	//----- nvinfo : EIATTR_KPARAM_INFO
	.align		4
.L_27:
        /*00a8*/ 	.byte	0x04, 0x17
        /*00aa*/ 	.short	(.L_29 - .L_28)
.L_28:
        /*00ac*/ 	.word	0x00000000
        /*00b0*/ 	.short	0x0003
        /*00b2*/ 	.short	0x0018
        /*00b4*/ 	.byte	0x00, 0xf0, 0x11, 0x00


	//----- nvinfo : EIATTR_KPARAM_INFO
	.align		4
.L_29:
        /*00b8*/ 	.byte	0x04, 0x17
        /*00ba*/ 	.short	(.L_31 - .L_30)
.L_30:
        /*00bc*/ 	.word	0x00000000
        /*00c0*/ 	.short	0x0002
        /*00c2*/ 	.short	0x0010
        /*00c4*/ 	.byte	0x00, 0xf4, 0x21, 0x00


	//----- nvinfo : EIATTR_KPARAM_INFO
	.align		4
.L_31:
        /*00c8*/ 	.byte	0x04, 0x17
        /*00ca*/ 	.short	(.L_33 - .L_32)
.L_32:
        /*00cc*/ 	.word	0x00000000
        /*00d0*/ 	.short	0x0001
        /*00d2*/ 	.short	0x0008
        /*00d4*/ 	.byte	0x00, 0xf4, 0x21, 0x00


	//----- nvinfo : EIATTR_KPARAM_INFO
	.align		4
.L_33:
        /*00d8*/ 	.byte	0x04, 0x17
        /*00da*/ 	.short	(.L_35 - .L_34)
.L_34:
        /*00dc*/ 	.word	0x00000000
        /*00e0*/ 	.short	0x0000
        /*00e2*/ 	.short	0x0000
        /*00e4*/ 	.byte	0x00, 0xf4, 0x21, 0x00


	//----- nvinfo : EIATTR_SPARSE_MMA_MASK
	.align		4
.L_35:
        /*00e8*/ 	.byte	0x03, 0x50
        /*00ea*/ 	.short	0x0000


	//----- nvinfo : EIATTR_MAXREG_COUNT
	.align		4
        /*00ec*/ 	.byte	0x03, 0x1b
        /*00ee*/ 	.short	0x00ff


	//----- nvinfo : EIATTR_NUM_BARRIERS
	.align		4
        /*00f0*/ 	.byte	0x02, 0x4c
        /*00f2*/ 	.byte	0x01
	.zero		1


	//----- nvinfo : EIATTR_ANNOTATIONS
	.align		4
        /*00f4*/ 	.byte	0x04, 0x55
        /*00f6*/ 	.short	(.L_37 - .L_36)


	//   ....[0]....
.L_36:
        /*00f8*/ 	.word	0x00000001
        /*00fc*/ 	.byte	0xc0, 0x00, 0x00, 0x00, 0x01, 0x00, 0x00, 0x00, 0x30, 0x07, 0x00, 0x00, 0x01, 0x00, 0x00, 0x00
        /* <DEDUP_REMOVED lines=1719> */
        /*6c7c*/ 	.byte	0xc0, 0xa7, 0x02, 0x00


	//----- nvinfo : EIATTR_MERCURY_ISA_VERSION
	.align		4
.L_37:
        /*6c80*/ 	.byte	0x03, 0x5f
        /*6c82*/ 	.short	0x0101


	//----- nvinfo : EIATTR_EXIT_INSTR_OFFSETS
	.align		4
        /*6c84*/ 	.byte	0x04, 0x1c
        /*6c86*/ 	.short	(.L_39 - .L_38)


	//   ....[0]....
.L_38:
        /*6c88*/ 	.word	0x00030600


	//   ....[1]....
        /*6c8c*/ 	.word	0x00030620


	//----- nvinfo : EIATTR_REQNTID
	.align		4
.L_39:
        /*6c90*/ 	.byte	0x04, 0x10
        /*6c92*/ 	.short	(.L_41 - .L_40)
.L_40:
        /*6c94*/ 	.word	0x00000080
        /*6c98*/ 	.word	0x00000001
        /*6c9c*/ 	.word	0x00000001


	//----- nvinfo : EIATTR_CBANK_PARAM_SIZE
	.align		4
.L_41:
        /*6ca0*/ 	.byte	0x03, 0x19
        /*6ca2*/ 	.short	0x0050


	//----- nvinfo : EIATTR_PARAM_CBANK
	.align		4
        /*6ca4*/ 	.byte	0x04, 0x0a
        /*6ca6*/ 	.short	(.L_43 - .L_42)
	.align		4
.L_42:
        /*6ca8*/ 	.word	index@(.nv.constant0.matmul_kernel)
        /*6cac*/ 	.short	0x0210
        /*6cae*/ 	.short	0x0050


	//----- nvinfo : EIATTR_SW_WAR
	.align		4
.L_43:
        /*6cb0*/ 	.byte	0x04, 0x36
        /*6cb2*/ 	.short	(.L_45 - .L_44)
.L_44:
        /*6cb4*/ 	.word	0x00000008
.L_45:


//--------------------- .nv.callgraph             --------------------------
	.section	.nv.callgraph,"",@"SHT_CUDA_CALLGRAPH"
	.align	4
	.sectionentsize	8
	.align		4
        /*0000*/ 	.word	0x00000000
	.align		4
        /*0004*/ 	.word	0xffffffff
	.align		4
        /*0008*/ 	.word	0x00000000
	.align		4
        /*000c*/ 	.word	0xfffffffe
	.align		4
        /*0010*/ 	.word	0x00000000
	.align		4
        /*0014*/ 	.word	0xfffffffd
	.align		4
        /*0018*/ 	.word	0x00000000
	.align		4
        /*001c*/ 	.word	0xfffffffc


//--------------------- .text.matmul_kernel       --------------------------
	.section	.text.matmul_kernel,"ax",@progbits
	.align	128
        .global         matmul_kernel
        .type           matmul_kernel,@function
        .size           matmul_kernel,(.L_x_3 - matmul_kernel)
        .other          matmul_kernel,@"STO_CUDA_ENTRY STV_DEFAULT"
matmul_kernel:
.text.matmul_kernel:
[----:B------:R-:W1:Y:S08]  /*0000*/  LDC R1, c[0x0][0x28] ;  /* 0x00000a00ff017b82 */ /* 0x000e700000000800 */
[----:B------:R-:W2:Y:S01]  /*0010*/  LDC.64 R2, c[0x0][0x228] ;  /* 0x00008a00ff027b82 */ /* 0x000ea20000000a00 */
[----:B-1----:R-:W-:Y:S01]  /*0020*/  VIADD R1, R1, 0xfffff038 ;  /* 0xfffff03801017836 */ /* 0x002fe20000000000 */
[----:B------:R-:W1:Y:S01]  /*0030*/  S2R R7, SR_CTAID.X ;  /* 0x0000000000077919 */ /* 0x000e620000002500 */
[----:B------:R-:W-:Y:S01]  /*0040*/  ULDC.64 UR6, c[0x0][0x218] ;  /* 0x0000860000067ab9 */ /* 0x000fe20000000a00 */
[----:B------:R-:W-:Y:S01]  /*0050*/  ULDC UR5, c[0x0][0x240] ;  /* 0x0000900000057ab9 */ /* 0x000fe20000000800 */
[----:B------:R-:W-:Y:S01]  /*0060*/  UMOV UR12, 0x400 ;  /* 0x00000400000c7882 */ /* 0x000fe20000000000 */
[----:B------:R-:W3:Y:S01]  /*0070*/  S2R R96, SR_TID.X ;  /* 0x0000000000607919 */ /* 0x000ee20000002100 */
[----:B------:R-:W-:Y:S01]  /*0080*/  ULDC.64 UR16, c[0x0][0x208] ;  /* 0x0000820000107ab9 */ /* 0x000fe20000000a00 */
[----:B------:R-:W4:Y:S08]  /*0090*/  S2UR UR4, SR_CgaCtaId ;  /* 0x00000000000479c3 */ /* 0x000f300000008800 */
[----:B------:R-:W3:Y:S01]  /*00a0*/  LDC R225, c[0x0][0x230] ;  /* 0x00008c00ffe17b82 */ /* 0x000ee20000000800 */
[----:B--2---:R-:W-:Y:S01]  /*00b0*/  IMAD.MOV.U32 R85, RZ, RZ, R3 ;  /* 0x000000ffff557224 */ /* 0x004fe200078e0003 */
[----:B------:R2:W-:Y:S01]  /*00c0*/  STL.64 [R1+0x860], R2 ;  /* 0x0008600201007387 */ /* 0x0005e20000100a00 */
[----:B------:R-:W-:-:S05]  /*00d0*/  IMAD.MOV.U32 R97, RZ, RZ, R2 ;  /* 0x000000ffff617224 */ /* 0x000fca00078e0002 */
[----:B------:R-:W3:Y:S01]  /*00e0*/  LDC R232, c[0x0][0x230] ;  /* 0x00008c00ffe87b82 */ /* 0x000ee20000000800 */
[----:B------:R-:W-:Y:S01]  /*00f0*/  VIADD R0, R85, 0xff ;  /* 0x000000ff55007836 */ /* 0x000fe20000000000 */
[----:B----4-:R-:W-:Y:S01]  /*0100*/  ULEA UR12, UR4, UR12, 0x18 ;  /* 0x0000000c040c7291 */ /* 0x010fe2000f8ec03f */
[----:B-1----:R-:W-:Y:S02]  /*0110*/  IABS R8, R7 ;  /* 0x0000000700087213 */ /* 0x002fe40000000000 */
[----:B------:R-:W-:-:S03]  /*0120*/  ULDC UR4, c[0x0][0x230] ;  /* 0x00008c0000047ab9 */ /* 0x000fc60000000800 */
[----:B------:R-:W1:Y:S01]  /*0130*/  LDC R236, c[0x0][0x230] ;  /* 0x00008c00ffec7b82 */ /* 0x000e620000000800 */
[----:B--2---:R-:W-:Y:S02]  /*0140*/  SHF.R.S32.HI R3, RZ, 0x1f, R0 ;  /* 0x0000001fff037819 */ /* 0x004fe40000011400 */
[C---:B---3--:R-:W-:Y:S02]  /*0150*/  LOP3.LUT R145, R96.reuse, 0x7f, RZ, 0xc0, !PT ;  /* 0x0000007f60917812 */ /* 0x048fe400078ec0ff */
[----:B------:R-:W-:Y:S02]  /*0160*/  LEA.HI R3, R3, R0, RZ, 0x8 ;  /* 0x0000000003037211 */ /* 0x000fe400078f40ff */
[----:B------:R-:W-:Y:S01]  /*0170*/  LOP3.LUT R86, R96, 0x60, RZ, 0xc0, !PT ;  /* 0x0000006060567812 */ /* 0x000fe200078ec0ff */
[----:B------:R-:W2:Y:S01]  /*0180*/  LDC R240, c[0x0][0x230] ;  /* 0x00008c00fff07b82 */ /* 0x000ea20000000800 */
[----:B------:R-:W-:-:S04]  /*0190*/  SHF.R.S32.HI R3, RZ, 0x8, R3 ;  /* 0x00000008ff037819 */ /* 0x000fc80000011403 */
[----:B------:R-:W-:-:S03]  /*01a0*/  SHF.L.U32 R4, R3, 0x3, RZ ;  /* 0x0000000303047819 */ /* 0x000fc600000006ff */
[----:B------:R-:W3:Y:S01]  /*01b0*/  LDC R250, c[0x0][0x230] ;  /* 0x00008c00fffa7b82 */ /* 0x000ee20000000800 */
[-C--:B------:R-:W-:Y:S02]  /*01c0*/  IABS R5, R4.reuse ;  /* 0x0000000400057213 */ /* 0x080fe40000000000 */
[----:B------:R-:W-:Y:S02]  /*01d0*/  IABS R10, R4 ;  /* 0x00000004000a7213 */ /* 0x000fe40000000000 */
[----:B------:R-:W4:Y:S08]  /*01e0*/  I2F.RP R0, R5 ;  /* 0x0000000500007306 */ /* 0x000f300000209400 */
[----:B----4-:R-:W4:Y:S02]  /*01f0*/  MUFU.RCP R0, R0 ;  /* 0x0000000000007308 */ /* 0x010f240000001000 */
[----:B----4-:R-:W-:Y:S01]  /*0200*/  VIADD R2, R0, 0xffffffe ;  /* 0x0ffffffe00027836 */ /* 0x010fe20000000000 */
[----:B------:R-:W-:-:S02]  /*0210*/  IADD3 R0, RZ, -R10, RZ ;  /* 0x8000000aff007210 */ /* 0x000fc40007ffe0ff */
[----:B------:R-:W-:-:S03]  /*0220*/  IABS R10, R97 ;  /* 0x00000061000a7213 */ /* 0x000fc60000000000 */
[----:B------:R4:W1:Y:S02]  /*0230*/  F2I.FTZ.U32.TRUNC.NTZ R3, R2 ;  /* 0x0000000200037305 */ /* 0x000864000021f000 */
[----:B----4-:R-:W-:Y:S02]  /*0240*/  IMAD.MOV.U32 R2, RZ, RZ, RZ ;  /* 0x000000ffff027224 */ /* 0x010fe400078e00ff */
[----:B-1----:R-:W-:-:S04]  /*0250*/  IMAD.MOV R6, RZ, RZ, -R3 ;  /* 0x000000ffff067224 */ /* 0x002fc800078e0a03 */
[----:B------:R-:W-:Y:S02]  /*0260*/  IMAD R9, R6, R5, RZ ;  /* 0x0000000506097224 */ /* 0x000fe400078e02ff */
[----:B------:R-:W-:Y:S02]  /*0270*/  IMAD.MOV.U32 R6, RZ, RZ, R8 ;  /* 0x000000ffff067224 */ /* 0x000fe400078e0008 */
[----:B------:R-:W-:-:S06]  /*0280*/  IMAD.HI.U32 R3, R3, R9, R2 ;  /* 0x0000000903037227 */ /* 0x000fcc00078e0002 */
[----:B------:R-:W-:-:S04]  /*0290*/  IMAD.HI.U32 R3, R3, R6, RZ ;  /* 0x0000000603037227 */ /* 0x000fc800078e00ff */
[----:B------:R-:W-:-:S05]  /*02a0*/  IMAD R0, R3, R0, R6 ;  /* 0x0000000003007224 */ /* 0x000fca00078e0206 */
[----:B------:R-:W-:-:S13]  /*02b0*/  ISETP.GT.U32.AND P1, PT, R5, R0, PT ;  /* 0x000000000500720c */ /* 0x000fda0003f24070 */
[----:B------:R-:W-:Y:S02]  /*02c0*/  @!P1 IMAD.IADD R0, R0, 0x1, -R5 ;  /* 0x0000000100009824 */ /* 0x000fe400078e0a05 */
[----:B------:R-:W-:Y:S01]  /*02d0*/  @!P1 VIADD R3, R3, 0x1 ;  /* 0x0000000103039836 */ /* 0x000fe20000000000 */
[----:B------:R-:W-:Y:S02]  /*02e0*/  ISETP.NE.AND P1, PT, R4, RZ, PT ;  /* 0x000000ff0400720c */ /* 0x000fe40003f25270 */
[----:B------:R-:W-:Y:S02]  /*02f0*/  ISETP.GE.U32.AND P0, PT, R0, R5, PT ;  /* 0x000000050000720c */ /* 0x000fe40003f06070 */
[----:B------:R-:W-:-:S04]  /*0300*/  LOP3.LUT R0, R7, R4, RZ, 0x3c, !PT ;  /* 0x0000000407007212 */ /* 0x000fc800078e3cff */
[----:B------:R-:W-:Y:S02]  /*0310*/  ISETP.GE.AND P2, PT, R0, RZ, PT ;  /* 0x000000ff0000720c */ /* 0x000fe40003f46270 */
[----:B------:R-:W-:-:S05]  /*0320*/  IADD3 R0, R97, 0xff, RZ ;  /* 0x000000ff61007810 */ /* 0x000fca0007ffe0ff */
[----:B------:R-:W-:-:S04]  /*0330*/  @P0 VIADD R3, R3, 0x1 ;  /* 0x0000000103030836 */ /* 0x000fc80000000000 */
[----:B------:R-:W-:Y:S01]  /*0340*/  IMAD.MOV.U32 R2, RZ, RZ, R3 ;  /* 0x000000ffff027224 */ /* 0x000fe200078e0003 */
[----:B------:R-:W-:-:S03]  /*0350*/  SHF.R.S32.HI R3, RZ, 0x1f, R0 ;  /* 0x0000001fff037819 */ /* 0x000fc60000011400 */
[----:B------:R-:W-:Y:S01]  /*0360*/  @!P2 IMAD.MOV R2, RZ, RZ, -R2 ;  /* 0x000000ffff02a224 */ /* 0x000fe200078e0a02 */
[----:B------:R-:W-:Y:S02]  /*0370*/  @!P1 LOP3.LUT R2, RZ, R4, RZ, 0x33, !PT ;  /* 0x00000004ff029212 */ /* 0x000fe400078e33ff */
[----:B------:R-:W-:Y:S02]  /*0380*/  LEA.HI R3, R3, R0, RZ, 0x8 ;  /* 0x0000000003037211 */ /* 0x000fe400078f40ff */
[----:B------:R-:W-:Y:S01]  /*0390*/  IABS R0, R85 ;  /* 0x0000005500007213 */ /* 0x000fe20000000000 */
[----:B------:R-:W-:Y:S02]  /*03a0*/  IMAD.SHL.U32 R8, R2, 0x8, RZ ;  /* 0x0000000802087824 */ /* 0x000fe400078e00ff */
[----:B------:R-:W-:-:S03]  /*03b0*/  IMAD.MOV R2, RZ, RZ, -R2 ;  /* 0x000000ffff027224 */ /* 0x000fc600078e0a02 */
[----:B------:R-:W-:Y:S01]  /*03c0*/  LEA.HI.SX32 R3, R3, -R8, 0x18 ;  /* 0x8000000803037211 */ /* 0x000fe200078fc2ff */
[----:B------:R-:W-:Y:S02]  /*03d0*/  IMAD R15, R4, R2, R7 ;  /* 0x00000002040f7224 */ /* 0x000fe400078e0207 */
[----:B------:R-:W-:Y:S01]  /*03e0*/  IMAD.MOV.U32 R2, RZ, RZ, RZ ;  /* 0x000000ffff027224 */ /* 0x000fe200078e00ff */
[----:B------:R-:W-:Y:S01]  /*03f0*/  VIMNMX R12, R3, 0x8, PT ;  /* 0x00000008030c7848 */ /* 0x000fe20003fe0100 */
[----:B------:R-:W1:Y:S01]  /*0400*/  I2F.RP R7, R0 ;  /* 0x0000000000077306 */ /* 0x000e620000209400 */
[----:B------:R-:W-:Y:S02]  /*0410*/  IABS R4, R15 ;  /* 0x0000000f00047213 */ /* 0x000fe40000000000 */
[----:B------:R-:W-:-:S05]  /*0420*/  IABS R9, R12 ;  /* 0x0000000c00097213 */ /* 0x000fca0000000000 */
[----:B------:R-:W4:Y:S08]  /*0430*/  I2F.RP R5, R9 ;  /* 0x0000000900057306 */ /* 0x000f300000209400 */
[----:B-1----:R-:W-:Y:S08]  /*0440*/  MUFU.RCP R7, R7 ;  /* 0x0000000700077308 */ /* 0x002ff00000001000 */
[----:B----4-:R-:W1:Y:S02]  /*0450*/  MUFU.RCP R5, R5 ;  /* 0x0000000500057308 */ /* 0x010e640000001000 */
[----:B-1----:R-:W-:-:S06]  /*0460*/  VIADD R3, R5, 0xffffffe ;  /* 0x0ffffffe05037836 */ /* 0x002fcc0000000000 */
[----:B------:R-:W1:Y:S02]  /*0470*/  F2I.FTZ.U32.TRUNC.NTZ R3, R3 ;  /* 0x0000000300037305 */ /* 0x000e64000021f000 */
[----:B-1----:R-:W-:-:S05]  /*0480*/  IADD3 R6, RZ, -R3, RZ ;  /* 0x80000003ff067210 */ /* 0x002fca0007ffe0ff */
[----:B------:R-:W-:Y:S01]  /*0490*/  IMAD R5, R6, R9, RZ ;  /* 0x0000000906057224 */ /* 0x000fe200078e02ff */
[----:B------:R-:W-:-:S03]  /*04a0*/  IABS R6, R12 ;  /* 0x0000000c00067213 */ /* 0x000fc60000000000 */
[----:B------:R-:W-:-:S04]  /*04b0*/  IMAD.HI.U32 R3, R3, R5, R2 ;  /* 0x0000000503037227 */ /* 0x000fc800078e0002 */
[----:B------:R-:W-:Y:S02]  /*04c0*/  IMAD.MOV R5, RZ, RZ, -R6 ;  /* 0x000000ffff057224 */ /* 0x000fe400078e0a06 */
[----:B------:R-:W-:-:S04]  /*04d0*/  IMAD.HI.U32 R3, R3, R4, RZ ;  /* 0x0000000403037227 */ /* 0x000fc800078e00ff */
[----:B------:R-:W-:Y:S01]  /*04e0*/  IMAD.MOV.U32 R2, RZ, RZ, R10 ;  /* 0x000000ffff027224 */ /* 0x000fe200078e000a */
[----:B------:R-:W-:Y:S01]  /*04f0*/  IADD3 R10, R7, 0xffffffe, RZ ;  /* 0x0ffffffe070a7810 */ /* 0x000fe20007ffe0ff */
[----:B------:R-:W-:Y:S02]  /*0500*/  IMAD R4, R3, R5, R4 ;  /* 0x0000000503047224 */ /* 0x000fe400078e0204 */
[----:B------:R-:W1:Y:S03]  /*0510*/  I2F.RP R6, R2 ;  /* 0x0000000200067306 */ /* 0x000e660000209400 */
[----:B------:R-:W-:-:S05]  /*0520*/  ISETP.GT.U32.AND P1, PT, R9, R4, PT ;  /* 0x000000040900720c */ /* 0x000fca0003f24070 */
[----:B------:R4:W2:Y:S08]  /*0530*/  F2I.FTZ.U32.TRUNC.NTZ R11, R10 ;  /* 0x0000000a000b7305 */ /* 0x0008b0000021f000 */
[----:B-1----:R-:W1:Y:S01]  /*0540*/  MUFU.RCP R6, R6 ;  /* 0x0000000600067308 */ /* 0x002e620000001000 */
[----:B------:R-:W-:Y:S02]  /*0550*/  @!P1 IMAD.IADD R4, R4, 0x1, -R9 ;  /* 0x0000000104049824 */ /* 0x000fe400078e0a09 */
[----:B------:R-:W-:Y:S01]  /*0560*/  @!P1 VIADD R3, R3, 0x1 ;  /* 0x0000000103039836 */ /* 0x000fe20000000000 */
[----:B------:R-:W-:Y:S01]  /*0570*/  ISETP.NE.AND P1, PT, R12, RZ, PT ;  /* 0x000000ff0c00720c */ /* 0x000fe20003f25270 */
[----:B----4-:R-:W-:Y:S01]  /*0580*/  IMAD.MOV.U32 R10, RZ, RZ, RZ ;  /* 0x000000ffff0a7224 */ /* 0x010fe200078e00ff */
[----:B------:R-:W-:Y:S01]  /*0590*/  ISETP.GE.U32.AND P0, PT, R4, R9, PT ;  /* 0x000000090400720c */ /* 0x000fe20003f06070 */
[----:B--2---:R-:W-:Y:S01]  /*05a0*/  IMAD.MOV R13, RZ, RZ, -R11 ;  /* 0x000000ffff0d7224 */ /* 0x004fe200078e0a0b */
[----:B------:R-:W-:-:S03]  /*05b0*/  LOP3.LUT R4, R15, R12, RZ, 0x3c, !PT ;  /* 0x0000000c0f047212 */ /* 0x000fc600078e3cff */
[----:B------:R-:W-:Y:S01]  /*05c0*/  IMAD R13, R13, R0, RZ ;  /* 0x000000000d0d7224 */ /* 0x000fe200078e02ff */
[----:B------:R-:W-:Y:S02]  /*05d0*/  ISETP.GE.AND P2, PT, R4, RZ, PT ;  /* 0x000000ff0400720c */ /* 0x000fe40003f46270 */
[----:B------:R-:W-:Y:S01]  /*05e0*/  SHF.R.U32.HI R4, RZ, 0x5, R96 ;  /* 0x00000005ff047819 */ /* 0x000fe20000011660 */
[----:B-1----:R-:W-:-:S03]  /*05f0*/  VIADD R5, R6, 0xffffffe ;  /* 0x0ffffffe06057836 */ /* 0x002fc60000000000 */
[----:B------:R-:W-:Y:S01]  /*0600*/  SGXT.U32 R4, R4, 0x2 ;  /* 0x000000020404781a */ /* 0x000fe20000000000 */
[----:B------:R-:W-:Y:S02]  /*0610*/  @P0 VIADD R3, R3, 0x1 ;  /* 0x0000000103030836 */ /* 0x000fe40000000000 */
[----:B------:R-:W-:Y:S01]  /*0620*/  IMAD.HI.U32 R6, R11, R13, R10 ;  /* 0x0000000d0b067227 */ /* 0x000fe200078e000a */
[----:B------:R-:W1:Y:S03]  /*0630*/  F2I.FTZ.U32.TRUNC.NTZ R5, R5 ;  /* 0x0000000500057305 */ /* 0x000e66000021f000 */
[----:B------:R-:W-:Y:S02]  /*0640*/  @!P2 IADD3 R3, -R3, RZ, RZ ;  /* 0x000000ff0303a210 */ /* 0x000fe40007ffe1ff */
[----:B------:R-:W-:-:S05]  /*0650*/  @!P1 LOP3.LUT R3, RZ, R12, RZ, 0x33, !PT ;  /* 0x0000000cff039212 */ /* 0x000fca00078e33ff */
[----:B------:R-:W-:Y:S02]  /*0660*/  IMAD.SHL.U32 R9, R3, 0x100, RZ ;  /* 0x0000010003097824 */ /* 0x000fe400078e00ff */
[----:B------:R-:W-:-:S03]  /*0670*/  IMAD.MOV R3, RZ, RZ, -R3 ;  /* 0x000000ffff037224 */ /* 0x000fc600078e0a03 */
[----:B------:R-:W-:Y:S01]  /*0680*/  LOP3.LUT R7, R9, R4, RZ, 0xfc, !PT ;  /* 0x0000000409077212 */ /* 0x000fe200078efcff */
[----:B-1----:R-:W-:Y:S01]  /*0690*/  IMAD.MOV R17, RZ, RZ, -R5 ;  /* 0x000000ffff117224 */ /* 0x002fe200078e0a05 */
[----:B------:R-:W-:Y:S01]  /*06a0*/  MOV R4, RZ ;  /* 0x000000ff00047202 */ /* 0x000fe20000000f00 */
[----:B------:R-:W-:Y:S01]  /*06b0*/  IMAD R10, R12, R3, R15 ;  /* 0x000000030c0a7224 */ /* 0x000fe200078e020f */
[----:B------:R-:W-:Y:S01]  /*06c0*/  LOP3.LUT R12, R7, 0x4, RZ, 0xfc, !PT ;  /* 0x00000004070c7812 */ /* 0x000fe200078efcff */
[----:B------:R-:W-:Y:S01]  /*06d0*/  IMAD R3, R17, R2, RZ ;  /* 0x0000000211037224 */ /* 0x000fe200078e02ff */
[----:B------:R-:W-:Y:S01]  /*06e0*/  IABS R11, R7 ;  /* 0x00000007000b7213 */ /* 0x000fe20000000000 */
[----:B------:R-:W-:Y:S01]  /*06f0*/  IMAD.IADD R10, R8, 0x1, R10 ;  /* 0x00000001080a7824 */ /* 0x000fe200078e020a */
[----:B------:R-:W-:Y:S01]  /*0700*/  IABS R13, R12 ;  /* 0x0000000c000d7213 */ /* 0x000fe20000000000 */
[----:B------:R-:W-:Y:S01]  /*0710*/  IMAD.HI.U32 R3, R5, R3, R4 ;  /* 0x0000000305037227 */ /* 0x000fe200078e0004 */
[C---:B------:R-:W-:Y:S01]  /*0720*/  LOP3.LUT R14, R7.reuse, 0x8, RZ, 0xfc, !PT ;  /* 0x00000008070e7812 */ /* 0x040fe200078efcff */
[----:B------:R1:W-:Y:S01]  /*0730*/  STL [R1+0x9d0], R9 ;  /* 0x0009d00901007387 */ /* 0x0003e20000100800 */
[----:B------:R-:W-:Y:S01]  /*0740*/  LOP3.LUT R26, R7, 0xfc, RZ, 0xfc, !PT ;  /* 0x000000fc071a7812 */ /* 0x000fe200078efcff */
[----:B------:R-:W-:Y:S01]  /*0750*/  IMAD.HI.U32 R4, R6, R11, RZ ;  /* 0x0000000b06047227 */ /* 0x000fe200078e00ff */
[----:B------:R-:W-:-:S02]  /*0760*/  IABS R15, R14 ;  /* 0x0000000e000f7213 */ /* 0x000fc40000000000 */
[----:B------:R-:W-:Y:S01]  /*0770*/  ISETP.GE.AND P4, PT, R12, RZ, PT ;  /* 0x000000ff0c00720c */ /* 0x000fe20003f86270 */
[----:B------:R-:W-:Y:S01]  /*0780*/  IMAD.HI.U32 R5, R6, R13, RZ ;  /* 0x0000000d06057227 */ /* 0x000fe200078e00ff */
[----:B------:R-:W-:Y:S02]  /*0790*/  IABS R19, R26 ;  /* 0x0000001a00137213 */ /* 0x000fe40000000000 */
[C---:B------:R-:W-:Y:S01]  /*07a0*/  LOP3.LUT R18, R7.reuse, 0xc, RZ, 0xfc, !PT ;  /* 0x0000000c07127812 */ /* 0x040fe200078efcff */
[----:B------:R-:W-:Y:S01]  /*07b0*/  IMAD.MOV R8, RZ, RZ, -R4 ;  /* 0x000000ffff087224 */ /* 0x000fe200078e0a04 */
[----:B------:R-:W-:Y:S01]  /*07c0*/  ISETP.GE.AND P1, PT, R14, RZ, PT ;  /* 0x000000ff0e00720c */ /* 0x000fe20003f26270 */
[----:B------:R-:W-:Y:S01]  /*07d0*/  IMAD.MOV R12, RZ, RZ, -R5 ;  /* 0x000000ffff0c7224 */ /* 0x000fe200078e0a05 */
[C---:B------:R-:W-:Y:S01]  /*07e0*/  LOP3.LUT R20, R7.reuse, 0x10, RZ, 0xfc, !PT ;  /* 0x0000001007147812 */ /* 0x040fe200078efcff */
[----:B------:R-:W-:Y:S01]  /*07f0*/  IMAD.HI.U32 R4, R6, R15, RZ ;  /* 0x0000000f06047227 */ /* 0x000fe200078e00ff */
[----:B------:R-:W-:-:S02]  /*0800*/  LOP3.LUT R23, R7, 0x18, RZ, 0xfc, !PT ;  /* 0x0000001807177812 */ /* 0x000fc400078efcff */
[----:B------:R-:W-:Y:S01]  /*0810*/  LOP3.LUT R22, R7, 0x14, RZ, 0xfc, !PT ;  /* 0x0000001407167812 */ /* 0x000fe200078efcff */
[C---:B------:R-:W-:Y:S01]  /*0820*/  IMAD R5, R0.reuse, R8, R11 ;  /* 0x0000000800057224 */ /* 0x040fe200078e020b */
[----:B------:R-:W-:Y:S01]  /*0830*/  IABS R21, R23 ;  /* 0x0000001700157213 */ /* 0x000fe20000000000 */
[C---:B------:R-:W-:Y:S01]  /*0840*/  IMAD R8, R0.reuse, R12, R13 ;  /* 0x0000000c00087224 */ /* 0x040fe200078e020d */
[----:B------:R-:W-:Y:S01]  /*0850*/  IABS R13, R18 ;  /* 0x00000012000d7213 */ /* 0x000fe20000000000 */
[----:B------:R-:W-:Y:S01]  /*0860*/  IMAD.MOV R12, RZ, RZ, -R4 ;  /* 0x000000ffff0c7224 */ /* 0x000fe200078e0a04 */
[----:B------:R-:W-:Y:S01]  /*0870*/  ISETP.GT.U32.AND P3, PT, R0, R5, PT ;  /* 0x000000050000720c */ /* 0x000fe20003f64070 */
[----:B------:R-:W-:Y:S01]  /*0880*/  IMAD.HI.U32 R4, R6, R19, RZ ;  /* 0x0000001306047227 */ /* 0x000fe200078e00ff */
[C---:B------:R-:W-:Y:S02]  /*0890*/  ISETP.GT.U32.AND P0, PT, R0.reuse, R8, PT ;  /* 0x000000080000720c */ /* 0x040fe40003f04070 */
[----:B------:R-:W-:Y:S01]  /*08a0*/  IABS R17, R22 ;  /* 0x0000001600117213 */ /* 0x000fe20000000000 */
[----:B------:R-:W-:Y:S01]  /*08b0*/  IMAD R12, R0, R12, R15 ;  /* 0x0000000c000c7224 */ /* 0x000fe200078e020f */
[----:B------:R-:W-:Y:S01]  /*08c0*/  IADD3 R11, -R4, RZ, RZ ;  /* 0x000000ff040b7210 */ /* 0x000fe20007ffe1ff */
[----:B------:R-:W-:Y:S01]  /*08d0*/  IMAD.HI.U32 R4, R6, R13, RZ ;  /* 0x0000000d06047227 */ /* 0x000fe200078e00ff */
[----:B------:R-:W-:-:S02]  /*08e0*/  IABS R15, R20 ;  /* 0x00000014000f7213 */ /* 0x000fc40000000000 */
[C---:B------:R-:W-:Y:S01]  /*08f0*/  ISETP.GT.U32.AND P5, PT, R0.reuse, R12, PT ;  /* 0x0000000c0000720c */ /* 0x040fe20003fa4070 */
[----:B------:R-:W-:Y:S01]  /*0900*/  IMAD.MOV R14, RZ, RZ, -R4 ;  /* 0x000000ffff0e7224 */ /* 0x000fe200078e0a04 */
[----:B------:R-:W-:Y:S01]  /*0910*/  LOP3.LUT R24, R7, 0x1c, RZ, 0xfc, !PT ;  /* 0x0000001c07187812 */ /* 0x000fe200078efcff */
[----:B------:R-:W-:Y:S01]  /*0920*/  @!P3 IMAD.IADD R5, R5, 0x1, -R0 ;  /* 0x000000010505b824 */ /* 0x000fe200078e0a00 */
[C---:B------:R-:W-:Y:S01]  /*0930*/  LOP3.LUT R25, R7.reuse, 0x20, RZ, 0xfc, !PT ;  /* 0x0000002007197812 */ /* 0x040fe200078efcff */
[C---:B------:R-:W-:Y:S01]  /*0940*/  IMAD R13, R0.reuse, R14, R13 ;  /* 0x0000000e000d7224 */ /* 0x040fe200078e020d */
[----:B------:R-:W-:Y:S01]  /*0950*/  LOP3.LUT R28, R7, 0x28, RZ, 0xfc, !PT ;  /* 0x00000028071c7812 */ /* 0x000fe200078efcff */
[C---:B------:R-:W-:Y:S01]  /*0960*/  IMAD R19, R0.reuse, R11, R19 ;  /* 0x0000000b00137224 */ /* 0x040fe200078e0213 */
[----:B------:R-:W-:Y:S01]  /*0970*/  ISETP.GT.U32.AND P6, PT, R0, R5, PT ;  /* 0x000000050000720c */ /* 0x000fe20003fc4070 */
[----:B------:R-:W-:Y:S01]  /*0980*/  IMAD.HI.U32 R4, R6, R15, RZ ;  /* 0x0000000f06047227 */ /* 0x000fe200078e00ff */
[----:B------:R-:W-:-:S02]  /*0990*/  ISETP.GT.U32.AND P3, PT, R0, R13, PT ;  /* 0x0000000d0000720c */ /* 0x000fc40003f64070 */
[----:B------:R-:W-:Y:S01]  /*09a0*/  ISETP.GT.U32.AND P2, PT, R0, R19, PT ;  /* 0x000000130000720c */ /* 0x000fe20003f44070 */
[----:B------:R-:W-:Y:S01]  /*09b0*/  @!P5 IMAD.IADD R12, R12, 0x1, -R0 ;  /* 0x000000010c0cd824 */ /* 0x000fe200078e0a00 */
[C---:B------:R-:W-:Y:S01]  /*09c0*/  LOP3.LUT R29, R7.reuse, 0x2c, RZ, 0xfc, !PT ;  /* 0x0000002c071d7812 */ /* 0x040fe200078efcff */
[----:B------:R-:W-:Y:S01]  /*09d0*/  IMAD.MOV R4, RZ, RZ, -R4 ;  /* 0x000000ffff047224 */ /* 0x000fe200078e0a04 */
[C---:B------:R-:W-:Y:S01]  /*09e0*/  LOP3.LUT R31, R7.reuse, 0x34, RZ, 0xfc, !PT ;  /* 0x00000034071f7812 */ /* 0x040fe200078efcff */
[----:B------:R-:W-:Y:S01]  /*09f0*/  IMAD.HI.U32 R11, R6, R17, RZ ;  /* 0x00000011060b7227 */ /* 0x000fe200078e00ff */
[----:B------:R-:W-:Y:S02]  /*0a00*/  LOP3.LUT R30, R7, 0x30, RZ, 0xfc, !PT ;  /* 0x00000030071e7812 */ /* 0x000fe400078efcff */
[----:B------:R-:W-:Y:S01]  /*0a10*/  IABS R27, R31 ;  /* 0x0000001f001b7213 */ /* 0x000fe20000000000 */
[C---:B------:R-:W-:Y:S01]  /*0a20*/  IMAD R14, R0.reuse, R4, R15 ;  /* 0x00000004000e7224 */ /* 0x040fe200078e020f */
[----:B------:R-:W-:Y:S01]  /*0a30*/  @!P6 IADD3 R5, R5, -R0, RZ ;  /* 0x800000000505e210 */ /* 0x000fe20007ffe0ff */
[----:B------:R-:W-:Y:S01]  /*0a40*/  @!P3 IMAD.IADD R13, R13, 0x1, -R0 ;  /* 0x000000010d0db824 */ /* 0x000fe200078e0a00 */
[----:B------:R-:W-:Y:S01]  /*0a50*/  ISETP.GT.U32.AND P3, PT, R0, R12, PT ;  /* 0x0000000c0000720c */ /* 0x000fe20003f64070 */
[----:B------:R-:W-:Y:S01]  /*0a60*/  IMAD.HI.U32 R4, R6, R21, RZ ;  /* 0x0000001506047227 */ /* 0x000fe200078e00ff */
[----:B------:R-:W-:-:S02]  /*0a70*/  @!P2 IADD3 R19, R19, -R0, RZ ;  /* 0x800000001313a210 */ /* 0x000fc40007ffe0ff */
[----:B------:R-:W-:Y:S01]  /*0a80*/  ISETP.GT.U32.AND P6, PT, R0, R13, PT ;  /* 0x0000000d0000720c */ /* 0x000fe20003fc4070 */
[----:B------:R-:W-:Y:S01]  /*0a90*/  IMAD.MOV R4, RZ, RZ, -R4 ;  /* 0x000000ffff047224 */ /* 0x000fe200078e0a04 */
[C---:B------:R-:W-:Y:S01]  /*0aa0*/  ISETP.GE.AND P2, PT, R7.reuse, RZ, PT ;  /* 0x000000ff0700720c */ /* 0x040fe20003f46270 */
[----:B------:R-:W-:Y:S01]  /*0ab0*/  IMAD.MOV R11, RZ, RZ, -R11 ;  /* 0x000000ffff0b7224 */ /* 0x000fe200078e0a0b */
[----:B------:R-:W-:Y:S01]  /*0ac0*/  LOP3.LUT R32, R7, 0x38, RZ, 0xfc, !PT ;  /* 0x0000003807207812 */ /* 0x000fe200078efcff */
[--C-:B------:R-:W-:Y:S01]  /*0ad0*/  @!P0 IMAD.IADD R8, R8, 0x1, -R0.reuse ;  /* 0x0000000108088824 */ /* 0x100fe200078e0a00 */
[C---:B------:R-:W-:Y:S01]  /*0ae0*/  ISETP.GT.U32.AND P0, PT, R0.reuse, R19, PT ;  /* 0x000000130000720c */ /* 0x040fe20003f04070 */
[C---:B------:R-:W-:Y:S01]  /*0af0*/  IMAD R16, R0.reuse, R4, R21 ;  /* 0x0000000400107224 */ /* 0x040fe200078e0215 */
[----:B------:R-:W-:Y:S01]  /*0b00*/  IABS R21, R25 ;  /* 0x0000001900157213 */ /* 0x000fe20000000000 */
[----:B------:R-:W-:Y:S01]  /*0b10*/  IMAD R15, R0, R11, R17 ;  /* 0x0000000b000f7224 */ /* 0x000fe200078e0211 */
[----:B------:R-:W-:Y:S01]  /*0b20*/  IABS R17, R24 ;  /* 0x0000001800117213 */ /* 0x000fe20000000000 */
[----:B------:R-:W-:Y:S01]  /*0b30*/  @!P3 IMAD.IADD R12, R12, 0x1, -R0 ;  /* 0x000000010c0cb824 */ /* 0x000fe200078e0a00 */
[----:B------:R-:W-:Y:S01]  /*0b40*/  ISETP.GT.U32.AND P5, PT, R0, R8, PT ;  /* 0x000000080000720c */ /* 0x000fe20003fa4070 */
[----:B------:R-:W-:Y:S01]  /*0b50*/  IMAD.HI.U32 R11, R6, R21, RZ ;  /* 0x00000015060b7227 */ /* 0x000fe200078e00ff */
[----:B------:R-:W-:-:S02]  /*0b60*/  ISETP.GT.U32.AND P3, PT, R0, R16, PT ;  /* 0x000000100000720c */ /* 0x000fc40003f64070 */
[----:B------:R-:W-:Y:S01]  /*0b70*/  @!P6 IADD3 R13, R13, -R0, RZ ;  /* 0x800000000d0de210 */ /* 0x000fe20007ffe0ff */
[----:B------:R-:W-:Y:S01]  /*0b80*/  IMAD.HI.U32 R4, R6, R17, RZ ;  /* 0x0000001106047227 */ /* 0x000fe200078e00ff */
[----:B------:R-:W-:Y:S02]  /*0b90*/  ISETP.GE.AND P6, PT, R26, RZ, PT ;  /* 0x000000ff1a00720c */ /* 0x000fe40003fc6270 */
[C---:B------:R-:W-:Y:S01]  /*0ba0*/  LOP3.LUT R34, R7.reuse, 0x4c, RZ, 0xfc, !PT ;  /* 0x0000004c07227812 */ /* 0x040fe200078efcff */
[----:B------:R-:W-:Y:S01]  /*0bb0*/  IMAD.MOV R4, RZ, RZ, -R4 ;  /* 0x000000ffff047224 */ /* 0x000fe200078e0a04 */
[----:B------:R-:W-:Y:S01]  /*0bc0*/  LOP3.LUT R36, R7, 0x54, RZ, 0xfc, !PT ;  /* 0x0000005407247812 */ /* 0x000fe200078efcff */
[--C-:B------:R-:W-:Y:S01]  /*0bd0*/  @!P0 IMAD.IADD R19, R19, 0x1, -R0.reuse ;  /* 0x0000000113138824 */ /* 0x100fe200078e0a00 */
[C---:B------:R-:W-:Y:S01]  /*0be0*/  ISETP.GT.U32.AND P0, PT, R0.reuse, R14, PT ;  /* 0x0000000e0000720c */ /* 0x040fe20003f04070 */
[----:B------:R-:W-:Y:S01]  /*0bf0*/  IMAD R17, R0, R4, R17 ;  /* 0x0000000400117224 */ /* 0x000fe200078e0211 */
[----:B------:R-:W-:Y:S01]  /*0c00*/  IABS R33, R34 ;  /* 0x0000002200217213 */ /* 0x000fe20000000000 */
[----:B------:R-:W-:Y:S01]  /*0c10*/  IMAD.MOV.U32 R4, RZ, RZ, R19 ;  /* 0x000000ffff047224 */ /* 0x000fe200078e0013 */
[----:B------:R-:W-:Y:S01]  /*0c20*/  @!P3 IADD3 R16, R16, -R0, RZ ;  /* 0x800000001010b210 */ /* 0x000fe20007ffe0ff */
[----:B------:R-:W-:Y:S01]  /*0c30*/  @!P5 IMAD.IADD R8, R8, 0x1, -R0 ;  /* 0x000000010808d824 */ /* 0x000fe200078e0a00 */
[----:B------:R-:W-:Y:S01]  /*0c40*/  ISETP.GE.AND P5, PT, R18, RZ, PT ;  /* 0x000000ff1200720c */ /* 0x000fe20003fa6270 */
[----:B------:R-:W-:Y:S01]  /*0c50*/  @!P6 IMAD.MOV R4, RZ, RZ, -R4 ;  /* 0x000000ffff04e224 */ /* 0x000fe200078e0a04 */
[C---:B------:R-:W-:Y:S01]  /*0c60*/  ISETP.GT.U32.AND P6, PT, R0.reuse, R16, PT ;  /* 0x000000100000720c */ /* 0x040fe20003fc4070 */
[----:B------:R-:W-:Y:S01]  /*0c70*/  IMAD.MOV R11, RZ, RZ, -R11 ;  /* 0x000000ffff0b7224 */ /* 0x000fe200078e0a0b */
[C---:B------:R-:W-:Y:S01]  /*0c80*/  LOP3.LUT R38, R7.reuse, 0x58, RZ, 0xfc, !PT ;  /* 0x0000005807267812 */ /* 0x040fe200078efcff */
[----:B------:R-:W-:Y:S01]  /*0c90*/  @!P2 IMAD.MOV R5, RZ, RZ, -R5 ;  /* 0x000000ffff05a224 */ /* 0x000fe200078e0a05 */
[C---:B------:R-:W-:Y:S01]  /*0ca0*/  ISETP.GT.U32.AND P2, PT, R0.reuse, R15, PT ;  /* 0x0000000f0000720c */ /* 0x040fe20003f44070 */
[----:B------:R-:W-:Y:S01]  /*0cb0*/  IMAD R18, R0, R11, R21 ;  /* 0x0000000b00127224 */ /* 0x000fe200078e0215 */
[----:B------:R-:W-:Y:S01]  /*0cc0*/  IABS R21, R28 ;  /* 0x0000001c00157213 */ /* 0x000fe20000000000 */
[----:B------:R-:W-:Y:S01]  /*0cd0*/  @!P0 IMAD.IADD R14, R14, 0x1, -R0 ;  /* 0x000000010e0e8824 */ /* 0x000fe200078e0a00 */
[----:B------:R-:W-:Y:S01]  /*0ce0*/  ISETP.GE.AND P0, PT, R20, RZ, PT ;  /* 0x000000ff1400720c */ /* 0x000fe20003f06270 */
[----:B------:R-:W-:Y:S01]  /*0cf0*/  @!P4 IMAD.MOV R8, RZ, RZ, -R8 ;  /* 0x000000ffff08c224 */ /* 0x000fe200078e0a08 */
[----:B------:R-:W-:Y:S01]  /*0d00*/  LOP3.LUT R20, R7, 0x24, RZ, 0xfc, !PT ;  /* 0x0000002407147812 */ /* 0x000fe200078efcff */
[----:B------:R-:W-:Y:S01]  /*0d10*/  @!P1 IMAD.MOV R12, RZ, RZ, -R12 ;  /* 0x000000ffff0c9224 */ /* 0x000fe200078e0a0c */
[----:B------:R-:W-:Y:S01]  /*0d20*/  @!P5 IADD3 R13, -R13, RZ, RZ ;  /* 0x000000ff0d0dd210 */ /* 0x000fe20007ffe1ff */
[--C-:B------:R-:W-:Y:S01]  /*0d30*/  @!P6 IMAD.IADD R16, R16, 0x1, -R0.reuse ;  /* 0x000000011010e824 */ /* 0x100fe200078e0a00 */
[----:B------:R-:W-:Y:S01]  /*0d40*/  ISETP.GT.U32.AND P5, PT, R0, R17, PT ;  /* 0x000000110000720c */ /* 0x000fe20003fa4070 */
[----:B------:R-:W-:Y:S01]  /*0d50*/  IMAD R10, R10, 0x100, R145 ;  /* 0x000001000a0a7824 */ /* 0x000fe200078e0291 */
[----:B------:R-:W-:Y:S01]  /*0d60*/  ISETP.GT.U32.AND P6, PT, R0, R18, PT ;  /* 0x000000120000720c */ /* 0x000fe20003fc4070 */
[----:B------:R-:W-:Y:S01]  /*0d70*/  @!P2 IMAD.IADD R15, R15, 0x1, -R0 ;  /* 0x000000010f0fa824 */ /* 0x000fe200078e0a00 */
[----:B------:R-:W-:Y:S01]  /*0d80*/  IABS R19, R20 ;  /* 0x0000001400137213 */ /* 0x000fe20000000000 */
[----:B-1----:R-:W-:Y:S01]  /*0d90*/  IMAD.SHL.U32 R9, R96, 0x10, RZ ;  /* 0x0000001060097824 */ /* 0x002fe200078e00ff */
[----:B------:R-:W-:-:S02]  /*0da0*/  ISETP.GT.U32.AND P3, PT, R0, R14, PT ;  /* 0x0000000e0000720c */ /* 0x000fc40003f64070 */
[----:B------:R-:W-:Y:S01]  /*0db0*/  ISETP.GT.U32.AND P4, PT, R0, R15, PT ;  /* 0x0000000f0000720c */ /* 0x000fe20003f84070 */
[----:B------:R-:W-:Y:S01]  /*0dc0*/  IMAD.HI.U32 R11, R6, R19, RZ ;  /* 0x00000013060b7227 */ /* 0x000fe200078e00ff */
[----:B------:R-:W-:Y:S02]  /*0dd0*/  ISETP.GE.AND P1, PT, R23, RZ, PT ;  /* 0x000000ff1700720c */ /* 0x000fe40003f26270 */
[----:B------:R-:W-:Y:S01]  /*0de0*/  IABS R23, R29 ;  /* 0x0000001d00177213 */ /* 0x000fe20000000000 */
[----:B------:R-:W-:Y:S01]  /*0df0*/  IMAD.MOV R11, RZ, RZ, -R11 ;  /* 0x000000ffff0b7224 */ /* 0x000fe200078e0a0b */
[----:B------:R-:W-:Y:S01]  /*0e00*/  @!P5 IADD3 R17, R17, -R0, RZ ;  /* 0x800000001111d210 */ /* 0x000fe20007ffe0ff */
[----:B------:R-:W-:Y:S01]  /*0e10*/  @!P6 IMAD.IADD R18, R18, 0x1, -R0 ;  /* 0x000000011212e824 */ /* 0x000fe200078e0a00 */
[----:B------:R-:W-:Y:S01]  /*0e20*/  ISETP.GE.AND P2, PT, R22, RZ, PT ;  /* 0x000000ff1600720c */ /* 0x000fe20003f46270 */
[C---:B------:R-:W-:Y:S01]  /*0e30*/  IMAD R19, R0.reuse, R11, R19 ;  /* 0x0000000b00137224 */ /* 0x040fe200078e0213 */
[----:B------:R-:W-:Y:S01]  /*0e40*/  ISETP.GT.U32.AND P5, PT, R0, R17, PT ;  /* 0x000000110000720c */ /* 0x000fe20003fa4070 */
[----:B------:R-:W-:Y:S01]  /*0e50*/  IMAD.HI.U32 R11, R6, R21, RZ ;  /* 0x00000015060b7227 */ /* 0x000fe200078e00ff */
[----:B------:R-:W-:-:S02]  /*0e60*/  ISETP.GT.U32.AND P6, PT, R0, R18, PT ;  /* 0x000000120000720c */ /* 0x000fc40003fc4070 */
[----:B------:R-:W-:Y:S01]  /*0e70*/  LOP3.LUT R39, R7, 0x5c, RZ, 0xfc, !PT ;  /* 0x0000005c07277812 */ /* 0x000fe200078efcff */
[----:B------:R-:W-:Y:S01]  /*0e80*/  @!P3 IMAD.IADD R14, R14, 0x1, -R0 ;  /* 0x000000010e0eb824 */ /* 0x000fe200078e0a00 */
[----:B------:R-:W-:Y:S01]  /*0e90*/  ISETP.GE.AND P3, PT, R24, RZ, PT ;  /* 0x000000ff1800720c */ /* 0x000fe20003f66270 */
[----:B------:R-:W-:Y:S01]  /*0ea0*/  IMAD.MOV R11, RZ, RZ, -R11 ;  /* 0x000000ffff0b7224 */ /* 0x000fe200078e0a0b */
[----:B------:R-:W-:Y:S01]  /*0eb0*/  IABS R35, R38 ;  /* 0x0000002600237213 */ /* 0x000fe20000000000 */
[----:B------:R-:W-:Y:S01]  /*0ec0*/  @!P0 IMAD.MOV R14, RZ, RZ, -R14 ;  /* 0x000000ffff0e8224 */ /* 0x000fe200078e0a0e */
[----:B------:R-:W-:Y:S01]  /*0ed0*/  ISETP.GE.AND P0, PT, R20, RZ, PT ;  /* 0x000000ff1400720c */ /* 0x000fe20003f06270 */
[C---:B------:R-:W-:Y:S01]  /*0ee0*/  IMAD R20, R0.reuse, R11, R21 ;  /* 0x0000000b00147224 */ /* 0x040fe200078e0215 */
[----:B------:R-:W-:Y:S01]  /*0ef0*/  IABS R37, R39 ;  /* 0x0000002700257213 */ /* 0x000fe20000000000 */
[--C-:B------:R-:W-:Y:S01]  /*0f00*/  @!P5 IMAD.IADD R17, R17, 0x1, -R0.reuse ;  /* 0x000000011111d824 */ /* 0x100fe200078e0a00 */
[----:B------:R-:W-:Y:S01]  /*0f10*/  ISETP.GT.U32.AND P5, PT, R0, R19, PT ;  /* 0x000000130000720c */ /* 0x000fe20003fa4070 */
[----:B------:R-:W-:Y:S01]  /*0f20*/  @!P4 IMAD.IADD R15, R15, 0x1, -R0 ;  /* 0x000000010f0fc824 */ /* 0x000fe200078e0a00 */
[----:B------:R-:W-:Y:S01]  /*0f30*/  @!P6 IADD3 R18, R18, -R0, RZ ;  /* 0x800000001212e210 */ /* 0x000fe20007ffe0ff */
[----:B------:R-:W-:Y:S01]  /*0f40*/  IMAD.HI.U32 R11, R6, R23, RZ ;  /* 0x00000017060b7227 */ /* 0x000fe200078e00ff */
[----:B------:R-:W-:-:S02]  /*0f50*/  ISETP.GT.U32.AND P6, PT, R0, R20, PT ;  /* 0x000000140000720c */ /* 0x000fc40003fc4070 */
[----:B------:R-:W-:Y:S01]  /*0f60*/  ISETP.GE.AND P4, PT, R25, RZ, PT ;  /* 0x000000ff1900720c */ /* 0x000fe20003f86270 */
[----:B------:R-:W-:Y:S01]  /*0f70*/  IMAD.HI.U32 R22, R6, R27, RZ ;  /* 0x0000001b06167227 */ /* 0x000fe200078e00ff */
[----:B------:R-:W-:Y:S02]  /*0f80*/  IABS R25, R30 ;  /* 0x0000001e00197213 */ /* 0x000fe40000000000 */
[C---:B------:R-:W-:Y:S01]  /*0f90*/  LOP3.LUT R40, R7.reuse, 0x60, RZ, 0xfc, !PT ;  /* 0x0000006007287812 */ /* 0x040fe200078efcff */
[----:B------:R-:W-:Y:S01]  /*0fa0*/  IMAD.MOV R11, RZ, RZ, -R11 ;  /* 0x000000ffff0b7224 */ /* 0x000fe200078e0a0b */
[----:B------:R-:W-:Y:S01]  /*0fb0*/  LOP3.LUT R41, R7, 0x68, RZ, 0xfc, !PT ;  /* 0x0000006807297812 */ /* 0x000fe200078efcff */
[----:B------:R-:W-:Y:S01]  /*0fc0*/  @!P5 IMAD.IADD R19, R19, 0x1, -R0 ;  /* 0x000000011313d824 */ /* 0x000fe200078e0a00 */
[----:B------:R-:W-:Y:S01]  /*0fd0*/  ISETP.GE.AND P5, PT, R28, RZ, PT ;  /* 0x000000ff1c00720c */ /* 0x000fe20003fa6270 */
[----:B------:R-:W-:Y:S01]  /*0fe0*/  IMAD.HI.U32 R21, R6, R25, RZ ;  /* 0x0000001906157227 */ /* 0x000fe200078e00ff */
[----:B------:R-:W-:-:S02]  /*0ff0*/  LOP3.LUT R28, R7, 0x3c, RZ, 0xfc, !PT ;  /* 0x0000003c071c7812 */ /* 0x000fc400078efcff */
[----:B------:R-:W-:Y:S01]  /*1000*/  LOP3.LUT R42, R7, 0x78, RZ, 0xfc, !PT ;  /* 0x00000078072a7812 */ /* 0x000fe200078efcff */
[----:B------:R-:W-:Y:S01]  /*1010*/  @!P6 IMAD.IADD R20, R20, 0x1, -R0 ;  /* 0x000000011414e824 */ /* 0x000fe200078e0a00 */
[----:B------:R-:W-:Y:S01]  /*1020*/  ISETP.GT.U32.AND P6, PT, R0, R19, PT ;  /* 0x000000130000720c */ /* 0x000fe20003fc4070 */
[----:B------:R-:W-:Y:S01]  /*1030*/  IMAD.MOV R26, RZ, RZ, -R22 ;  /* 0x000000ffff1a7224 */ /* 0x000fe200078e0a16 */
[----:B------:R-:W-:Y:S01]  /*1040*/  @!P4 IADD3 R18, -R18, RZ, RZ ;  /* 0x000000ff1212c210 */ /* 0x000fe20007ffe1ff */
[----:B------:R-:W-:Y:S01]  /*1050*/  IMAD.MOV R24, RZ, RZ, -R21 ;  /* 0x000000ffff187224 */ /* 0x000fe200078e0a15 */
[----:B------:R-:W-:Y:S01]  /*1060*/  ISETP.GE.AND P4, PT, R29, RZ, PT ;  /* 0x000000ff1d00720c */ /* 0x000fe20003f86270 */
[C---:B------:R-:W-:Y:S01]  /*1070*/  IMAD R21, R0.reuse, R11, R23 ;  /* 0x0000000b00157224 */ /* 0x040fe200078e0217 */
[----:B------:R-:W-:Y:S01]  /*1080*/  IABS R11, R32 ;  /* 0x00000020000b7213 */ /* 0x000fe20000000000 */
[C---:B------:R-:W-:Y:S01]  /*1090*/  IMAD R23, R0.reuse, R26, R27 ;  /* 0x0000001a00177224 */ /* 0x040fe200078e021b */
[----:B------:R-:W-:Y:S01]  /*10a0*/  IABS R26, R28 ;  /* 0x0000001c001a7213 */ /* 0x000fe20000000000 */
[C---:B------:R-:W-:Y:S01]  /*10b0*/  IMAD R22, R0.reuse, R24, R25 ;  /* 0x0000001800167224 */ /* 0x040fe200078e0219 */
[----:B------:R-:W-:Y:S01]  /*10c0*/  MOV R25, R11 ;  /* 0x0000000b00197202 */ /* 0x000fe20000000f00 */
[----:B------:R-:W-:Y:S01]  /*10d0*/  @!P1 IMAD.MOV R16, RZ, RZ, -R16 ;  /* 0x000000ffff109224 */ /* 0x000fe200078e0a10 */
[C---:B------:R-:W-:Y:S01]  /*10e0*/  ISETP.GT.U32.AND P1, PT, R0.reuse, R20, PT ;  /* 0x000000140000720c */ /* 0x040fe20003f24070 */
[----:B------:R-:W-:Y:S01]  /*10f0*/  @!P6 IMAD.IADD R19, R19, 0x1, -R0 ;  /* 0x000000011313e824 */ /* 0x000fe200078e0a00 */
[----:B------:R-:W-:Y:S01]  /*1100*/  ISETP.GT.U32.AND P6, PT, R0, R23, PT ;  /* 0x000000170000720c */ /* 0x000fe20003fc4070 */
[----:B------:R-:W-:Y:S01]  /*1110*/  IMAD.HI.U32 R11, R6, R25, RZ ;  /* 0x00000019060b7227 */ /* 0x000fe200078e00ff */
[----:B------:R-:W-:-:S02]  /*1120*/  IABS R43, R42 ;  /* 0x0000002a002b7213 */ /* 0x000fc40000000000 */
[----:B------:R-:W-:Y:S01]  /*1130*/  @!P0 IADD3 R19, -R19, RZ, RZ ;  /* 0x000000ff13138210 */ /* 0x000fe20007ffe1ff */
[----:B------:R-:W-:Y:S01]  /*1140*/  IMAD.MOV R11, RZ, RZ, -R11 ;  /* 0x000000ffff0b7224 */ /* 0x000fe200078e0a0b */
[C---:B------:R-:W-:Y:S01]  /*1150*/  LOP3.LUT R46, R7.reuse, 0x7c, RZ, 0xfc, !PT ;  /* 0x0000007c072e7812 */ /* 0x040fe200078efcff */
[----:B------:R-:W-:Y:S01]  /*1160*/  @!P3 IMAD.MOV R17, RZ, RZ, -R17 ;  /* 0x000000ffff11b224 */ /* 0x000fe200078e0a11 */
[C---:B------:R-:W-:Y:S01]  /*1170*/  ISETP.GT.U32.AND P3, PT, R0.reuse, R22, PT ;  /* 0x000000160000720c */ /* 0x040fe20003f64070 */
[----:B------:R-:W-:Y:S01]  /*1180*/  IMAD R24, R0, R11, R25 ;  /* 0x0000000b00187224 */ /* 0x000fe200078e0219 */
[----:B------:R-:W-:Y:S01]  /*1190*/  IABS R45, R46 ;  /* 0x0000002e002d7213 */ /* 0x000fe20000000000 */
[----:B------:R-:W-:Y:S01]  /*11a0*/  IMAD.MOV.U32 R25, RZ, RZ, R26 ;  /* 0x000000ffff197224 */ /* 0x000fe200078e001a */
[----:B------:R-:W-:Y:S01]  /*11b0*/  LOP3.LUT R26, R7, 0x40, RZ, 0xfc, !PT ;  /* 0x00000040071a7812 */ /* 0x000fe200078efcff */
[----:B------:R-:W-:Y:S01]  /*11c0*/  @!P6 IMAD.IADD R23, R23, 0x1, -R0 ;  /* 0x000000011717e824 */ /* 0x000fe200078e0a00 */
[----:B------:R-:W-:Y:S01]  /*11d0*/  LOP3.LUT R50, R7, 0x88, RZ, 0xfc, !PT ;  /* 0x0000008807327812 */ /* 0x000fe200078efcff */
[----:B------:R-:W-:Y:S01]  /*11e0*/  IMAD.HI.U32 R11, R6, R25, RZ ;  /* 0x00000019060b7227 */ /* 0x000fe200078e00ff */
[----:B------:R-:W-:-:S02]  /*11f0*/  IABS R27, R26 ;  /* 0x0000001a001b7213 */ /* 0x000fc40000000000 */
[----:B------:R-:W-:Y:S01]  /*1200*/  ISETP.GT.U32.AND P6, PT, R0, R23, PT ;  /* 0x000000170000720c */ /* 0x000fe20003fc4070 */
[----:B------:R-:W-:Y:S01]  /*1210*/  @!P1 IMAD.IADD R20, R20, 0x1, -R0 ;  /* 0x0000000114149824 */ /* 0x000fe200078e0a00 */
[----:B------:R-:W-:Y:S01]  /*1220*/  ISETP.GE.AND P1, PT, R30, RZ, PT ;  /* 0x000000ff1e00720c */ /* 0x000fe20003f26270 */
[----:B------:R-:W-:Y:S01]  /*1230*/  IMAD.MOV R11, RZ, RZ, -R11 ;  /* 0x000000ffff0b7224 */ /* 0x000fe200078e0a0b */
[C---:B------:R-:W-:Y:S01]  /*1240*/  LOP3.LUT R30, R7.reuse, 0x44, RZ, 0xfc, !PT ;  /* 0x00000044071e7812 */ /* 0x040fe200078efcff */
[----:B------:R-:W-:Y:S01]  /*1250*/  @!P5 IMAD.MOV R20, RZ, RZ, -R20 ;  /* 0x000000ffff14d224 */ /* 0x000fe200078e0a14 */
[C---:B------:R-:W-:Y:S01]  /*1260*/  ISETP.GT.U32.AND P5, PT, R0.reuse, R24, PT ;  /* 0x000000180000720c */ /* 0x040fe20003fa4070 */
[----:B------:R-:W-:Y:S01]  /*1270*/  IMAD R25, R0, R11, R25 ;  /* 0x0000000b00197224 */ /* 0x000fe200078e0219 */
[----:B------:R-:W-:Y:S01]  /*1280*/  IABS R29, R30 ;  /* 0x0000001e001d7213 */ /* 0x000fe20000000000 */
[--C-:B------:R-:W-:Y:S01]  /*1290*/  @!P3 IMAD.IADD R22, R22, 0x1, -R0.reuse ;  /* 0x000000011616b824 */ /* 0x100fe200078e0a00 */
[----:B------:R-:W-:Y:S01]  /*12a0*/  LOP3.LUT R52, R7, 0x8c, RZ, 0xfc, !PT ;  /* 0x0000008c07347812 */ /* 0x000fe200078efcff */
[----:B------:R-:W-:Y:S01]  /*12b0*/  @!P2 IMAD.MOV R15, RZ, RZ, -R15 ;  /* 0x000000ffff0fa224 */ /* 0x000fe200078e0a0f */
[C---:B------:R-:W-:Y:S01]  /*12c0*/  ISETP.GT.U32.AND P2, PT, R0.reuse, R21, PT ;  /* 0x000000150000720c */ /* 0x040fe20003f44070 */
[----:B------:R-:W-:Y:S01]  /*12d0*/  @!P6 IMAD.IADD R23, R23, 0x1, -R0 ;  /* 0x000000011717e824 */ /* 0x000fe200078e0a00 */
[----:B------:R-:W-:Y:S01]  /*12e0*/  ISETP.GT.U32.AND P6, PT, R0, R25, PT ;  /* 0x000000190000720c */ /* 0x000fe20003fc4070 */
[----:B------:R-:W-:Y:S01]  /*12f0*/  IMAD.HI.U32 R11, R6, R27, RZ ;  /* 0x0000001b060b7227 */ /* 0x000fe200078e00ff */
[----:B------:R-:W-:-:S02]  /*1300*/  ISETP.GT.U32.AND P0, PT, R0, R22, PT ;  /* 0x000000160000720c */ /* 0x000fc40003f04070 */
[----:B------:R-:W-:Y:S01]  /*1310*/  IABS R49, R50 ;  /* 0x0000003200317213 */ /* 0x000fe20000000000 */
[----:B------:R-:W-:Y:S01]  /*1320*/  @!P5 IMAD.IADD R24, R24, 0x1, -R0 ;  /* 0x000000011818d824 */ /* 0x000fe200078e0a00 */
[----:B------:R-:W-:Y:S01]  /*1330*/  ISETP.GE.AND P5, PT, R26, RZ, PT ;  /* 0x000000ff1a00720c */ /* 0x000fe20003fa6270 */
[----:B------:R-:W-:Y:S01]  /*1340*/  IMAD.MOV R11, RZ, RZ, -R11 ;  /* 0x000000ffff0b7224 */ /* 0x000fe200078e0a0b */
[----:B------:R-:W-:Y:S02]  /*1350*/  LOP3.LUT R54, R7, 0x90, RZ, 0xfc, !PT ;  /* 0x0000009007367812 */ /* 0x000fe400078efcff */
[----:B------:R-:W-:Y:S01]  /*1360*/  IABS R51, R52 ;  /* 0x0000003400337213 */ /* 0x000fe20000000000 */
[----:B------:R-:W-:Y:S01]  /*1370*/  IMAD R26, R0, R11, R27 ;  /* 0x0000000b001a7224 */ /* 0x000fe200078e021b */
[-C--:B------:R-:W-:Y:S01]  /*1380*/  @!P2 IADD3 R21, R21, -R0.reuse, RZ ;  /* 0x800000001515a210 */ /* 0x080fe20007ffe0ff */
[----:B------:R-:W-:Y:S01]  /*1390*/  IMAD.HI.U32 R11, R6, R29, RZ ;  /* 0x0000001d060b7227 */ /* 0x000fe200078e00ff */
[----:B------:R-:W-:-:S02]  /*13a0*/  @!P6 IADD3 R25, R25, -R0, RZ ;  /* 0x800000001919e210 */ /* 0x000fc40007ffe0ff */
[----:B------:R-:W-:Y:S01]  /*13b0*/  ISETP.GT.U32.AND P6, PT, R0, R24, PT ;  /* 0x000000180000720c */ /* 0x000fe20003fc4070 */
[----:B------:R-:W-:Y:S01]  /*13c0*/  IMAD.MOV R11, RZ, RZ, -R11 ;  /* 0x000000ffff0b7224 */ /* 0x000fe200078e0a0b */
[----:B------:R-:W-:Y:S02]  /*13d0*/  @!P0 IADD3 R22, R22, -R0, RZ ;  /* 0x8000000016168210 */ /* 0x000fe40007ffe0ff */
[C---:B------:R-:W-:Y:S01]  /*13e0*/  ISETP.GT.U32.AND P3, PT, R0.reuse, R21, PT ;  /* 0x000000150000720c */ /* 0x040fe20003f64070 */
[C---:B------:R-:W-:Y:S01]  /*13f0*/  IMAD R27, R0.reuse, R11, R29 ;  /* 0x0000000b001b7224 */ /* 0x040fe200078e021d */
[----:B------:R-:W-:Y:S01]  /*1400*/  ISETP.GE.AND P2, PT, R31, RZ, PT ;  /* 0x000000ff1f00720c */ /* 0x000fe20003f46270 */
[----:B------:R-:W-:Y:S01]  /*1410*/  @!P1 IMAD.MOV R22, RZ, RZ, -R22 ;  /* 0x000000ffff169224 */ /* 0x000fe200078e0a16 */
[----:B------:R-:W-:Y:S02]  /*1420*/  ISETP.GT.U32.AND P1, PT, R0, R26, PT ;  /* 0x0000001a0000720c */ /* 0x000fe40003f24070 */
[----:B------:R-:W-:Y:S01]  /*1430*/  ISETP.GE.AND P0, PT, R28, RZ, PT ;  /* 0x000000ff1c00720c */ /* 0x000fe20003f06270 */
[----:B------:R-:W-:Y:S01]  /*1440*/  IMAD.HI.U32 R28, R6, R33, RZ ;  /* 0x00000021061c7227 */ /* 0x000fe200078e00ff */
[----:B------:R-:W-:-:S02]  /*1450*/  IABS R53, R54 ;  /* 0x0000003600357213 */ /* 0x000fc40000000000 */
[----:B------:R-:W-:Y:S01]  /*1460*/  LOP3.LUT R55, R7, 0x94, RZ, 0xfc, !PT ;  /* 0x0000009407377812 */ /* 0x000fe200078efcff */
[--C-:B------:R-:W-:Y:S01]  /*1470*/  @!P6 IMAD.IADD R24, R24, 0x1, -R0.reuse ;  /* 0x000000011818e824 */ /* 0x100fe200078e0a00 */
[----:B------:R-:W-:Y:S01]  /*1480*/  ISETP.GT.U32.AND P6, PT, R0, R27, PT ;  /* 0x0000001b0000720c */ /* 0x000fe20003fc4070 */
[--C-:B------:R-:W-:Y:S01]  /*1490*/  @!P3 IMAD.IADD R21, R21, 0x1, -R0.reuse ;  /* 0x000000011515b824 */ /* 0x100fe200078e0a00 */
[----:B------:R-:W-:Y:S02]  /*14a0*/  ISETP.GE.AND P3, PT, R32, RZ, PT ;  /* 0x000000ff2000720c */ /* 0x000fe40003f66270 */
[----:B------:R-:W-:Y:S01]  /*14b0*/  LOP3.LUT R32, R7, 0x48, RZ, 0xfc, !PT ;  /* 0x0000004807207812 */ /* 0x000fe200078efcff */
[----:B------:R-:W-:Y:S01]  /*14c0*/  @!P1 IMAD.IADD R26, R26, 0x1, -R0 ;  /* 0x000000011a1a9824 */ /* 0x000fe200078e0a00 */
[----:B------:R-:W-:Y:S01]  /*14d0*/  IADD3 R29, -R28, RZ, RZ ;  /* 0x000000ff1c1d7210 */ /* 0x000fe20007ffe1ff */
[----:B------:R-:W-:Y:S01]  /*14e0*/  @!P4 IMAD.MOV R21, RZ, RZ, -R21 ;  /* 0x000000ffff15c224 */ /* 0x000fe200078e0a15 */
[----:B------:R-:W-:-:S02]  /*14f0*/  ISETP.GT.U32.AND P4, PT, R0, R25, PT ;  /* 0x000000190000720c */ /* 0x000fc40003f84070 */
[----:B------:R-:W-:Y:S01]  /*1500*/  IABS R31, R32 ;  /* 0x00000020001f7213 */ /* 0x000fe20000000000 */
[C---:B------:R-:W-:Y:S01]  /*1510*/  IMAD R29, R0.reuse, R29, R33 ;  /* 0x0000001d001d7224 */ /* 0x040fe200078e0221 */
[----:B------:R-:W-:Y:S01]  /*1520*/  @!P2 IADD3 R23, -R23, RZ, RZ ;  /* 0x000000ff1717a210 */ /* 0x000fe20007ffe1ff */
[----:B------:R-:W-:Y:S01]  /*1530*/  @!P6 IMAD.IADD R27, R27, 0x1, -R0 ;  /* 0x000000011b1be824 */ /* 0x000fe200078e0a00 */
[----:B------:R-:W-:Y:S01]  /*1540*/  ISETP.GT.U32.AND P6, PT, R0, R26, PT ;  /* 0x0000001a0000720c */ /* 0x000fe20003fc4070 */
[----:B------:R-:W-:Y:S01]  /*1550*/  IMAD.HI.U32 R11, R6, R31, RZ ;  /* 0x0000001f060b7227 */ /* 0x000fe200078e00ff */
[----:B------:R-:W-:Y:S02]  /*1560*/  ISETP.GE.AND P2, PT, R30, RZ, PT ;  /* 0x000000ff1e00720c */ /* 0x000fe40003f46270 */
[----:B------:R-:W-:Y:S01]  /*1570*/  LOP3.LUT R30, R7, 0x50, RZ, 0xfc, !PT ;  /* 0x00000050071e7812 */ /* 0x000fe200078efcff */
[----:B------:R-:W-:Y:S01]  /*1580*/  IMAD.MOV R11, RZ, RZ, -R11 ;  /* 0x000000ffff0b7224 */ /* 0x000fe200078e0a0b */
[----:B------:R-:W-:Y:S01]  /*1590*/  IABS R33, R36 ;  /* 0x0000002400217213 */ /* 0x000fe20000000000 */
[----:B------:R-:W-:Y:S01]  /*15a0*/  @!P3 IMAD.MOV R24, RZ, RZ, -R24 ;  /* 0x000000ffff18b224 */ /* 0x000fe200078e0a18 */
[----:B------:R-:W-:Y:S01]  /*15b0*/  ISETP.GT.U32.AND P3, PT, R0, R27, PT ;  /* 0x0000001b0000720c */ /* 0x000fe20003f64070 */
[--C-:B------:R-:W-:Y:S01]  /*15c0*/  @!P4 IMAD.IADD R25, R25, 0x1, -R0.reuse ;  /* 0x000000011919c824 */ /* 0x100fe200078e0a00 */
[----:B------:R-:W-:Y:S01]  /*15d0*/  ISETP.GE.AND P4, PT, R32, RZ, PT ;  /* 0x000000ff2000720c */ /* 0x000fe20003f86270 */
[----:B------:R-:W-:Y:S01]  /*15e0*/  IMAD R28, R0, R11, R31 ;  /* 0x0000000b001c7224 */ /* 0x000fe200078e021f */
[----:B------:R-:W-:Y:S01]  /*15f0*/  IABS R31, R30 ;  /* 0x0000001e001f7213 */ /* 0x000fe20000000000 */
[----:B------:R-:W-:Y:S01]  /*1600*/  @!P6 IMAD.IADD R26, R26, 0x1, -R0 ;  /* 0x000000011a1ae824 */ /* 0x000fe200078e0a00 */
[----:B------:R-:W-:Y:S01]  /*1610*/  ISETP.GT.U32.AND P6, PT, R0, R29, PT ;  /* 0x0000001d0000720c */ /* 0x000fe20003fc4070 */
[----:B------:R-:W-:Y:S01]  /*1620*/  IMAD.HI.U32 R32, R6, R37, RZ ;  /* 0x0000002506207227 */ /* 0x000fe200078e00ff */
[----:B------:R-:W-:-:S02]  /*1630*/  @!P0 IADD3 R25, -R25, RZ, RZ ;  /* 0x000000ff19198210 */ /* 0x000fc40007ffe1ff */
[----:B------:R-:W-:Y:S01]  /*1640*/  ISETP.GT.U32.AND P0, PT, R0, R28, PT ;  /* 0x0000001c0000720c */ /* 0x000fe20003f04070 */
[----:B------:R-:W-:Y:S01]  /*1650*/  IMAD.HI.U32 R11, R6, R31, RZ ;  /* 0x0000001f060b7227 */ /* 0x000fe200078e00ff */
[----:B------:R-:W-:Y:S02]  /*1660*/  ISETP.GE.AND P1, PT, R34, RZ, PT ;  /* 0x000000ff2200720c */ /* 0x000fe40003f26270 */
[C---:B------:R-:W-:Y:S01]  /*1670*/  LOP3.LUT R56, R7.reuse, 0x98, RZ, 0xfc, !PT ;  /* 0x0000009807387812 */ /* 0x040fe200078efcff */
[----:B------:R-:W-:Y:S01]  /*1680*/  IMAD.MOV R11, RZ, RZ, -R11 ;  /* 0x000000ffff0b7224 */ /* 0x000fe200078e0a0b */
[----:B------:R-:W-:Y:S01]  /*1690*/  LOP3.LUT R57, R7, 0x9c, RZ, 0xfc, !PT ;  /* 0x0000009c07397812 */ /* 0x000fe200078efcff */
[--C-:B------:R-:W-:Y:S01]  /*16a0*/  @!P3 IMAD.IADD R27, R27, 0x1, -R0.reuse ;  /* 0x000000011b1bb824 */ /* 0x100fe200078e0a00 */
[----:B------:R-:W-:Y:S01]  /*16b0*/  ISETP.GE.AND P3, PT, R30, RZ, PT ;  /* 0x000000ff1e00720c */ /* 0x000fe20003f66270 */
[----:B------:R-:W-:Y:S01]  /*16c0*/  IMAD R30, R0, R11, R31 ;  /* 0x0000000b001e7224 */ /* 0x000fe200078e021f */
[----:B------:R-:W-:Y:S01]  /*16d0*/  LOP3.LUT R58, R7, 0xa0, RZ, 0xfc, !PT ;  /* 0x000000a0073a7812 */ /* 0x000fe200078efcff */
[----:B------:R-:W-:Y:S01]  /*16e0*/  @!P6 IMAD.IADD R29, R29, 0x1, -R0 ;  /* 0x000000011d1de824 */ /* 0x000fe200078e0a00 */
[----:B------:R-:W-:Y:S01]  /*16f0*/  LOP3.LUT R60, R7, 0xb8, RZ, 0xfc, !PT ;  /* 0x000000b8073c7812 */ /* 0x000fe200078efcff */
[----:B------:R-:W-:Y:S01]  /*1700*/  @!P5 IMAD.MOV R26, RZ, RZ, -R26 ;  /* 0x000000ffff1ad224 */ /* 0x000fe200078e0a1a */
[----:B------:R-:W-:Y:S01]  /*1710*/  @!P0 IADD3 R28, R28, -R0, RZ ;  /* 0x800000001c1c8210 */ /* 0x000fe20007ffe0ff */
[----:B------:R-:W-:Y:S01]  /*1720*/  IMAD.HI.U32 R11, R6, R33, RZ ;  /* 0x00000021060b7227 */ /* 0x000fe200078e00ff */
[----:B------:R-:W-:-:S02]  /*1730*/  ISETP.GT.U32.AND P0, PT, R0, R30, PT ;  /* 0x0000001e0000720c */ /* 0x000fc40003f04070 */
[----:B------:R-:W-:Y:S01]  /*1740*/  ISETP.GT.U32.AND P5, PT, R0, R29, PT ;  /* 0x0000001d0000720c */ /* 0x000fe20003fa4070 */
[----:B------:R-:W-:Y:S01]  /*1750*/  IMAD.HI.U32 R31, R6, R35, RZ ;  /* 0x00000023061f7227 */ /* 0x000fe200078e00ff */
[----:B------:R-:W-:Y:S02]  /*1760*/  ISETP.GT.U32.AND P6, PT, R0, R28, PT ;  /* 0x0000001c0000720c */ /* 0x000fe40003fc4070 */
[----:B------:R-:W-:Y:S01]  /*1770*/  IABS R61, R60 ;  /* 0x0000003c003d7213 */ /* 0x000fe20000000000 */
[----:B------:R-:W-:Y:S01]  /*1780*/  IMAD.MOV R11, RZ, RZ, -R11 ;  /* 0x000000ffff0b7224 */ /* 0x000fe200078e0a0b */
[----:B------:R-:W-:Y:S01]  /*1790*/  IADD3 R34, -R31, RZ, RZ ;  /* 0x000000ff1f227210 */ /* 0x000fe20007ffe1ff */
[----:B------:R-:W-:Y:S01]  /*17a0*/  @!P2 IMAD.MOV R27, RZ, RZ, -R27 ;  /* 0x000000ffff1ba224 */ /* 0x000fe200078e0a1b */
[----:B------:R-:W-:Y:S01]  /*17b0*/  ISETP.GE.AND P2, PT, R36, RZ, PT ;  /* 0x000000ff2400720c */ /* 0x000fe20003f46270 */
[----:B------:R-:W-:Y:S01]  /*17c0*/  IMAD.MOV R36, RZ, RZ, -R32 ;  /* 0x000000ffff247224 */ /* 0x000fe200078e0a20 */
[C---:B------:R-:W-:Y:S01]  /*17d0*/  LOP3.LUT R62, R7.reuse, 0xc0, RZ, 0xfc, !PT ;  /* 0x000000c0073e7812 */ /* 0x040fe200078efcff */
[----:B------:R-:W-:Y:S01]  /*17e0*/  IMAD R31, R0, R11, R33 ;  /* 0x0000000b001f7224 */ /* 0x000fe200078e0221 */
[C---:B------:R-:W-:Y:S01]  /*17f0*/  LOP3.LUT R64, R7.reuse, 0xd0, RZ, 0xfc, !PT ;  /* 0x000000d007407812 */ /* 0x040fe200078efcff */
[--C-:B------:R-:W-:Y:S01]  /*1800*/  @!P0 IMAD.IADD R30, R30, 0x1, -R0.reuse ;  /* 0x000000011e1e8824 */ /* 0x100fe200078e0a00 */
[----:B------:R-:W-:Y:S01]  /*1810*/  LOP3.LUT R76, R7, 0xdc, RZ, 0xfc, !PT ;  /* 0x000000dc074c7812 */ /* 0x000fe200078efcff */
[----:B------:R-:W-:Y:S01]  /*1820*/  IMAD R33, R0, R36, R37 ;  /* 0x0000002400217224 */ /* 0x000fe200078e0225 */
[----:B------:R-:W-:Y:S01]  /*1830*/  @!P6 IADD3 R28, R28, -R0, RZ ;  /* 0x800000001c1ce210 */ /* 0x000fe20007ffe0ff */
[----:B------:R-:W-:Y:S01]  /*1840*/  @!P5 IMAD.IADD R29, R29, 0x1, -R0 ;  /* 0x000000011d1dd824 */ /* 0x000fe200078e0a00 */
[C---:B------:R-:W-:Y:S01]  /*1850*/  ISETP.GT.U32.AND P0, PT, R0.reuse, R30, PT ;  /* 0x0000001e0000720c */ /* 0x040fe20003f04070 */
[C---:B------:R-:W-:Y:S01]  /*1860*/  IMAD R32, R0.reuse, R34, R35 ;  /* 0x0000002200207224 */ /* 0x040fe200078e0223 */
[----:B------:R-:W-:Y:S01]  /*1870*/  IABS R35, R40 ;  /* 0x0000002800237213 */ /* 0x000fe20000000000 */
[----:B------:R-:W-:Y:S01]  /*1880*/  @!P1 IMAD.MOV R29, RZ, RZ, -R29 ;  /* 0x000000ffff1d9224 */ /* 0x000fe200078e0a1d */
[C---:B------:R-:W-:Y:S01]  /*1890*/  ISETP.GT.U32.AND P6, PT, R0.reuse, R31, PT ;  /* 0x0000001f0000720c */ /* 0x040fe20003fc4070 */
[----:B------:R-:W-:Y:S01]  /*18a0*/  @!P4 IMAD.MOV R28, RZ, RZ, -R28 ;  /* 0x000000ffff1cc224 */ /* 0x000fe200078e0a1c */
[----:B------:R-:W-:Y:S01]  /*18b0*/  ISETP.GT.U32.AND P1, PT, R0, R33, PT ;  /* 0x000000210000720c */ /* 0x000fe20003f24070 */
[----:B------:R-:W-:Y:S01]  /*18c0*/  IMAD.HI.U32 R11, R6, R35, RZ ;  /* 0x00000023060b7227 */ /* 0x000fe200078e00ff */
[----:B------:R-:W-:-:S02]  /*18d0*/  ISETP.GT.U32.AND P5, PT, R0, R32, PT ;  /* 0x000000200000720c */ /* 0x000fc40003fa4070 */
[----:B------:R-:W-:Y:S01]  /*18e0*/  ISETP.GE.AND P4, PT, R38, RZ, PT ;  /* 0x000000ff2600720c */ /* 0x000fe20003f86270 */
[----:B------:R-:W-:Y:S01]  /*18f0*/  IMAD.MOV R11, RZ, RZ, -R11 ;  /* 0x000000ffff0b7224 */ /* 0x000fe200078e0a0b */
[----:B------:R-:W-:Y:S02]  /*1900*/  LOP3.LUT R38, R7, 0x64, RZ, 0xfc, !PT ;  /* 0x0000006407267812 */ /* 0x000fe400078efcff */
[----:B------:R-:W-:Y:S01]  /*1910*/  @!P0 IADD3 R30, R30, -R0, RZ ;  /* 0x800000001e1e8210 */ /* 0x000fe20007ffe0ff */
[----:B------:R-:W-:Y:S01]  /*1920*/  IMAD R34, R0, R11, R35 ;  /* 0x0000000b00227224 */ /* 0x000fe200078e0223 */
[----:B------:R-:W-:Y:S01]  /*1930*/  IABS R36, R38 ;  /* 0x0000002600247213 */ /* 0x000fe20000000000 */
[--C-:B------:R-:W-:Y:S01]  /*1940*/  @!P6 IMAD.IADD R31, R31, 0x1, -R0.reuse ;  /* 0x000000011f1fe824 */ /* 0x100fe200078e0a00 */
[----:B------:R-:W-:Y:S01]  /*1950*/  IABS R37, R41 ;  /* 0x0000002900257213 */ /* 0x000fe20000000000 */
[--C-:B------:R-:W-:Y:S01]  /*1960*/  @!P1 IMAD.IADD R33, R33, 0x1, -R0.reuse ;  /* 0x0000000121219824 */ /* 0x100fe200078e0a00 */
[----:B------:R-:W-:Y:S01]  /*1970*/  MOV R35, R36 ;  /* 0x0000002400237202 */ /* 0x000fe20000000f00 */
[----:B------:R-:W-:Y:S01]  /*1980*/  @!P5 IMAD.IADD R32, R32, 0x1, -R0 ;  /* 0x000000012020d824 */ /* 0x000fe200078e0a00 */
[C---:B------:R-:W-:Y:S01]  /*1990*/  ISETP.GT.U32.AND P6, PT, R0.reuse, R31, PT ;  /* 0x0000001f0000720c */ /* 0x040fe20003fc4070 */
[----:B------:R-:W-:Y:S01]  /*19a0*/  @!P3 IMAD.MOV R30, RZ, RZ, -R30 ;  /* 0x000000ffff1eb224 */ /* 0x000fe200078e0a1e */
[----:B------:R-:W-:Y:S01]  /*19b0*/  ISETP.GT.U32.AND P3, PT, R0, R34, PT ;  /* 0x000000220000720c */ /* 0x000fe20003f64070 */
[----:B------:R-:W-:Y:S01]  /*19c0*/  IMAD.HI.U32 R11, R6, R35, RZ ;  /* 0x00000023060b7227 */ /* 0x000fe200078e00ff */
[----:B------:R-:W-:-:S02]  /*19d0*/  ISETP.GT.U32.AND P1, PT, R0, R33, PT ;  /* 0x000000210000720c */ /* 0x000fc40003f24070 */
[----:B------:R-:W-:Y:S02]  /*19e0*/  ISETP.GT.U32.AND P5, PT, R0, R32, PT ;  /* 0x000000200000720c */ /* 0x000fe40003fa4070 */
[----:B------:R-:W-:Y:S01]  /*19f0*/  IADD3 R36, -R11, RZ, RZ ;  /* 0x000000ff0b247210 */ /* 0x000fe20007ffe1ff */
[----:B------:R-:W-:Y:S01]  /*1a00*/  IMAD.HI.U32 R11, R6, R37, RZ ;  /* 0x00000025060b7227 */ /* 0x000fe200078e00ff */
[----:B------:R-:W-:Y:S02]  /*1a10*/  ISETP.GE.AND P0, PT, R39, RZ, PT ;  /* 0x000000ff2700720c */ /* 0x000fe40003f06270 */
[----:B------:R-:W-:Y:S01]  /*1a20*/  IABS R69, R64 ;  /* 0x0000004000457213 */ /* 0x000fe20000000000 */
[----:B------:R-:W-:Y:S01]  /*1a30*/  IMAD R35, R0, R36, R35 ;  /* 0x0000002400237224 */ /* 0x000fe200078e0223 */
[----:B------:R-:W-:Y:S01]  /*1a40*/  LOP3.LUT R80, R7, 0xe4, RZ, 0xfc, !PT ;  /* 0x000000e407507812 */ /* 0x000fe200078efcff */
[--C-:B------:R-:W-:Y:S01]  /*1a50*/  @!P6 IMAD.IADD R31, R31, 0x1, -R0.reuse ;  /* 0x000000011f1fe824 */ /* 0x100fe200078e0a00 */
[----:B------:R-:W-:Y:S01]  /*1a60*/  @!P3 IADD3 R34, R34, -R0, RZ ;  /* 0x800000002222b210 */ /* 0x000fe20007ffe0ff */
[----:B------:R-:W-:Y:S01]  /*1a70*/  IMAD.MOV R11, RZ, RZ, -R11 ;  /* 0x000000ffff0b7224 */ /* 0x000fe200078e0a0b */
[----:B------:R-:W-:Y:S01]  /*1a80*/  ISETP.GE.AND P6, PT, R40, RZ, PT ;  /* 0x000000ff2800720c */ /* 0x000fe20003fc6270 */
[--C-:B------:R-:W-:Y:S01]  /*1a90*/  @!P1 IMAD.IADD R33, R33, 0x1, -R0.reuse ;  /* 0x0000000121219824 */ /* 0x100fe200078e0a00 */
[C---:B------:R-:W-:Y:S01]  /*1aa0*/  LOP3.LUT R40, R7.reuse, 0x6c, RZ, 0xfc, !PT ;  /* 0x0000006c07287812 */ /* 0x040fe200078efcff */
[----:B------:R-:W-:Y:S01]  /*1ab0*/  @!P5 IMAD.IADD R32, R32, 0x1, -R0 ;  /* 0x000000012020d824 */ /* 0x000fe200078e0a00 */
[C---:B------:R-:W-:Y:S01]  /*1ac0*/  ISETP.GT.U32.AND P1, PT, R0.reuse, R35, PT ;  /* 0x000000230000720c */ /* 0x040fe20003f24070 */
[----:B------:R-:W-:Y:S01]  /*1ad0*/  @!P2 IMAD.MOV R31, RZ, RZ, -R31 ;  /* 0x000000ffff1fa224 */ /* 0x000fe200078e0a1f */
[C---:B------:R-:W-:Y:S01]  /*1ae0*/  ISETP.GT.U32.AND P2, PT, R0.reuse, R34, PT ;  /* 0x000000220000720c */ /* 0x040fe20003f44070 */
[----:B------:R-:W-:Y:S01]  /*1af0*/  IMAD R36, R0, R11, R37 ;  /* 0x0000000b00247224 */ /* 0x000fe200078e0225 */
[----:B------:R-:W-:Y:S01]  /*1b00*/  IABS R39, R40 ;  /* 0x0000002800277213 */ /* 0x000fe20000000000 */
[----:B------:R-:W-:Y:S01]  /*1b10*/  @!P4 IMAD.MOV R32, RZ, RZ, -R32 ;  /* 0x000000ffff20c224 */ /* 0x000fe200078e0a20 */
[----:B------:R-:W-:-:S02]  /*1b20*/  LOP3.LUT R37, R7, 0x70, RZ, 0xfc, !PT ;  /* 0x0000007007257812 */ /* 0x000fc400078efcff */
[----:B------:R-:W-:Y:S01]  /*1b30*/  ISETP.GT.U32.AND P4, PT, R0, R36, PT ;  /* 0x000000240000720c */ /* 0x000fe20003f84070 */
[----:B------:R-:W-:Y:S01]  /*1b40*/  IMAD.HI.U32 R11, R6, R39, RZ ;  /* 0x00000027060b7227 */ /* 0x000fe200078e00ff */
[----:B------:R-:W-:Y:S02]  /*1b50*/  ISETP.GE.AND P3, PT, R41, RZ, PT ;  /* 0x000000ff2900720c */ /* 0x000fe40003f66270 */
[----:B------:R-:W-:Y:S01]  /*1b60*/  IABS R41, R37 ;  /* 0x0000002500297213 */ /* 0x000fe20000000000 */
[--C-:B------:R-:W-:Y:S01]  /*1b70*/  @!P1 IMAD.IADD R35, R35, 0x1, -R0.reuse ;  /* 0x0000000123239824 */ /* 0x100fe200078e0a00 */
[----:B------:R-:W-:Y:S01]  /*1b80*/  @!P0 IADD3 R33, -R33, RZ, RZ ;  /* 0x000000ff21218210 */ /* 0x000fe20007ffe1ff */
[----:B------:R-:W-:Y:S01]  /*1b90*/  IMAD.MOV R11, RZ, RZ, -R11 ;  /* 0x000000ffff0b7224 */ /* 0x000fe200078e0a0b */
[----:B------:R-:W-:Y:S01]  /*1ba0*/  ISETP.GE.AND P5, PT, R38, RZ, PT ;  /* 0x000000ff2600720c */ /* 0x000fe20003fa6270 */
[--C-:B------:R-:W-:Y:S01]  /*1bb0*/  @!P2 IMAD.IADD R34, R34, 0x1, -R0.reuse ;  /* 0x000000012222a824 */ /* 0x100fe200078e0a00 */
[----:B------:R-:W-:Y:S01]  /*1bc0*/  ISETP.GE.AND P2, PT, R37, RZ, PT ;  /* 0x000000ff2500720c */ /* 0x000fe20003f46270 */
[C---:B------:R-:W-:Y:S01]  /*1bd0*/  IMAD R37, R0.reuse, R11, R39 ;  /* 0x0000000b00257224 */ /* 0x040fe200078e0227 */
[----:B------:R-:W-:Y:S01]  /*1be0*/  ISETP.GT.U32.AND P0, PT, R0, R35, PT ;  /* 0x000000230000720c */ /* 0x000fe20003f04070 */
[----:B------:R-:W-:Y:S01]  /*1bf0*/  @!P4 IMAD.IADD R36, R36, 0x1, -R0 ;  /* 0x000000012424c824 */ /* 0x000fe200078e0a00 */
[----:B------:R-:W-:Y:S01]  /*1c00*/  LOP3.LUT R38, R7, 0x74, RZ, 0xfc, !PT ;  /* 0x0000007407267812 */ /* 0x000fe200078efcff */
[----:B------:R-:W-:Y:S01]  /*1c10*/  @!P6 IMAD.MOV R34, RZ, RZ, -R34 ;  /* 0x000000ffff22e224 */ /* 0x000fe200078e0a22 */
[----:B------:R-:W-:Y:S01]  /*1c20*/  ISETP.GT.U32.AND P6, PT, R0, R37, PT ;  /* 0x000000250000720c */ /* 0x000fe20003fc4070 */
[----:B------:R-:W-:Y:S01]  /*1c30*/  IMAD.HI.U32 R11, R6, R41, RZ ;  /* 0x00000029060b7227 */ /* 0x000fe200078e00ff */
[----:B------:R-:W-:-:S02]  /*1c40*/  ISETP.GT.U32.AND P4, PT, R0, R36, PT ;  /* 0x000000240000720c */ /* 0x000fc40003f84070 */
[----:B------:R-:W-:Y:S02]  /*1c50*/  IABS R39, R38 ;  /* 0x0000002600277213 */ /* 0x000fe40000000000 */
[----:B------:R-:W-:Y:S02]  /*1c60*/  IADD3 R11, -R11, RZ, RZ ;  /* 0x000000ff0b0b7210 */ /* 0x000fe40007ffe1ff */
[----:B------:R-:W-:Y:S01]  /*1c70*/  ISETP.GE.AND P1, PT, R40, RZ, PT ;  /* 0x000000ff2800720c */ /* 0x000fe20003f26270 */
[--C-:B------:R-:W-:Y:S01]  /*1c80*/  @!P0 IMAD.IADD R35, R35, 0x1, -R0.reuse ;  /* 0x0000000123238824 */ /* 0x100fe200078e0a00 */
[----:B------:R-:W-:Y:S01]  /*1c90*/  ISETP.GE.AND P0, PT, R38, RZ, PT ;  /* 0x000000ff2600720c */ /* 0x000fe20003f06270 */
[----:B------:R-:W-:Y:S01]  /*1ca0*/  IMAD R38, R0, R11, R41 ;  /* 0x0000000b00267224 */ /* 0x000fe200078e0229 */
[----:B------:R-:W-:Y:S01]  /*1cb0*/  LOP3.LUT R78, R7, 0xe0, RZ, 0xfc, !PT ;  /* 0x000000e0074e7812 */ /* 0x000fe200078efcff */
[----:B------:R-:W-:Y:S01]  /*1cc0*/  @!P6 IMAD.IADD R37, R37, 0x1, -R0 ;  /* 0x000000012525e824 */ /* 0x000fe200078e0a00 */
[----:B------:R-:W-:Y:S01]  /*1cd0*/  IABS R73, R80 ;  /* 0x0000005000497213 */ /* 0x000fe20000000000 */
[----:B------:R-:W-:Y:S01]  /*1ce0*/  IMAD.MOV.U32 R41, RZ, RZ, R39 ;  /* 0x000000ffff297224 */ /* 0x000fe200078e0027 */
[----:B------:R-:W-:Y:S01]  /*1cf0*/  @!P4 IADD3 R36, R36, -R0, RZ ;  /* 0x800000002424c210 */ /* 0x000fe20007ffe0ff */
[----:B------:R-:W-:Y:S01]  /*1d00*/  IMAD.HI.U32 R39, R6, R43, RZ ;  /* 0x0000002b06277227 */ /* 0x000fe200078e00ff */
[----:B------:R-:W-:-:S02]  /*1d10*/  ISETP.GT.U32.AND P4, PT, R0, R38, PT ;  /* 0x000000260000720c */ /* 0x000fc40003f84070 */
[----:B------:R-:W-:Y:S01]  /*1d20*/  ISETP.GT.U32.AND P6, PT, R0, R37, PT ;  /* 0x000000250000720c */ /* 0x000fe20003fc4070 */
[----:B------:R-:W-:Y:S01]  /*1d30*/  IMAD.HI.U32 R11, R6, R41, RZ ;  /* 0x00000029060b7227 */ /* 0x000fe200078e00ff */
[----:B------:R-:W-:Y:S02]  /*1d40*/  IABS R71, R78 ;  /* 0x0000004e00477213 */ /* 0x000fe40000000000 */
[C---:B------:R-:W-:Y:S01]  /*1d50*/  LOP3.LUT R74, R7.reuse, 0xd8, RZ, 0xfc, !PT ;  /* 0x000000d8074a7812 */ /* 0x040fe200078efcff */
[----:B------:R-:W-:Y:S01]  /*1d60*/  IMAD.MOV R11, RZ, RZ, -R11 ;  /* 0x000000ffff0b7224 */ /* 0x000fe200078e0a0b */
[----:B------:R-:W-:Y:S01]  /*1d70*/  LOP3.LUT R81, R7, 0xe8, RZ, 0xfc, !PT ;  /* 0x000000e807517812 */ /* 0x000fe200078efcff */
[----:B------:R-:W-:Y:S01]  /*1d80*/  @!P5 IMAD.MOV R35, RZ, RZ, -R35 ;  /* 0x000000ffff23d224 */ /* 0x000fe200078e0a23 */
[----:B------:R-:W-:Y:S01]  /*1d90*/  ISETP.GE.AND P5, PT, R42, RZ, PT ;  /* 0x000000ff2a00720c */ /* 0x000fe20003fa6270 */
[----:B------:R-:W-:Y:S01]  /*1da0*/  @!P3 IMAD.MOV R36, RZ, RZ, -R36 ;  /* 0x000000ffff24b224 */ /* 0x000fe200078e0a24 */
[----:B------:R-:W-:Y:S01]  /*1db0*/  IADD3 R42, -R39, RZ, RZ ;  /* 0x000000ff272a7210 */ /* 0x000fe20007ffe1ff */
[----:B------:R-:W-:Y:S01]  /*1dc0*/  IMAD R39, R0, R11, R41 ;  /* 0x0000000b00277224 */ /* 0x000fe200078e0229 */
[----:B------:R-:W-:Y:S01]  /*1dd0*/  LOP3.LUT R11, R7, 0x80, RZ, 0xfc, !PT ;  /* 0x00000080070b7812 */ /* 0x000fe200078efcff */
[----:B------:R-:W-:Y:S01]  /*1de0*/  @!P4 IMAD.IADD R38, R38, 0x1, -R0 ;  /* 0x000000012626c824 */ /* 0x000fe200078e0a00 */
[----:B------:R-:W-:Y:S01]  /*1df0*/  @!P6 IADD3 R37, R37, -R0, RZ ;  /* 0x800000002525e210 */ /* 0x000fe20007ffe0ff */
[----:B------:R-:W-:Y:S01]  /*1e00*/  IMAD.HI.U32 R40, R6, R45, RZ ;  /* 0x0000002d06287227 */ /* 0x000fe200078e00ff */
[----:B------:R-:W-:-:S02]  /*1e10*/  ISETP.GT.U32.AND P6, PT, R0, R39, PT ;  /* 0x000000270000720c */ /* 0x000fc40003fc4070 */
[----:B------:R-:W-:Y:S01]  /*1e20*/  ISETP.GT.U32.AND P3, PT, R0, R38, PT ;  /* 0x000000260000720c */ /* 0x000fe20003f64070 */
[----:B------:R-:W-:Y:S01]  /*1e30*/  IMAD.MOV R44, RZ, RZ, -R40 ;  /* 0x000000ffff2c7224 */ /* 0x000fe200078e0a28 */
[----:B------:R-:W-:Y:S01]  /*1e40*/  ISETP.GE.AND P4, PT, R46, RZ, PT ;  /* 0x000000ff2e00720c */ /* 0x000fe20003f86270 */
[C---:B------:R-:W-:Y:S01]  /*1e50*/  IMAD R40, R0.reuse, R42, R43 ;  /* 0x0000002a00287224 */ /* 0x040fe200078e022b */
[----:B------:R-:W-:Y:S01]  /*1e60*/  LOP3.LUT R42, R7, 0x84, RZ, 0xfc, !PT ;  /* 0x00000084072a7812 */ /* 0x000fe200078efcff */
[----:B------:R-:W-:Y:S01]  /*1e70*/  IMAD R41, R0, R44, R45 ;  /* 0x0000002c00297224 */ /* 0x000fe200078e022d */
[----:B------:R-:W-:Y:S01]  /*1e80*/  IABS R45, R11 ;  /* 0x0000000b002d7213 */ /* 0x000fe20000000000 */
[----:B------:R-:W-:Y:S01]  /*1e90*/  @!P1 IMAD.MOV R37, RZ, RZ, -R37 ;  /* 0x000000ffff259224 */ /* 0x000fe200078e0a25 */
[----:B------:R-:W-:Y:S01]  /*1ea0*/  IABS R47, R42 ;  /* 0x0000002a002f7213 */ /* 0x000fe20000000000 */
[----:B------:R-:W-:Y:S01]  /*1eb0*/  IMAD.HI.U32 R43, R6, R49, RZ ;  /* 0x00000031062b7227 */ /* 0x000fe200078e00ff */
[----:B------:R-:W-:-:S02]  /*1ec0*/  ISETP.GE.AND P1, PT, R11, RZ, PT ;  /* 0x000000ff0b00720c */ /* 0x000fc40003f26270 */
[----:B------:R-:W-:Y:S01]  /*1ed0*/  LOP3.LUT R82, R7, 0xec, RZ, 0xfc, !PT ;  /* 0x000000ec07527812 */ /* 0x000fe200078efcff */
[--C-:B------:R-:W-:Y:S01]  /*1ee0*/  @!P6 IMAD.IADD R39, R39, 0x1, -R0.reuse ;  /* 0x000000012727e824 */ /* 0x100fe200078e0a00 */
[----:B------:R-:W-:Y:S01]  /*1ef0*/  LOP3.LUT R83, R7, 0xf0, RZ, 0xfc, !PT ;  /* 0x000000f007537812 */ /* 0x000fe200078efcff */
[----:B------:R-:W-:Y:S01]  /*1f00*/  @!P3 IMAD.IADD R38, R38, 0x1, -R0 ;  /* 0x000000012626b824 */ /* 0x000fe200078e0a00 */
[----:B------:R-:W-:Y:S01]  /*1f10*/  ISETP.GE.AND P3, PT, R42, RZ, PT ;  /* 0x000000ff2a00720c */ /* 0x000fe20003f66270 */
[----:B------:R-:W-:Y:S01]  /*1f20*/  IMAD.HI.U32 R11, R6, R45, RZ ;  /* 0x0000002d060b7227 */ /* 0x000fe200078e00ff */
[----:B------:R-:W-:Y:S02]  /*1f30*/  ISETP.GT.U32.AND P6, PT, R0, R39, PT ;  /* 0x000000270000720c */ /* 0x000fe40003fc4070 */
[----:B------:R-:W-:Y:S01]  /*1f40*/  @!P2 IADD3 R38, -R38, RZ, RZ ;  /* 0x000000ff2626a210 */ /* 0x000fe20007ffe1ff */
[----:B------:R-:W-:Y:S01]  /*1f50*/  IMAD.HI.U32 R42, R6, R47, RZ ;  /* 0x0000002f062a7227 */ /* 0x000fe200078e00ff */
[----:B------:R-:W-:-:S02]  /*1f60*/  ISETP.GT.U32.AND P2, PT, R0, R40, PT ;  /* 0x000000280000720c */ /* 0x000fc40003f44070 */
[C---:B------:R-:W-:Y:S01]  /*1f70*/  LOP3.LUT R84, R7.reuse, 0xf4, RZ, 0xfc, !PT ;  /* 0x000000f407547812 */ /* 0x040fe200078efcff */
[----:B------:R-:W-:Y:S01]  /*1f80*/  IMAD.MOV R11, RZ, RZ, -R11 ;  /* 0x000000ffff0b7224 */ /* 0x000fe200078e0a0b */
[----:B------:R-:W-:Y:S01]  /*1f90*/  IABS R75, R83 ;  /* 0x00000053004b7213 */ /* 0x000fe20000000000 */
[----:B------:R-:W-:Y:S01]  /*1fa0*/  IMAD.MOV R44, RZ, RZ, -R42 ;  /* 0x000000ffff2c7224 */ /* 0x000fe200078e0a2a */
[----:B------:R-:W-:Y:S01]  /*1fb0*/  LOP3.LUT R72, R7, 0xf8, RZ, 0xfc, !PT ;  /* 0x000000f807487812 */ /* 0x000fe200078efcff */
[----:B------:R-:W-:Y:S01]  /*1fc0*/  IMAD R42, R0, R11, R45 ;  /* 0x0000000b002a7224 */ /* 0x000fe200078e022d */
[----:B------:R-:W-:Y:S01]  /*1fd0*/  IABS R77, R84 ;  /* 0x00000054004d7213 */ /* 0x000fe20000000000 */
[----:B------:R-:W-:Y:S01]  /*1fe0*/  IMAD.HI.U32 R11, R6, R51, RZ ;  /* 0x00000033060b7227 */ /* 0x000fe200078e00ff */
[----:B------:R-:W-:Y:S02]  /*1ff0*/  @!P6 IADD3 R39, R39, -R0, RZ ;  /* 0x800000002727e210 */ /* 0x000fe40007ffe0ff */
[----:B------:R-:W-:Y:S01]  /*2000*/  ISETP.GT.U32.AND P6, PT, R0, R41, PT ;  /* 0x000000290000720c */ /* 0x000fe20003fc4070 */
[----:B------:R-:W-:Y:S01]  /*2010*/  @!P2 IMAD.IADD R40, R40, 0x1, -R0 ;  /* 0x000000012828a824 */ /* 0x000fe200078e0a00 */
[C---:B------:R-:W-:Y:S01]  /*2020*/  ISETP.GT.U32.AND P2, PT, R0.reuse, R42, PT ;  /* 0x0000002a0000720c */ /* 0x040fe20003f44070 */
[----:B------:R-:W-:Y:S01]  /*2030*/  IMAD.MOV R46, RZ, RZ, -R43 ;  /* 0x000000ffff2e7224 */ /* 0x000fe200078e0a2b */
[----:B------:R-:W-:Y:S01]  /*2040*/  IABS R79, R72 ;  /* 0x00000048004f7213 */ /* 0x000fe20000000000 */
[----:B------:R-:W-:-:S02]  /*2050*/  IMAD R43, R0, R44, R47 ;  /* 0x0000002c002b7224 */ /* 0x000fc400078e022f */
[----:B------:R-:W-:-:S04]  /*2060*/  IMAD.HI.U32 R44, R6, R53, RZ ;  /* 0x00000035062c7227 */ /* 0x000fc800078e00ff */
[----:B------:R-:W-:Y:S02]  /*2070*/  IMAD.MOV R11, RZ, RZ, -R11 ;  /* 0x000000ffff0b7224 */ /* 0x000fe400078e0a0b */
[----:B------:R-:W-:Y:S01]  /*2080*/  @!P6 IADD3 R41, R41, -R0, RZ ;  /* 0x800000002929e210 */ /* 0x000fe20007ffe0ff */
[----:B------:R-:W-:Y:S01]  /*2090*/  @!P0 IMAD.MOV R39, RZ, RZ, -R39 ;  /* 0x000000ffff278224 */ /* 0x000fe200078e0a27 */
[----:B------:R-:W-:Y:S01]  /*20a0*/  ISETP.GT.U32.AND P6, PT, R0, R40, PT ;  /* 0x000000280000720c */ /* 0x000fe20003fc4070 */
[----:B------:R-:W-:Y:S01]  /*20b0*/  @!P2 IMAD.IADD R42, R42, 0x1, -R0 ;  /* 0x000000012a2aa824 */ /* 0x000fe200078e0a00 */
[C---:B------:R-:W-:Y:S01]  /*20c0*/  ISETP.GT.U32.AND P2, PT, R0.reuse, R41, PT ;  /* 0x000000290000720c */ /* 0x040fe20003f44070 */
[C---:B------:R-:W-:Y:S01]  /*20d0*/  IMAD R45, R0.reuse, R46, R49 ;  /* 0x0000002e002d7224 */ /* 0x040fe200078e0231 */
[----:B------:R-:W-:Y:S01]  /*20e0*/  IABS R49, R55 ;  /* 0x0000003700317213 */ /* 0x000fe20000000000 */
[----:B------:R-:W-:Y:S01]  /*20f0*/  IMAD.MOV R46, RZ, RZ, -R44 ;  /* 0x000000ffff2e7224 */ /* 0x000fe200078e0a2c */
[C---:B------:R-:W-:Y:S01]  /*2100*/  ISETP.GT.U32.AND P0, PT, R0.reuse, R42, PT ;  /* 0x0000002a0000720c */ /* 0x040fe20003f04070 */
[C---:B------:R-:W-:Y:S01]  /*2110*/  IMAD R44, R0.reuse, R11, R51 ;  /* 0x0000000b002c7224 */ /* 0x040fe200078e0233 */
[----:B------:R-:W-:Y:S01]  /*2120*/  IABS R51, R56 ;  /* 0x0000003800337213 */ /* 0x000fe20000000000 */
[----:B------:R-:W-:Y:S01]  /*2130*/  IMAD R46, R0, R46, R53 ;  /* 0x0000002e002e7224 */ /* 0x000fe200078e0235 */
[----:B------:R-:W-:Y:S01]  /*2140*/  IABS R53, R57 ;  /* 0x0000003900357213 */ /* 0x000fe20000000000 */
[----:B------:R-:W-:-:S04]  /*2150*/  IMAD.HI.U32 R11, R6, R49, RZ ;  /* 0x00000031060b7227 */ /* 0x000fc800078e00ff */
[--C-:B------:R-:W-:Y:S01]  /*2160*/  @!P6 IMAD.IADD R40, R40, 0x1, -R0.reuse ;  /* 0x000000012828e824 */ /* 0x100fe200078e0a00 */
[C---:B------:R-:W-:Y:S01]  /*2170*/  ISETP.GT.U32.AND P6, PT, R0.reuse, R43, PT ;  /* 0x0000002b0000720c */ /* 0x040fe20003fc4070 */
[----:B------:R-:W-:Y:S01]  /*2180*/  @!P2 IMAD.IADD R41, R41, 0x1, -R0 ;  /* 0x000000012929a824 */ /* 0x000fe200078e0a00 */
[C---:B------:R-:W-:Y:S01]  /*2190*/  ISETP.GT.U32.AND P2, PT, R0.reuse, R44, PT ;  /* 0x0000002c0000720c */ /* 0x040fe20003f44070 */
[----:B------:R-:W-:Y:S01]  /*21a0*/  @!P5 IMAD.MOV R40, RZ, RZ, -R40 ;  /* 0x000000ffff28d224 */ /* 0x000fe200078e0a28 */
[----:B------:R-:W-:Y:S01]  /*21b0*/  ISETP.GT.U32.AND P5, PT, R0, R45, PT ;  /* 0x0000002d0000720c */ /* 0x000fe20003fa4070 */
[----:B------:R-:W-:Y:S01]  /*21c0*/  IMAD.HI.U32 R47, R6, R51, RZ ;  /* 0x00000033062f7227 */ /* 0x000fe200078e00ff */
[----:B------:R-:W-:Y:S02]  /*21d0*/  @!P0 IADD3 R42, R42, -R0, RZ ;  /* 0x800000002a2a8210 */ /* 0x000fe40007ffe0ff */
[----:B------:R-:W-:Y:S01]  /*21e0*/  ISETP.GT.U32.AND P0, PT, R0, R46, PT ;  /* 0x0000002e0000720c */ /* 0x000fe20003f04070 */
[----:B------:R-:W-:Y:S01]  /*21f0*/  @!P4 IMAD.MOV R41, RZ, RZ, -R41 ;  /* 0x000000ffff29c224 */ /* 0x000fe200078e0a29 */
[----:B------:R-:W-:Y:S01]  /*2200*/  IADD3 R11, -R11, RZ, RZ ;  /* 0x000000ff0b0b7210 */ /* 0x000fe20007ffe1ff */
[----:B------:R-:W-:-:S02]  /*2210*/  IMAD.MOV R48, RZ, RZ, -R47 ;  /* 0x000000ffff307224 */ /* 0x000fc400078e0a2f */
[--C-:B------:R-:W-:Y:S01]  /*2220*/  @!P6 IMAD.IADD R43, R43, 0x1, -R0.reuse ;  /* 0x000000012b2be824 */ /* 0x100fe200078e0a00 */
[----:B------:R-:W-:Y:S01]  /*2230*/  ISETP.GE.AND P6, PT, R50, RZ, PT ;  /* 0x000000ff3200720c */ /* 0x000fe20003fc6270 */
[--C-:B------:R-:W-:Y:S02]  /*2240*/  @!P2 IMAD.IADD R44, R44, 0x1, -R0.reuse ;  /* 0x000000012c2ca824 */ /* 0x100fe400078e0a00 */
[----:B------:R-:W-:Y:S01]  /*2250*/  @!P5 IMAD.IADD R45, R45, 0x1, -R0 ;  /* 0x000000012d2dd824 */ /* 0x000fe200078e0a00 */
[C---:B------:R-:W-:Y:S01]  /*2260*/  ISETP.GT.U32.AND P5, PT, R0.reuse, R43, PT ;  /* 0x0000002b0000720c */ /* 0x040fe20003fa4070 */
[C---:B------:R-:W-:Y:S01]  /*2270*/  IMAD R47, R0.reuse, R11, R49 ;  /* 0x0000000b002f7224 */ /* 0x040fe200078e0231 */
[----:B------:R-:W-:Y:S01]  /*2280*/  ISETP.GT.U32.AND P4, PT, R0, R44, PT ;  /* 0x0000002c0000720c */ /* 0x000fe20003f84070 */
[----:B------:R-:W-:Y:S01]  /*2290*/  IMAD.HI.U32 R11, R6, R53, RZ ;  /* 0x00000035060b7227 */ /* 0x000fe200078e00ff */
[----:B------:R-:W-:Y:S02]  /*22a0*/  ISETP.GT.U32.AND P2, PT, R0, R45, PT ;  /* 0x0000002d0000720c */ /* 0x000fe40003f44070 */
[----:B------:R-:W-:Y:S01]  /*22b0*/  @!P0 IADD3 R46, R46, -R0, RZ ;  /* 0x800000002e2e8210 */ /* 0x000fe20007ffe0ff */
[C---:B------:R-:W-:Y:S01]  /*22c0*/  IMAD R48, R0.reuse, R48, R51 ;  /* 0x0000003000307224 */ /* 0x040fe200078e0233 */
[----:B------:R-:W-:Y:S01]  /*22d0*/  IABS R51, R58 ;  /* 0x0000003a00337213 */ /* 0x000fe20000000000 */
[----:B------:R-:W-:Y:S01]  /*22e0*/  IMAD.MOV R11, RZ, RZ, -R11 ;  /* 0x000000ffff0b7224 */ /* 0x000fe200078e0a0b */
[C---:B------:R-:W-:Y:S01]  /*22f0*/  ISETP.GT.U32.AND P0, PT, R0.reuse, R46, PT ;  /* 0x0000002e0000720c */ /* 0x040fe20003f04070 */
[----:B------:R-:W-:Y:S01]  /*2300*/  @!P1 IMAD.MOV R42, RZ, RZ, -R42 ;  /* 0x000000ffff2a9224 */ /* 0x000fe200078e0a2a */
[C---:B------:R-:W-:Y:S01]  /*2310*/  ISETP.GT.U32.AND P1, PT, R0.reuse, R47, PT ;  /* 0x0000002f0000720c */ /* 0x040fe20003f24070 */
[----:B------:R-:W-:Y:S01]  /*2320*/  IMAD R49, R0, R11, R53 ;  /* 0x0000000b00317224 */ /* 0x000fe200078e0235 */
[----:B------:R-:W-:Y:S01]  /*2330*/  @!P5 IADD3 R43, R43, -R0, RZ ;  /* 0x800000002b2bd210 */ /* 0x000fe20007ffe0ff */
[--C-:B------:R-:W-:Y:S01]  /*2340*/  @!P4 IMAD.IADD R44, R44, 0x1, -R0.reuse ;  /* 0x000000012c2cc824 */ /* 0x100fe200078e0a00 */
[----:B------:R-:W-:Y:S01]  /*2350*/  ISETP.GE.AND P5, PT, R52, RZ, PT ;  /* 0x000000ff3400720c */ /* 0x000fe20003fa6270 */
[----:B------:R-:W-:Y:S01]  /*2360*/  @!P2 IMAD.IADD R45, R45, 0x1, -R0 ;  /* 0x000000012d2da824 */ /* 0x000fe200078e0a00 */
[----:B------:R-:W-:Y:S01]  /*2370*/  ISETP.GE.AND P4, PT, R54, RZ, PT ;  /* 0x000000ff3600720c */ /* 0x000fe20003f86270 */
[----:B------:R-:W-:Y:S01]  /*2380*/  IMAD.HI.U32 R11, R6, R51, RZ ;  /* 0x00000033060b7227 */ /* 0x000fe200078e00ff */
[----:B------:R-:W-:-:S02]  /*2390*/  ISETP.GT.U32.AND P2, PT, R0, R48, PT ;  /* 0x000000300000720c */ /* 0x000fc40003f44070 */
[----:B------:R-:W-:Y:S01]  /*23a0*/  LOP3.LUT R54, R7, 0xa4, RZ, 0xfc, !PT ;  /* 0x000000a407367812 */ /* 0x000fe200078efcff */
[----:B------:R-:W-:Y:S02]  /*23b0*/  IMAD.MOV R11, RZ, RZ, -R11 ;  /* 0x000000ffff0b7224 */ /* 0x000fe400078e0a0b */
[----:B------:R-:W-:Y:S01]  /*23c0*/  @!P0 IMAD.IADD R46, R46, 0x1, -R0 ;  /* 0x000000012e2e8824 */ /* 0x000fe200078e0a00 */
[----:B------:R-:W-:Y:S01]  /*23d0*/  IABS R50, R54 ;  /* 0x0000003600327213 */ /* 0x000fe20000000000 */
[C---:B------:R-:W-:Y:S01]  /*23e0*/  IMAD R11, R0.reuse, R11, R51 ;  /* 0x0000000b000b7224 */ /* 0x040fe200078e0233 */
[----:B------:R-:W-:Y:S01]  /*23f0*/  ISETP.GT.U32.AND P0, PT, R0, R49, PT ;  /* 0x000000310000720c */ /* 0x000fe20003f04070 */
[----:B------:R-:W-:Y:S01]  /*2400*/  @!P5 IMAD.MOV R44, RZ, RZ, -R44 ;  /* 0x000000ffff2cd224 */ /* 0x000fe200078e0a2c */
[----:B------:R-:W-:Y:S01]  /*2410*/  @!P1 IADD3 R47, R47, -R0, RZ ;  /* 0x800000002f2f9210 */ /* 0x000fe20007ffe0ff */
[----:B------:R-:W-:Y:S01]  /*2420*/  IMAD.MOV.U32 R51, RZ, RZ, R50 ;  /* 0x000000ffff337224 */ /* 0x000fe200078e0032 */
[----:B------:R-:W-:Y:S01]  /*2430*/  ISETP.GE.AND P1, PT, R55, RZ, PT ;  /* 0x000000ff3700720c */ /* 0x000fe20003f26270 */
[----:B------:R-:W-:Y:S01]  /*2440*/  @!P2 IMAD.IADD R48, R48, 0x1, -R0 ;  /* 0x000000013030a824 */ /* 0x000fe200078e0a00 */
[----:B------:R-:W-:Y:S01]  /*2450*/  LOP3.LUT R55, R7, 0xa8, RZ, 0xfc, !PT ;  /* 0x000000a807377812 */ /* 0x000fe200078efcff */
[----:B------:R-:W-:Y:S01]  /*2460*/  IMAD.HI.U32 R50, R6, R51, RZ ;  /* 0x0000003306327227 */ /* 0x000fe200078e00ff */
[----:B------:R-:W-:-:S02]  /*2470*/  ISETP.GT.U32.AND P5, PT, R0, R11, PT ;  /* 0x0000000b0000720c */ /* 0x000fc40003fa4070 */
[----:B------:R-:W-:Y:S01]  /*2480*/  IABS R53, R55 ;  /* 0x0000003700357213 */ /* 0x000fe20000000000 */
[----:B------:R-:W-:Y:S01]  /*2490*/  @!P6 IMAD.MOV R45, RZ, RZ, -R45 ;  /* 0x000000ffff2de224 */ /* 0x000fe200078e0a2d */
[----:B------:R-:W-:Y:S01]  /*24a0*/  ISETP.GT.U32.AND P6, PT, R0, R48, PT ;  /* 0x000000300000720c */ /* 0x000fe20003fc4070 */
[----:B------:R-:W-:Y:S01]  /*24b0*/  IMAD.MOV R50, RZ, RZ, -R50 ;  /* 0x000000ffff327224 */ /* 0x000fe200078e0a32 */
[----:B------:R-:W-:Y:S01]  /*24c0*/  @!P0 IADD3 R49, R49, -R0, RZ ;  /* 0x8000000031318210 */ /* 0x000fe20007ffe0ff */
[----:B------:R-:W-:Y:S01]  /*24d0*/  @!P3 IMAD.MOV R43, RZ, RZ, -R43 ;  /* 0x000000ffff2bb224 */ /* 0x000fe200078e0a2b */
[----:B------:R-:W-:Y:S01]  /*24e0*/  ISETP.GE.AND P2, PT, R56, RZ, PT ;  /* 0x000000ff3800720c */ /* 0x000fe20003f46270 */
[----:B------:R-:W-:Y:S01]  /*24f0*/  IMAD.HI.U32 R52, R6, R53, RZ ;  /* 0x0000003506347227 */ /* 0x000fe200078e00ff */
[C---:B------:R-:W-:Y:S02]  /*2500*/  ISETP.GT.U32.AND P3, PT, R0.reuse, R49, PT ;  /* 0x000000310000720c */ /* 0x040fe40003f64070 */
[C---:B------:R-:W-:Y:S01]  /*2510*/  ISETP.GT.U32.AND P0, PT, R0.reuse, R47, PT ;  /* 0x0000002f0000720c */ /* 0x040fe20003f04070 */
[----:B------:R-:W-:Y:S01]  /*2520*/  IMAD R51, R0, R50, R51 ;  /* 0x0000003200337224 */ /* 0x000fe200078e0233 */
[----:B------:R-:W-:Y:S01]  /*2530*/  IADD3 R52, -R52, RZ, RZ ;  /* 0x000000ff34347210 */ /* 0x000fe20007ffe1ff */
[--C-:B------:R-:W-:Y:S01]  /*2540*/  @!P5 IMAD.IADD R11, R11, 0x1, -R0.reuse ;  /* 0x000000010b0bd824 */ /* 0x100fe200078e0a00 */
[C---:B------:R-:W-:Y:S01]  /*2550*/  LOP3.LUT R56, R7.reuse, 0xb0, RZ, 0xfc, !PT ;  /* 0x000000b007387812 */ /* 0x040fe200078efcff */
[----:B------:R-:W-:Y:S01]  /*2560*/  @!P6 IMAD.IADD R48, R48, 0x1, -R0 ;  /* 0x000000013030e824 */ /* 0x000fe200078e0a00 */
[C---:B------:R-:W-:Y:S01]  /*2570*/  ISETP.GT.U32.AND P5, PT, R0.reuse, R51, PT ;  /* 0x000000330000720c */ /* 0x040fe20003fa4070 */
[----:B------:R-:W-:Y:S01]  /*2580*/  IMAD R53, R0, R52, R53 ;  /* 0x0000003400357224 */ /* 0x000fe200078e0235 */
[----:B------:R-:W-:Y:S01]  /*2590*/  ISETP.GE.AND P6, PT, R54, RZ, PT ;  /* 0x000000ff3600720c */ /* 0x000fe20003fc6270 */
[----:B------:R-:W-:Y:S01]  /*25a0*/  @!P2 IMAD.MOV R48, RZ, RZ, -R48 ;  /* 0x000000ffff30a224 */ /* 0x000fe200078e0a30 */
[----:B------:R-:W-:Y:S01]  /*25b0*/  LOP3.LUT R54, R7, 0xac, RZ, 0xfc, !PT ;  /* 0x000000ac07367812 */ /* 0x000fe200078efcff */
[--C-:B------:R-:W-:Y:S01]  /*25c0*/  @!P3 IMAD.IADD R49, R49, 0x1, -R0.reuse ;  /* 0x000000013131b824 */ /* 0x100fe200078e0a00 */
[----:B------:R-:W-:Y:S01]  /*25d0*/  ISETP.GE.AND P3, PT, R55, RZ, PT ;  /* 0x000000ff3700720c */ /* 0x000fe20003f66270 */
[----:B------:R-:W-:Y:S01]  /*25e0*/  @!P0 IMAD.IADD R47, R47, 0x1, -R0 ;  /* 0x000000012f2f8824 */ /* 0x000fe200078e0a00 */
[----:B------:R-:W-:Y:S01]  /*25f0*/  ISETP.GT.U32.AND P2, PT, R0, R53, PT ;  /* 0x000000350000720c */ /* 0x000fe20003f44070 */
[----:B------:R-:W-:Y:S01]  /*2600*/  IMAD.HI.U32 R66, R6, R73, RZ ;  /* 0x0000004906427227 */ /* 0x000fe200078e00ff */
[----:B------:R-:W-:-:S02]  /*2610*/  IABS R55, R54 ;  /* 0x0000003600377213 */ /* 0x000fc40000000000 */
[----:B------:R-:W-:Y:S01]  /*2620*/  @!P4 IADD3 R46, -R46, RZ, RZ ;  /* 0x000000ff2e2ec210 */ /* 0x000fe20007ffe1ff */
[----:B------:R-:W-:Y:S01]  /*2630*/  @!P5 IMAD.IADD R51, R51, 0x1, -R0 ;  /* 0x000000013333d824 */ /* 0x000fe200078e0a00 */
[----:B------:R-:W-:Y:S01]  /*2640*/  ISETP.GT.U32.AND P5, PT, R0, R11, PT ;  /* 0x0000000b0000720c */ /* 0x000fe20003fa4070 */
[----:B------:R-:W-:Y:S01]  /*2650*/  IMAD.HI.U32 R50, R6, R55, RZ ;  /* 0x0000003706327227 */ /* 0x000fe200078e00ff */
[----:B------:R-:W-:Y:S02]  /*2660*/  ISETP.GE.AND P4, PT, R57, RZ, PT ;  /* 0x000000ff3900720c */ /* 0x000fe40003f86270 */
[----:B------:R-:W-:Y:S01]  /*2670*/  IABS R57, R56 ;  /* 0x0000003800397213 */ /* 0x000fe20000000000 */
[----:B------:R-:W-:Y:S01]  /*2680*/  IMAD.MOV R52, RZ, RZ, -R50 ;  /* 0x000000ffff347224 */ /* 0x000fe200078e0a32 */
[----:B------:R-:W-:Y:S01]  /*2690*/  ISETP.GE.AND P0, PT, R58, RZ, PT ;  /* 0x000000ff3a00720c */ /* 0x000fe20003f06270 */
[----:B------:R-:W-:Y:S01]  /*26a0*/  @!P2 IMAD.IADD R53, R53, 0x1, -R0 ;  /* 0x000000013535a824 */ /* 0x000fe200078e0a00 */
[----:B------:R-:W-:Y:S01]  /*26b0*/  LOP3.LUT R58, R7, 0xb4, RZ, 0xfc, !PT ;  /* 0x000000b4073a7812 */ /* 0x000fe200078efcff */
[----:B------:R-:W-:Y:S01]  /*26c0*/  IMAD.HI.U32 R50, R6, R57, RZ ;  /* 0x0000003906327227 */ /* 0x000fe200078e00ff */
[----:B------:R-:W-:-:S02]  /*26d0*/  @!P1 IADD3 R47, -R47, RZ, RZ ;  /* 0x000000ff2f2f9210 */ /* 0x000fc40007ffe1ff */
[----:B------:R-:W-:Y:S01]  /*26e0*/  IABS R59, R58 ;  /* 0x0000003a003b7213 */ /* 0x000fe20000000000 */
[----:B------:R-:W-:Y:S01]  /*26f0*/  @!P5 IMAD.IADD R11, R11, 0x1, -R0 ;  /* 0x000000010b0bd824 */ /* 0x000fe200078e0a00 */
[----:B------:R-:W-:Y:S01]  /*2700*/  IADD3 R50, -R50, RZ, RZ ;  /* 0x000000ff32327210 */ /* 0x000fe20007ffe1ff */
[C---:B------:R-:W-:Y:S01]  /*2710*/  IMAD R55, R0.reuse, R52, R55 ;  /* 0x0000003400377224 */ /* 0x040fe200078e0237 */
[----:B------:R-:W-:Y:S01]  /*2720*/  ISETP.GT.U32.AND P1, PT, R0, R51, PT ;  /* 0x000000330000720c */ /* 0x000fe20003f24070 */
[----:B------:R-:W-:Y:S01]  /*2730*/  IMAD.HI.U32 R52, R6, R59, RZ ;  /* 0x0000003b06347227 */ /* 0x000fe200078e00ff */
[C---:B------:R-:W-:Y:S02]  /*2740*/  ISETP.GT.U32.AND P2, PT, R0.reuse, R53, PT ;  /* 0x000000350000720c */ /* 0x040fe40003f44070 */
[C---:B------:R-:W-:Y:S01]  /*2750*/  ISETP.GT.U32.AND P5, PT, R0.reuse, R55, PT ;  /* 0x000000370000720c */ /* 0x040fe20003fa4070 */
[----:B------:R-:W-:Y:S01]  /*2760*/  IMAD R57, R0, R50, R57 ;  /* 0x0000003200397224 */ /* 0x000fe200078e0239 */
[----:B------:R-:W-:Y:S01]  /*2770*/  MOV R50, R11 ;  /* 0x0000000b00327202 */ /* 0x000fe20000000f00 */
[----:B------:R-:W-:-:S02]  /*2780*/  IMAD.MOV R11, RZ, RZ, -R52 ;  /* 0x000000ffff0b7224 */ /* 0x000fc400078e0a34 */
[----:B------:R-:W-:Y:S01]  /*2790*/  @!P4 IMAD.MOV R49, RZ, RZ, -R49 ;  /* 0x000000ffff31c224 */ /* 0x000fe200078e0a31 */
[----:B------:R-:W-:Y:S01]  /*27a0*/  ISETP.GE.AND P4, PT, R54, RZ, PT ;  /* 0x000000ff3600720c */ /* 0x000fe20003f86270 */
[----:B------:R-:W-:Y:S02]  /*27b0*/  IMAD R11, R0, R11, R59 ;  /* 0x0000000b000b7224 */ /* 0x000fe400078e023b */
[--C-:B------:R-:W-:Y:S01]  /*27c0*/  @!P1 IMAD.IADD R51, R51, 0x1, -R0.reuse ;  /* 0x0000000133339824 */ /* 0x100fe200078e0a00 */
[----:B------:R-:W-:Y:S01]  /*27d0*/  ISETP.GE.AND P1, PT, R56, RZ, PT ;  /* 0x000000ff3800720c */ /* 0x000fe20003f26270 */
[----:B------:R-:W-:Y:S01]  /*27e0*/  @!P2 IMAD.IADD R53, R53, 0x1, -R0 ;  /* 0x000000013535a824 */ /* 0x000fe200078e0a00 */
[----:B------:R-:W-:Y:S01]  /*27f0*/  ISETP.GT.U32.AND P2, PT, R0, R11, PT ;  /* 0x0000000b0000720c */ /* 0x000fe20003f44070 */
[----:B------:R-:W-:Y:S01]  /*2800*/  IMAD.MOV.U32 R52, RZ, RZ, R51 ;  /* 0x000000ffff347224 */ /* 0x000fe200078e0033 */
[----:B------:R-:W-:Y:S01]  /*2810*/  @!P5 IADD3 R55, R55, -R0, RZ ;  /* 0x800000003737d210 */ /* 0x000fe20007ffe0ff */
[----:B------:R-:W-:Y:S01]  /*2820*/  IMAD.HI.U32 R54, R6, R61, RZ ;  /* 0x0000003d06367227 */ /* 0x000fe200078e00ff */
[----:B------:R-:W-:-:S02]  /*2830*/  ISETP.GE.AND P5, PT, R58, RZ, PT ;  /* 0x000000ff3a00720c */ /* 0x000fc40003fa6270 */
[----:B------:R-:W-:Y:S01]  /*2840*/  LOP3.LUT R58, R7, 0xbc, RZ, 0xfc, !PT ;  /* 0x000000bc073a7812 */ /* 0x000fe200078efcff */
[----:B------:R-:W-:Y:S01]  /*2850*/  @!P6 IMAD.MOV R52, RZ, RZ, -R52 ;  /* 0x000000ffff34e224 */ /* 0x000fe200078e0a34 */
[C---:B------:R-:W-:Y:S01]  /*2860*/  ISETP.GT.U32.AND P6, PT, R0.reuse, R55, PT ;  /* 0x000000370000720c */ /* 0x040fe20003fc4070 */
[----:B------:R-:W-:Y:S01]  /*2870*/  IMAD.MOV R54, RZ, RZ, -R54 ;  /* 0x000000ffff367224 */ /* 0x000fe200078e0a36 */
[----:B------:R-:W-:Y:S01]  /*2880*/  IABS R59, R58 ;  /* 0x0000003a003b7213 */ /* 0x000fe20000000000 */
[----:B------:R-:W-:Y:S01]  /*2890*/  @!P0 IMAD.MOV R50, RZ, RZ, -R50 ;  /* 0x000000ffff328224 */ /* 0x000fe200078e0a32 */
[C---:B------:R-:W-:Y:S01]  /*28a0*/  ISETP.GT.U32.AND P0, PT, R0.reuse, R57, PT ;  /* 0x000000390000720c */ /* 0x040fe20003f04070 */
[----:B------:R-:W-:Y:S01]  /*28b0*/  IMAD R51, R0, R54, R61 ;  /* 0x0000003600337224 */ /* 0x000fe200078e023d */
[----:B------:R-:W-:Y:S01]  /*28c0*/  @!P2 IADD3 R11, R11, -R0, RZ ;  /* 0x800000000b0ba210 */ /* 0x000fe20007ffe0ff */
[----:B------:R-:W-:Y:S01]  /*28d0*/  IMAD.MOV.U32 R54, RZ, RZ, R53 ;  /* 0x000000ffff367224 */ /* 0x000fe200078e0035 */
[----:B------:R-:W-:Y:S01]  /*28e0*/  IABS R61, R62 ;  /* 0x0000003e003d7213 */ /* 0x000fe20000000000 */
[----:B------:R-:W-:Y:S01]  /*28f0*/  IMAD.HI.U32 R53, R6, R59, RZ ;  /* 0x0000003b06357227 */ /* 0x000fe200078e00ff */
[----:B------:R-:W-:-:S03]  /*2900*/  ISETP.GT.U32.AND P2, PT, R0, R11, PT ;  /* 0x0000000b0000720c */ /* 0x000fc60003f44070 */
[----:B------:R-:W-:Y:S01]  /*2910*/  @!P6 IMAD.IADD R55, R55, 0x1, -R0 ;  /* 0x000000013737e824 */ /* 0x000fe200078e0a00 */
[----:B------:R-:W-:Y:S01]  /*2920*/  ISETP.GT.U32.AND P6, PT, R0, R51, PT ;  /* 0x000000330000720c */ /* 0x000fe20003fc4070 */
[----:B------:R-:W-:Y:S02]  /*2930*/  IMAD.MOV R53, RZ, RZ, -R53 ;  /* 0x000000ffff357224 */ /* 0x000fe400078e0a35 */
[----:B------:R-:W-:Y:S01]  /*2940*/  IMAD.MOV.U32 R56, RZ, RZ, R55 ;  /* 0x000000ffff387224 */ /* 0x000fe200078e0037 */
[----:B------:R-:W-:Y:S01]  /*2950*/  @!P0 IADD3 R57, R57, -R0, RZ ;  /* 0x8000000039398210 */ /* 0x000fe20007ffe0ff */
[----:B------:R-:W-:-:S03]  /*2960*/  IMAD.HI.U32 R55, R6, R61, RZ ;  /* 0x0000003d06377227 */ /* 0x000fc600078e00ff */
[----:B------:R-:W-:Y:S01]  /*2970*/  ISETP.GT.U32.AND P0, PT, R0, R57, PT ;  /* 0x000000390000720c */ /* 0x000fe20003f04070 */
[----:B------:R-:W-:Y:S01]  /*2980*/  @!P2 IMAD.IADD R11, R11, 0x1, -R0 ;  /* 0x000000010b0ba824 */ /* 0x000fe200078e0a00 */
[----:B------:R-:W-:Y:S01]  /*2990*/  IADD3 R55, -R55, RZ, RZ ;  /* 0x000000ff37377210 */ /* 0x000fe20007ffe1ff */
[----:B------:R-:W-:Y:S01]  /*29a0*/  @!P4 IMAD.MOV R56, RZ, RZ, -R56 ;  /* 0x000000ffff38c224 */ /* 0x000fe200078e0a38 */
[----:B------:R-:W-:Y:S01]  /*29b0*/  ISETP.GE.AND P4, PT, R58, RZ, PT ;  /* 0x000000ff3a00720c */ /* 0x000fe20003f86270 */
[C---:B------:R-:W-:Y:S01]  /*29c0*/  IMAD R53, R0.reuse, R53, R59 ;  /* 0x0000003500357224 */ /* 0x040fe200078e023b */
[----:B------:R-:W-:Y:S01]  /*29d0*/  MOV R58, R11 ;  /* 0x0000000b003a7202 */ /* 0x000fe20000000f00 */
[C---:B------:R-:W-:Y:S01]  /*29e0*/  IMAD R55, R0.reuse, R55, R61 ;  /* 0x0000003700377224 */ /* 0x040fe200078e023d */
[----:B------:R-:W-:Y:S01]  /*29f0*/  LOP3.LUT R59, R7, 0xc4, RZ, 0xfc, !PT ;  /* 0x000000c4073b7812 */ /* 0x000fe200078efcff */
[----:B------:R-:W-:Y:S01]  /*2a00*/  @!P6 IMAD.IADD R51, R51, 0x1, -R0 ;  /* 0x000000013333e824 */ /* 0x000fe200078e0a00 */
[C---:B------:R-:W-:Y:S01]  /*2a10*/  ISETP.GT.U32.AND P2, PT, R0.reuse, R53, PT ;  /* 0x000000350000720c */ /* 0x040fe20003f44070 */
[----:B------:R-:W-:Y:S01]  /*2a20*/  @!P5 IMAD.MOV R58, RZ, RZ, -R58 ;  /* 0x000000ffff3ad224 */ /* 0x000fe200078e0a3a */
[C---:B------:R-:W-:Y:S01]  /*2a30*/  ISETP.GT.U32.AND P5, PT, R0.reuse, R55, PT ;  /* 0x000000370000720c */ /* 0x040fe20003fa4070 */
[----:B------:R-:W-:Y:S01]  /*2a40*/  @!P3 IMAD.MOV R54, RZ, RZ, -R54 ;  /* 0x000000ffff36b224 */ /* 0x000fe200078e0a36 */
[----:B------:R-:W-:Y:S01]  /*2a50*/  IABS R63, R59 ;  /* 0x0000003b003f7213 */ /* 0x000fe20000000000 */
[----:B------:R-:W-:Y:S01]  /*2a60*/  @!P0 IMAD.IADD R57, R57, 0x1, -R0 ;  /* 0x0000000139398824 */ /* 0x000fe200078e0a00 */
[----:B------:R-:W-:Y:S01]  /*2a70*/  ISETP.GT.U32.AND P6, PT, R0, R51, PT ;  /* 0x000000330000720c */ /* 0x000fe20003fc4070 */
[----:B------:R-:W-:Y:S01]  /*2a80*/  IMAD.HI.U32 R61, R6, R69, RZ ;  /* 0x00000045063d7227 */ /* 0x000fe200078e00ff */
[----:B------:R-:W-:-:S02]  /*2a90*/  ISETP.GE.AND P3, PT, R60, RZ, PT ;  /* 0x000000ff3c00720c */ /* 0x000fc40003f66270 */
[----:B------:R-:W-:Y:S01]  /*2aa0*/  LOP3.LUT R60, R7, 0xc8, RZ, 0xfc, !PT ;  /* 0x000000c8073c7812 */ /* 0x000fe200078efcff */
[----:B------:R-:W-:Y:S01]  /*2ab0*/  IMAD.HI.U32 R11, R6, R63, RZ ;  /* 0x0000003f060b7227 */ /* 0x000fe200078e00ff */
[----:B------:R-:W-:Y:S02]  /*2ac0*/  ISETP.GE.AND P0, PT, R62, RZ, PT ;  /* 0x000000ff3e00720c */ /* 0x000fe40003f06270 */
[----:B------:R-:W-:Y:S01]  /*2ad0*/  @!P2 IADD3 R53, R53, -R0, RZ ;  /* 0x800000003535a210 */ /* 0x000fe20007ffe0ff */
[--C-:B------:R-:W-:Y:S01]  /*2ae0*/  @!P5 IMAD.IADD R55, R55, 0x1, -R0.reuse ;  /* 0x000000013737d824 */ /* 0x100fe200078e0a00 */
[----:B------:R-:W-:Y:S01]  /*2af0*/  IADD3 R11, -R11, RZ, RZ ;  /* 0x000000ff0b0b7210 */ /* 0x000fe20007ffe1ff */
[----:B------:R-:W-:Y:S01]  /*2b00*/  @!P1 IMAD.MOV R57, RZ, RZ, -R57 ;  /* 0x000000ffff399224 */ /* 0x000fe200078e0a39 */
[C---:B------:R-:W-:Y:S01]  /*2b10*/  ISETP.GT.U32.AND P2, PT, R0.reuse, R53, PT ;  /* 0x000000350000720c */ /* 0x040fe20003f44070 */
[----:B------:R-:W-:Y:S01]  /*2b20*/  @!P6 IMAD.IADD R51, R51, 0x1, -R0 ;  /* 0x000000013333e824 */ /* 0x000fe200078e0a00 */
[C---:B------:R-:W-:Y:S01]  /*2b30*/  ISETP.GT.U32.AND P5, PT, R0.reuse, R55, PT ;  /* 0x000000370000720c */ /* 0x040fe20003fa4070 */
[C---:B------:R-:W-:Y:S01]  /*2b40*/  IMAD R11, R0.reuse, R11, R63 ;  /* 0x0000000b000b7224 */ /* 0x040fe200078e023f */
[----:B------:R-:W-:Y:S01]  /*2b50*/  LOP3.LUT R62, R7, 0xcc, RZ, 0xfc, !PT ;  /* 0x000000cc073e7812 */ /* 0x000fe200078efcff */
[----:B------:R-:W-:Y:S01]  /*2b60*/  IMAD.MOV R61, RZ, RZ, -R61 ;  /* 0x000000ffff3d7224 */ /* 0x000fe200078e0a3d */
[----:B------:R-:W-:Y:S01]  /*2b70*/  IABS R65, R60 ;  /* 0x0000003c00417213 */ /* 0x000fe20000000000 */
[----:B------:R-:W-:Y:S01]  /*2b80*/  IMAD.MOV R66, RZ, RZ, -R66 ;  /* 0x000000ffff427224 */ /* 0x000fe200078e0a42 */
[----:B------:R-:W-:Y:S01]  /*2b90*/  IABS R67, R62 ;  /* 0x0000003e00437213 */ /* 0x000fe20000000000 */
[----:B------:R-:W-:Y:S01]  /*2ba0*/  IMAD R61, R0, R61, R69 ;  /* 0x0000003d003d7224 */ /* 0x000fe200078e0245 */
[----:B------:R-:W-:Y:S01]  /*2bb0*/  ISETP.GE.AND P1, PT, R59, RZ, PT ;  /* 0x000000ff3b00720c */ /* 0x000fe20003f26270 */
[----:B------:R-:W-:Y:S01]  /*2bc0*/  IMAD.HI.U32 R59, R6, R65, RZ ;  /* 0x00000041063b7227 */ /* 0x000fe200078e00ff */
[----:B------:R-:W-:-:S02]  /*2bd0*/  ISETP.GE.AND P6, PT, R60, RZ, PT ;  /* 0x000000ff3c00720c */ /* 0x000fc40003fc6270 */
[----:B------:R-:W-:Y:S01]  /*2be0*/  @!P2 IADD3 R53, R53, -R0, RZ ;  /* 0x800000003535a210 */ /* 0x000fe20007ffe0ff */
[----:B------:R-:W-:Y:S01]  /*2bf0*/  IMAD.MOV.U32 R60, RZ, RZ, R51 ;  /* 0x000000ffff3c7224 */ /* 0x000fe200078e0033 */
[----:B------:R-:W-:Y:S01]  /*2c00*/  ISETP.GE.AND P2, PT, R64, RZ, PT ;  /* 0x000000ff4000720c */ /* 0x000fe20003f46270 */
[----:B------:R-:W-:Y:S01]  /*2c10*/  @!P5 IMAD.IADD R55, R55, 0x1, -R0 ;  /* 0x000000013737d824 */ /* 0x000fe200078e0a00 */
[----:B------:R-:W-:Y:S01]  /*2c20*/  ISETP.GT.U32.AND P5, PT, R0, R11, PT ;  /* 0x0000000b0000720c */ /* 0x000fe20003fa4070 */
[----:B------:R-:W-:Y:S01]  /*2c30*/  IMAD.HI.U32 R51, R6, R67, RZ ;  /* 0x0000004306337227 */ /* 0x000fe200078e00ff */
[----:B------:R-:W-:-:S03]  /*2c40*/  IABS R69, R76 ;  /* 0x0000004c00457213 */ /* 0x000fc60000000000 */
[----:B------:R-:W-:Y:S02]  /*2c50*/  IMAD.MOV R59, RZ, RZ, -R59 ;  /* 0x000000ffff3b7224 */ /* 0x000fe400078e0a3b */
[----:B------:R-:W-:Y:S01]  /*2c60*/  @!P3 IMAD.MOV R60, RZ, RZ, -R60 ;  /* 0x000000ffff3cb224 */ /* 0x000fe200078e0a3c */
[----:B------:R-:W-:Y:S01]  /*2c70*/  ISETP.GE.AND P3, PT, R62, RZ, PT ;  /* 0x000000ff3e00720c */ /* 0x000fe20003f66270 */
[----:B------:R-:W-:Y:S02]  /*2c80*/  IMAD.MOV R62, RZ, RZ, -R51 ;  /* 0x000000ffff3e7224 */ /* 0x000fe400078e0a33 */
[----:B------:R-:W-:Y:S02]  /*2c90*/  IMAD R51, R0, R59, R65 ;  /* 0x0000003b00337224 */ /* 0x000fe400078e0241 */
[----:B------:R-:W-:Y:S02]  /*2ca0*/  IMAD.MOV.U32 R64, RZ, RZ, R55 ;  /* 0x000000ffff407224 */ /* 0x000fe400078e0037 */
[----:B------:R-:W-:-:S02]  /*2cb0*/  @!P5 IMAD.IADD R11, R11, 0x1, -R0 ;  /* 0x000000010b0bd824 */ /* 0x000fc400078e0a00 */
[----:B------:R-:W-:Y:S01]  /*2cc0*/  @!P0 IMAD.MOV R64, RZ, RZ, -R64 ;  /* 0x000000ffff408224 */ /* 0x000fe200078e0a40 */
[C---:B------:R-:W-:Y:S01]  /*2cd0*/  ISETP.GT.U32.AND P0, PT, R0.reuse, R51, PT ;  /* 0x000000330000720c */ /* 0x040fe20003f04070 */
[C---:B------:R-:W-:Y:S01]  /*2ce0*/  IMAD R59, R0.reuse, R62, R67 ;  /* 0x0000003e003b7224 */ /* 0x040fe200078e0243 */
[----:B------:R-:W-:Y:S01]  /*2cf0*/  ISETP.GT.U32.AND P5, PT, R0, R11, PT ;  /* 0x0000000b0000720c */ /* 0x000fe20003fa4070 */
[----:B------:R-:W-:Y:S01]  /*2d00*/  IMAD.MOV.U32 R62, RZ, RZ, R53 ;  /* 0x000000ffff3e7224 */ /* 0x000fe200078e0035 */
[----:B------:R-:W-:Y:S01]  /*2d10*/  LOP3.LUT R53, R7, 0xd4, RZ, 0xfc, !PT ;  /* 0x000000d407357812 */ /* 0x000fe200078efcff */
[C---:B------:R-:W-:Y:S01]  /*2d20*/  IMAD.HI.U32 R63, R6.reuse, R69, RZ ;  /* 0x00000045063f7227 */ /* 0x040fe200078e00ff */
[----:B------:R-:W-:Y:S02]  /*2d30*/  IABS R67, R74 ;  /* 0x0000004a00437213 */ /* 0x000fe40000000000 */
[----:B------:R-:W-:Y:S01]  /*2d40*/  IABS R55, R53 ;  /* 0x0000003500377213 */ /* 0x000fe20000000000 */
[----:B------:R-:W-:Y:S01]  /*2d50*/  IMAD.HI.U32 R65, R6, R71, RZ ;  /* 0x0000004706417227 */ /* 0x000fe200078e00ff */
[----:B------:R-:W-:-:S02]  /*2d60*/  @!P4 IADD3 R62, -R62, RZ, RZ ;  /* 0x000000ff3e3ec210 */ /* 0x000fc40007ffe1ff */
[----:B------:R-:W-:Y:S01]  /*2d70*/  ISETP.GE.AND P4, PT, R53, RZ, PT ;  /* 0x000000ff3500720c */ /* 0x000fe20003f86270 */
[----:B------:R-:W-:Y:S01]  /*2d80*/  @!P0 IMAD.IADD R51, R51, 0x1, -R0 ;  /* 0x0000000133338824 */ /* 0x000fe200078e0a00 */
[----:B------:R-:W-:Y:S01]  /*2d90*/  IADD3 R70, -R65, RZ, RZ ;  /* 0x000000ff41467210 */ /* 0x000fe20007ffe1ff */
[----:B------:R-:W-:-:S03]  /*2da0*/  IMAD.HI.U32 R53, R6, R55, RZ ;  /* 0x0000003706357227 */ /* 0x000fc600078e00ff */
[C---:B------:R-:W-:Y:S01]  /*2db0*/  ISETP.GT.U32.AND P0, PT, R0.reuse, R51, PT ;  /* 0x000000330000720c */ /* 0x040fe20003f04070 */
[----:B------:R-:W-:Y:S01]  /*2dc0*/  @!P5 IMAD.IADD R11, R11, 0x1, -R0 ;  /* 0x000000010b0bd824 */ /* 0x000fe200078e0a00 */
[----:B------:R-:W-:Y:S01]  /*2dd0*/  ISETP.GT.U32.AND P5, PT, R0, R59, PT ;  /* 0x0000003b0000720c */ /* 0x000fe20003fa4070 */
[----:B------:R-:W-:Y:S01]  /*2de0*/  IMAD.MOV R68, RZ, RZ, -R63 ;  /* 0x000000ffff447224 */ /* 0x000fe200078e0a3f */
[----:B------:R-:W-:Y:S01]  /*2df0*/  IADD3 R53, -R53, RZ, RZ ;  /* 0x000000ff35357210 */ /* 0x000fe20007ffe1ff */
[----:B------:R-:W-:-:S04]  /*2e00*/  IMAD.HI.U32 R7, R6, R77, RZ ;  /* 0x0000004d06077227 */ /* 0x000fc800078e00ff */
[C---:B------:R-:W-:Y:S01]  /*2e10*/  IMAD R55, R0.reuse, R53, R55 ;  /* 0x0000003500377224 */ /* 0x040fe200078e0237 */
[----:B------:R-:W-:Y:S01]  /*2e20*/  IADD3 R7, -R7, RZ, RZ ;  /* 0x000000ff07077210 */ /* 0x000fe20007ffe1ff */
[C---:B------:R-:W-:Y:S02]  /*2e30*/  IMAD R65, R0.reuse, R68, R69 ;  /* 0x0000004400417224 */ /* 0x040fe400078e0245 */
[--C-:B------:R-:W-:Y:S01]  /*2e40*/  @!P0 IMAD.IADD R51, R51, 0x1, -R0.reuse ;  /* 0x0000000133338824 */ /* 0x100fe200078e0a00 */
[C---:B------:R-:W-:Y:S01]  /*2e50*/  ISETP.GT.U32.AND P0, PT, R0.reuse, R61, PT ;  /* 0x0000003d0000720c */ /* 0x040fe20003f04070 */
[----:B------:R-:W-:Y:S01]  /*2e60*/  @!P5 IMAD.IADD R59, R59, 0x1, -R0 ;  /* 0x000000013b3bd824 */ /* 0x000fe200078e0a00 */
[C---:B------:R-:W-:Y:S01]  /*2e70*/  ISETP.GT.U32.AND P5, PT, R0.reuse, R55, PT ;  /* 0x000000370000720c */ /* 0x040fe20003fa4070 */
[----:B------:R-:W-:Y:S01]  /*2e80*/  IMAD R69, R0, R66, R73 ;  /* 0x0000004200457224 */ /* 0x000fe200078e0249 */
[----:B------:R-:W-:Y:S01]  /*2e90*/  IABS R73, R82 ;  /* 0x0000005200497213 */ /* 0x000fe20000000000 */
[----:B------:R-:W-:-:S02]  /*2ea0*/  IMAD.MOV.U32 R66, RZ, RZ, R11 ;  /* 0x000000ffff427224 */ /* 0x000fc400078e000b */
[----:B------:R-:W-:-:S04]  /*2eb0*/  IMAD.HI.U32 R53, R6, R67, RZ ;  /* 0x0000004306357227 */ /* 0x000fc800078e00ff */
[----:B------:R-:W-:Y:S02]  /*2ec0*/  @!P1 IMAD.MOV R66, RZ, RZ, -R66 ;  /* 0x000000ffff429224 */ /* 0x000fe400078e0a42 */
[----:B------:R-:W-:Y:S01]  /*2ed0*/  @!P0 IADD3 R61, R61, -R0, RZ ;  /* 0x800000003d3d8210 */ /* 0x000fe20007ffe0ff */
[----:B------:R-:W-:Y:S01]  /*2ee0*/  IMAD.MOV R53, RZ, RZ, -R53 ;  /* 0x000000ffff357224 */ /* 0x000fe200078e0a35 */
[C---:B------:R-:W-:Y:S01]  /*2ef0*/  ISETP.GT.U32.AND P0, PT, R0.reuse, R59, PT ;  /* 0x0000003b0000720c */ /* 0x040fe20003f04070 */
[----:B------:R-:W-:Y:S01]  /*2f00*/  @!P5 IMAD.IADD R55, R55, 0x1, -R0 ;  /* 0x000000013737d824 */ /* 0x000fe200078e0a00 */
[C---:B------:R-:W-:Y:S01]  /*2f10*/  ISETP.GT.U32.AND P5, PT, R0.reuse, R61, PT ;  /* 0x0000003d0000720c */ /* 0x040fe20003fa4070 */
[C---:B------:R-:W-:Y:S02]  /*2f20*/  IMAD R63, R0.reuse, R53, R67 ;  /* 0x00000035003f7224 */ /* 0x040fe400078e0243 */
[C---:B------:R-:W-:Y:S01]  /*2f30*/  IMAD R67, R0.reuse, R70, R71 ;  /* 0x0000004600437224 */ /* 0x040fe200078e0247 */
[C---:B------:R-:W-:Y:S01]  /*2f40*/  ISETP.GT.U32.AND P1, PT, R0.reuse, R55, PT ;  /* 0x000000370000720c */ /* 0x040fe20003f24070 */
[----:B------:R-:W-:Y:S01]  /*2f50*/  IMAD.MOV.U32 R68, RZ, RZ, R51 ;  /* 0x000000ffff447224 */ /* 0x000fe200078e0033 */
[----:B------:R-:W-:Y:S01]  /*2f60*/  IABS R71, R81 ;  /* 0x0000005100477213 */ /* 0x000fe20000000000 */
[----:B------:R-:W-:Y:S01]  /*2f70*/  IMAD R77, R0, R7, R77 ;  /* 0x00000007004d7224 */ /* 0x000fe200078e024d */
[----:B------:R-:W-:Y:S01]  /*2f80*/  IABS R51, R10 ;  /* 0x0000000a00337213 */ /* 0x000fe20000000000 */
[----:B------:R-:W-:-:S02]  /*2f90*/  @!P6 IMAD.MOV R68, RZ, RZ, -R68 ;  /* 0x000000ffff44e224 */ /* 0x000fc400078e0a44 */
[--C-:B------:R-:W-:Y:S01]  /*2fa0*/  @!P0 IMAD.IADD R59, R59, 0x1, -R0.reuse ;  /* 0x000000013b3b8824 */ /* 0x100fe200078e0a00 */
[C---:B------:R-:W-:Y:S01]  /*2fb0*/  ISETP.GT.U32.AND P0, PT, R0.reuse, R63, PT ;  /* 0x0000003f0000720c */ /* 0x040fe20003f04070 */
[----:B------:R-:W-:Y:S01]  /*2fc0*/  @!P5 IMAD.IADD R61, R61, 0x1, -R0 ;  /* 0x000000013d3dd824 */ /* 0x000fe200078e0a00 */
[----:B------:R-:W-:Y:S01]  /*2fd0*/  ISETP.GT.U32.AND P5, PT, R0, R65, PT ;  /* 0x000000410000720c */ /* 0x000fe20003fa4070 */
[----:B------:R-:W-:Y:S01]  /*2fe0*/  IMAD.HI.U32 R11, R6, R71, RZ ;  /* 0x00000047060b7227 */ /* 0x000fe200078e00ff */
[----:B------:R-:W-:-:S03]  /*2ff0*/  @!P3 IADD3 R59, -R59, RZ, RZ ;  /* 0x000000ff3b3bb210 */ /* 0x000fc60007ffe1ff */
[----:B------:R-:W-:Y:S01]  /*3000*/  @!P1 IMAD.IADD R55, R55, 0x1, -R0 ;  /* 0x0000000137379824 */ /* 0x000fe200078e0a00 */
[----:B------:R-:W-:Y:S01]  /*3010*/  ISETP.GT.U32.AND P1, PT, R0, R67, PT ;  /* 0x000000430000720c */ /* 0x000fe20003f24070 */
[----:B------:R-:W-:Y:S01]  /*3020*/  @!P2 IMAD.MOV R61, RZ, RZ, -R61 ;  /* 0x000000ffff3da224 */ /* 0x000fe200078e0a3d */
[----:B------:R-:W-:Y:S01]  /*3030*/  IADD3 R53, -R11, RZ, RZ ;  /* 0x000000ff0b357210 */ /* 0x000fe20007ffe1ff */
[----:B------:R-:W-:-:S04]  /*3040*/  IMAD.HI.U32 R11, R6, R73, RZ ;  /* 0x00000049060b7227 */ /* 0x000fc800078e00ff */
[--C-:B------:R-:W-:Y:S02]  /*3050*/  @!P5 IMAD.IADD R65, R65, 0x1, -R0.reuse ;  /* 0x000000014141d824 */ /* 0x100fe400078e0a00 */
[--C-:B------:R-:W-:Y:S01]  /*3060*/  @!P0 IMAD.IADD R63, R63, 0x1, -R0.reuse ;  /* 0x000000013f3f8824 */ /* 0x100fe200078e0a00 */
[C---:B------:R-:W-:Y:S01]  /*3070*/  ISETP.GT.U32.AND P0, PT, R0.reuse, R69, PT ;  /* 0x000000450000720c */ /* 0x040fe20003f04070 */
[----:B------:R-:W-:Y:S02]  /*3080*/  IMAD.MOV R11, RZ, RZ, -R11 ;  /* 0x000000ffff0b7224 */ /* 0x000fe400078e0a0b */
[----:B------:R-:W-:Y:S01]  /*3090*/  @!P1 IMAD.IADD R67, R67, 0x1, -R0 ;  /* 0x0000000143439824 */ /* 0x000fe200078e0a00 */
[C---:B------:R-:W-:Y:S01]  /*30a0*/  ISETP.GT.U32.AND P1, PT, R0.reuse, R65, PT ;  /* 0x000000410000720c */ /* 0x040fe20003f24070 */
[C---:B------:R-:W-:Y:S01]  /*30b0*/  IMAD R73, R0.reuse, R11, R73 ;  /* 0x0000000b00497224 */ /* 0x040fe200078e0249 */
[C---:B------:R-:W-:Y:S01]  /*30c0*/  ISETP.GT.U32.AND P5, PT, R0.reuse, R63, PT ;  /* 0x0000003f0000720c */ /* 0x040fe20003fa4070 */
[C---:B------:R-:W-:Y:S01]  /*30d0*/  IMAD R71, R0.reuse, R53, R71 ;  /* 0x0000003500477224 */ /* 0x040fe200078e0247 */
[----:B------:R-:W-:Y:S01]  /*30e0*/  ISETP.GT.U32.AND P6, PT, R0, R67, PT ;  /* 0x000000430000720c */ /* 0x000fe20003fc4070 */
[----:B------:R-:W-:-:S04]  /*30f0*/  IMAD.HI.U32 R53, R6, R75, RZ ;  /* 0x0000004b06357227 */ /* 0x000fc800078e00ff */
[-C--:B------:R-:W-:Y:S01]  /*3100*/  @!P0 IADD3 R69, R69, -R0.reuse, RZ ;  /* 0x8000000045458210 */ /* 0x080fe20007ffe0ff */
[----:B------:R-:W-:Y:S01]  /*3110*/  IMAD.HI.U32 R6, R6, R79, RZ ;  /* 0x0000004f06067227 */ /* 0x000fe200078e00ff */
[----:B------:R-:W-:Y:S02]  /*3120*/  IADD3 R53, -R53, RZ, RZ ;  /* 0x000000ff35357210 */ /* 0x000fe40007ffe1ff */
[----:B------:R-:W-:Y:S01]  /*3130*/  @!P1 IADD3 R65, R65, -R0, RZ ;  /* 0x8000000041419210 */ /* 0x000fe20007ffe0ff */
[----:B------:R-:W-:Y:S01]  /*3140*/  VIADD R11, R10, 0x80 ;  /* 0x000000800a0b7836 */ /* 0x000fe20000000000 */
[C---:B------:R-:W-:Y:S01]  /*3150*/  ISETP.GT.U32.AND P1, PT, R0.reuse, R73, PT ;  /* 0x000000490000720c */ /* 0x040fe20003f24070 */
[----:B------:R-:W-:Y:S01]  /*3160*/  IMAD.MOV R6, RZ, RZ, -R6 ;  /* 0x000000ffff067224 */ /* 0x000fe200078e0a06 */
[C---:B------:R-:W-:Y:S01]  /*3170*/  ISETP.GT.U32.AND P0, PT, R0.reuse, R69, PT ;  /* 0x000000450000720c */ /* 0x040fe20003f04070 */
[C---:B------:R-:W-:Y:S01]  /*3180*/  IMAD R75, R0.reuse, R53, R75 ;  /* 0x00000035004b7224 */ /* 0x040fe200078e024b */
[----:B------:R-:W-:Y:S01]  /*3190*/  IABS R53, R11 ;  /* 0x0000000b00357213 */ /* 0x000fe20000000000 */
[----:B------:R-:W-:-:S02]  /*31a0*/  IMAD R79, R0, R6, R79 ;  /* 0x00000006004f7224 */ /* 0x000fc400078e024f */
[----:B------:R-:W-:-:S04]  /*31b0*/  IMAD.HI.U32 R6, R3, R51, RZ ;  /* 0x0000003303067227 */ /* 0x000fc800078e00ff */
[----:B------:R-:W-:-:S04]  /*31c0*/  IMAD.HI.U32 R3, R3, R53, RZ ;  /* 0x0000003503037227 */ /* 0x000fc800078e00ff */
[--C-:B------:R-:W-:Y:S01]  /*31d0*/  @!P1 IMAD.IADD R73, R73, 0x1, -R0.reuse ;  /* 0x0000000149499824 */ /* 0x100fe200078e0a00 */
[C---:B------:R-:W-:Y:S01]  /*31e0*/  ISETP.GT.U32.AND P1, PT, R0.reuse, R79, PT ;  /* 0x0000004f0000720c */ /* 0x040fe20003f24070 */
[----:B------:R-:W-:Y:S01]  /*31f0*/  @!P0 IMAD.IADD R69, R69, 0x1, -R0 ;  /* 0x0000000145458824 */ /* 0x000fe200078e0a00 */
[C---:B------:R-:W-:Y:S01]  /*3200*/  ISETP.GT.U32.AND P0, PT, R0.reuse, R77, PT ;  /* 0x0000004d0000720c */ /* 0x040fe20003f04070 */
[----:B------:R-:W-:Y:S01]  /*3210*/  IMAD.MOV R6, RZ, RZ, -R6 ;  /* 0x000000ffff067224 */ /* 0x000fe200078e0a06 */
[----:B------:R-:W-:Y:S01]  /*3220*/  IADD3 R3, -R3, RZ, RZ ;  /* 0x000000ff03037210 */ /* 0x000fe20007ffe1ff */
[----:B------:R-:W-:Y:S01]  /*3230*/  @!P5 IMAD.IADD R63, R63, 0x1, -R0 ;  /* 0x000000013f3fd824 */ /* 0x000fe200078e0a00 */
[----:B------:R-:W-:Y:S01]  /*3240*/  ISETP.GT.U32.AND P5, PT, R0, R71, PT ;  /* 0x000000470000720c */ /* 0x000fe20003fa4070 */
[C---:B------:R-:W-:Y:S01]  /*3250*/  IMAD R51, R2.reuse, R6, R51 ;  /* 0x0000000602337224 */ /* 0x040fe200078e0233 */
[----:B------:R-:W-:Y:S01]  /*3260*/  SHF.R.U32.HI R6, RZ, 0x1, R86 ;  /* 0x00000001ff067819 */ /* 0x000fe20000011656 */
[----:B------:R-:W-:-:S02]  /*3270*/  IMAD R53, R2, R3, R53 ;  /* 0x0000000302357224 */ /* 0x000fc400078e0235 */
[----:B------:R-:W-:Y:S01]  /*3280*/  IMAD.MOV.U32 R70, RZ, RZ, R55 ;  /* 0x000000ffff467224 */ /* 0x000fe200078e0037 */
[----:B------:R-:W-:Y:S01]  /*3290*/  LOP3.LUT R55, RZ, R85, RZ, 0x33, !PT ;  /* 0x00000055ff377212 */ /* 0x000fe200078e33ff */
[--C-:B------:R-:W-:Y:S01]  /*32a0*/  @!P1 IMAD.IADD R79, R79, 0x1, -R0.reuse ;  /* 0x000000014f4f9824 */ /* 0x100fe200078e0a00 */
[C---:B------:R-:W-:Y:S01]  /*32b0*/  ISETP.GT.U32.AND P1, PT, R2.reuse, R51, PT ;  /* 0x000000330200720c */ /* 0x040fe20003f24070 */
[--C-:B------:R-:W-:Y:S01]  /*32c0*/  @!P0 IMAD.IADD R77, R77, 0x1, -R0.reuse ;  /* 0x000000014d4d8824 */ /* 0x100fe200078e0a00 */
[----:B------:R-:W-:Y:S01]  /*32d0*/  ISETP.GT.U32.AND P2, PT, R2, R53, PT ;  /* 0x000000350200720c */ /* 0x000fe20003f44070 */
[----:B------:R-:W-:Y:S01]  /*32e0*/  @!P6 IMAD.IADD R67, R67, 0x1, -R0 ;  /* 0x000000014343e824 */ /* 0x000fe200078e0a00 */
[----:B------:R-:W-:Y:S01]  /*32f0*/  ISETP.GE.AND P0, PT, R78, RZ, PT ;  /* 0x000000ff4e00720c */ /* 0x000fe20003f06270 */
[----:B------:R-:W-:Y:S01]  /*3300*/  @!P4 IMAD.MOV R70, RZ, RZ, -R70 ;  /* 0x000000ffff46c224 */ /* 0x000fe200078e0a46 */
[C---:B------:R-:W-:Y:S01]  /*3310*/  ISETP.GT.U32.AND P6, PT, R0.reuse, R75, PT ;  /* 0x0000004b0000720c */ /* 0x040fe20003fc4070 */
[----:B------:R-:W-:Y:S01]  /*3320*/  IMAD.SHL.U32 R3, R145, 0x4, RZ ;  /* 0x0000000491037824 */ /* 0x000fe200078e00ff */
[----:B------:R-:W-:-:S02]  /*3330*/  ISETP.GT.U32.AND P4, PT, R0, R73, PT ;  /* 0x000000490000720c */ /* 0x000fc40003f84070 */
[----:B------:R-:W-:Y:S02]  /*3340*/  @!P5 IADD3 R71, R71, -R0, RZ ;  /* 0x800000004747d210 */ /* 0x000fe40007ffe0ff */
[----:B------:R-:W-:Y:S01]  /*3350*/  ISETP.GE.AND P5, PT, R74, RZ, PT ;  /* 0x000000ff4a00720c */ /* 0x000fe20003fa6270 */
[--C-:B------:R-:W-:Y:S01]  /*3360*/  @!P1 IMAD.IADD R51, R51, 0x1, -R2.reuse ;  /* 0x0000000133339824 */ /* 0x100fe200078e0a02 */
[C---:B------:R-:W-:Y:S01]  /*3370*/  ISETP.GT.U32.AND P3, PT, R0.reuse, R71, PT ;  /* 0x000000470000720c */ /* 0x040fe20003f64070 */
[----:B------:R-:W-:Y:S01]  /*3380*/  @!P2 IMAD.IADD R53, R53, 0x1, -R2 ;  /* 0x000000013535a824 */ /* 0x000fe200078e0a02 */
[----:B------:R-:W-:Y:S02]  /*3390*/  ISETP.GT.U32.AND P1, PT, R0, R79, PT ;  /* 0x0000004f0000720c */ /* 0x000fe40003f24070 */
[----:B------:R-:W-:Y:S01]  /*33a0*/  @!P0 IADD3 R67, -R67, RZ, RZ ;  /* 0x000000ff43438210 */ /* 0x000fe20007ffe1ff */
[--C-:B------:R-:W-:Y:S01]  /*33b0*/  @!P6 IMAD.IADD R75, R75, 0x1, -R0.reuse ;  /* 0x000000014b4be824 */ /* 0x100fe200078e0a00 */
[C---:B------:R-:W-:Y:S01]  /*33c0*/  ISETP.GT.U32.AND P2, PT, R2.reuse, R51, PT ;  /* 0x000000330200720c */ /* 0x040fe20003f44070 */
[----:B------:R-:W-:Y:S01]  /*33d0*/  @!P4 IMAD.IADD R73, R73, 0x1, -R0 ;  /* 0x000000014949c824 */ /* 0x000fe200078e0a00 */
[----:B------:R-:W-:-:S02]  /*33e0*/  ISETP.GT.U32.AND P0, PT, R2, R53, PT ;  /* 0x000000350200720c */ /* 0x000fc40003f04070 */
[----:B------:R-:W-:Y:S02]  /*33f0*/  ISETP.GE.AND P6, PT, R76, RZ, PT ;  /* 0x000000ff4c00720c */ /* 0x000fe40003fc6270 */
[----:B------:R-:W-:Y:S01]  /*3400*/  ISETP.GE.AND P4, PT, R81, RZ, PT ;  /* 0x000000ff5100720c */ /* 0x000fe20003f86270 */
[--C-:B------:R-:W-:Y:S01]  /*3410*/  @!P3 IMAD.IADD R71, R71, 0x1, -R0.reuse ;  /* 0x000000014747b824 */ /* 0x100fe200078e0a00 */
[----:B------:R-:W-:Y:S01]  /*3420*/  LOP3.LUT R233, R3, R6, RZ, 0x3c, !PT ;  /* 0x0000000603e97212 */ /* 0x000fe200078e3cff */
[----:B------:R-:W-:Y:S01]  /*3430*/  @!P1 IMAD.IADD R79, R79, 0x1, -R0 ;  /* 0x000000014f4f9824 */ /* 0x000fe200078e0a00 */
[----:B------:R-:W-:Y:S01]  /*3440*/  @!P5 IADD3 R63, -R63, RZ, RZ ;  /* 0x000000ff3f3fd210 */ /* 0x000fe20007ffe1ff */
[----:B------:R-:W1:Y:S01]  /*3450*/  LDC.64 R6, c[0x0][0x238] ;  /* 0x00008e00ff067b82 */ /* 0x000e620000000a00 */
[----:B------:R-:W-:Y:S01]  /*3460*/  ISETP.GT.U32.AND P5, PT, R0, R77, PT ;  /* 0x0000004d0000720c */ /* 0x000fe20003fa4070 */
[--C-:B------:R-:W-:Y:S01]  /*3470*/  @!P2 IMAD.IADD R51, R51, 0x1, -R2.reuse ;  /* 0x000000013333a824 */ /* 0x100fe200078e0a02 */
[----:B------:R-:W-:Y:S01]  /*3480*/  ISETP.GE.AND P3, PT, R80, RZ, PT ;  /* 0x000000ff5000720c */ /* 0x000fe20003f66270 */
[----:B------:R-:W-:Y:S01]  /*3490*/  @!P0 IMAD.IADD R53, R53, 0x1, -R2 ;  /* 0x0000000135358824 */ /* 0x000fe200078e0a02 */
[----:B------:R-:W-:Y:S01]  /*34a0*/  ISETP.GE.AND P1, PT, R84, RZ, PT ;  /* 0x000000ff5400720c */ /* 0x000fe20003f26270 */
[----:B------:R-:W-:Y:S01]  /*34b0*/  @!P6 IMAD.MOV R65, RZ, RZ, -R65 ;  /* 0x000000ffff41e224 */ /* 0x000fe200078e0a41 */
[----:B------:R-:W-:Y:S01]  /*34c0*/  ISETP.GT.U32.AND P6, PT, R0, R75, PT ;  /* 0x0000004b0000720c */ /* 0x000fe20003fc4070 */
[----:B------:R-:W2:Y:S01]  /*34d0*/  LDC.64 R2, c[0x0][0x230] ;  /* 0x00008c00ff027b82 */ /* 0x000ea20000000a00 */
[----:B------:R-:W-:Y:S01]  /*34e0*/  @!P4 IMAD.MOV R71, RZ, RZ, -R71 ;  /* 0x000000ffff47c224 */ /* 0x000fe200078e0a47 */
[----:B------:R-:W-:Y:S01]  /*34f0*/  ISETP.GE.AND P0, PT, R10, RZ, PT ;  /* 0x000000ff0a00720c */ /* 0x000fe20003f06270 */
[----:B------:R-:W-:Y:S01]  /*3500*/  STL [R1+0x854], R233 ;  /* 0x000854e901007387 */ /* 0x000fe20000100800 */
[----:B------:R-:W-:-:S02]  /*3510*/  ISETP.GE.AND P4, PT, R11, RZ, PT ;  /* 0x000000ff0b00720c */ /* 0x000fc40003f86270 */
[----:B------:R-:W-:Y:S01]  /*3520*/  @!P5 IADD3 R77, R77, -R0, RZ ;  /* 0x800000004d4dd210 */ /* 0x000fe20007ffe0ff */
[----:B------:R4:W-:Y:S01]  /*3530*/  STL.64 [R1+0x9c8], R10 ;  /* 0x0009c80a01007387 */ /* 0x0009e20000100a00 */
[----:B------:R-:W-:Y:S02]  /*3540*/  ISETP.GE.AND P2, PT, R72, RZ, PT ;  /* 0x000000ff4800720c */ /* 0x000fe40003f46270 */
[----:B------:R-:W-:Y:S02]  /*3550*/  @!P3 IADD3 R69, -R69, RZ, RZ ;  /* 0x000000ff4545b210 */ /* 0x000fe40007ffe1ff */
[----:B------:R-:W-:Y:S01]  /*3560*/  ISETP.NE.AND P3, PT, R85, RZ, PT ;  /* 0x000000ff5500720c */ /* 0x000fe20003f65270 */
[----:B------:R-:W-:Y:S01]  /*3570*/  @!P6 IMAD.IADD R75, R75, 0x1, -R0 ;  /* 0x000000014b4be824 */ /* 0x000fe200078e0a00 */
[----:B------:R-:W-:Y:S01]  /*3580*/  @!P1 IADD3 R77, -R77, RZ, RZ ;  /* 0x000000ff4d4d9210 */ /* 0x000fe20007ffe1ff */
[----:B------:R-:W-:Y:S01]  /*3590*/  @!P0 IMAD.MOV R51, RZ, RZ, -R51 ;  /* 0x000000ffff338224 */ /* 0x000fe200078e0a33 */
[----:B------:R-:W-:Y:S01]  /*35a0*/  ISETP.NE.AND P1, PT, R97, RZ, PT ;  /* 0x000000ff6100720c */ /* 0x000fe20003f25270 */
[----:B------:R-:W-:Y:S01]  /*35b0*/  @!P4 IMAD.MOV R53, RZ, RZ, -R53 ;  /* 0x000000ffff35c224 */ /* 0x000fe200078e0a35 */
[----:B------:R-:W-:-:S02]  /*35c0*/  LOP3.LUT R0, RZ, R97, RZ, 0x33, !PT ;  /* 0x00000061ff007212 */ /* 0x000fc400078e33ff */
[C---:B------:R-:W-:Y:S01]  /*35d0*/  SEL R72, R55.reuse, R8, !P3 ;  /* 0x0000000837487207 */ /* 0x040fe20005800000 */
[----:B------:R-:W-:Y:S01]  /*35e0*/  @!P2 IMAD.MOV R79, RZ, RZ, -R79 ;  /* 0x000000ffff4fa224 */ /* 0x000fe200078e0a4f */
[----:B------:R-:W-:Y:S02]  /*35f0*/  SEL R8, R55, R4, !P3 ;  /* 0x0000000437087207 */ /* 0x000fe40005800000 */
[----:B------:R-:W-:Y:S01]  /*3600*/  ISETP.GE.AND P6, PT, R82, RZ, PT ;  /* 0x000000ff5200720c */ /* 0x000fe20003fc6270 */
[----:B------:R-:W-:Y:S01]  /*3610*/  IMAD R72, R72, UR5, RZ ;  /* 0x0000000548487c24 */ /* 0x000fe2000f8e02ff */
[----:B------:R-:W-:Y:S01]  /*3620*/  ISETP.GE.AND P5, PT, R83, RZ, PT ;  /* 0x000000ff5300720c */ /* 0x000fe20003fa6270 */
[----:B--2---:R-:W-:Y:S01]  /*3630*/  VIADD R143, R2, 0xfffffffa ;  /* 0xfffffffa028f7836 */ /* 0x004fe20000000000 */
[----:B------:R-:W-:Y:S01]  /*3640*/  SEL R252, R0, R51, !P1 ;  /* 0x0000003300fc7207 */ /* 0x000fe20004800000 */
[----:B------:R-:W-:Y:S01]  /*3650*/  VIADD R144, R2, 0xfffffff9 ;  /* 0xfffffff902907836 */ /* 0x000fe20000000000 */
[----:B------:R-:W-:Y:S01]  /*3660*/  SEL R4, R0, R53, !P1 ;  /* 0x0000003500047207 */ /* 0x000fe20004800000 */
[----:B------:R-:W-:Y:S01]  /*3670*/  VIADD R0, R2, 0xfffffffe ;  /* 0xfffffffe02007836 */ /* 0x000fe20000000000 */
[----:B----4-:R-:W-:Y:S01]  /*3680*/  LOP3.LUT R10, R96, 0x1f, RZ, 0xc0, !PT ;  /* 0x0000001f600a7812 */ /* 0x010fe200078ec0ff */
[----:B------:R-:W-:Y:S01]  /*3690*/  IMAD R252, R252, R3, RZ ;  /* 0x00000003fcfc7224 */ /* 0x000fe200078e02ff */
[C---:B------:R-:W-:Y:S01]  /*36a0*/  SEL R78, R55.reuse, R20, !P3 ;  /* 0x00000014374e7207 */ /* 0x040fe20005800000 */
[----:B------:R-:W-:Y:S01]  /*36b0*/  VIADD R20, R2, 0xfffffffc ;  /* 0xfffffffc02147836 */ /* 0x000fe20000000000 */
[----:B------:R-:W-:Y:S01]  /*36c0*/  ISETP.GE.U32.AND P2, PT, R0, 0x7fffffdf, PT ;  /* 0x7fffffdf0000780c */ /* 0x000fe20003f46070 */
[----:B-1----:R-:W-:Y:S01]  /*36d0*/  IMAD R0, R10, R7, RZ ;  /* 0x000000070a007224 */ /* 0x002fe200078e02ff */
[C---:B------:R-:W-:Y:S01]  /*36e0*/  SEL R5, R55.reuse, R5, !P3 ;  /* 0x0000000537057207 */ /* 0x040fe20005800000 */
[----:B------:R-:W-:Y:S01]  /*36f0*/  @!P6 IMAD.MOV R73, RZ, RZ, -R73 ;  /* 0x000000ffff49e224 */ /* 0x000fe200078e0a49 */
[----:B------:R-:W-:Y:S01]  /*3700*/  SEL R18, R55, R18, !P3 ;  /* 0x0000001237127207 */ /* 0x000fe20005800000 */
[----:B------:R-:W-:Y:S01]  /*3710*/  @!P5 IMAD.MOV R75, RZ, RZ, -R75 ;  /* 0x000000ffff4bd224 */ /* 0x000fe200078e0a4b */
[----:B------:R-:W-:Y:S01]  /*3720*/  ISETP.GE.U32.AND P1, PT, R20, 0x7fffffdd, PT ;  /* 0x7fffffdd1400780c */ /* 0x000fe20003f26070 */
[----:B------:R-:W-:Y:S01]  /*3730*/  IMAD R5, R5, UR5, RZ ;  /* 0x0000000505057c24 */ /* 0x000fe2000f8e02ff */
[C---:B------:R-:W-:Y:S01]  /*3740*/  SEL R12, R55.reuse, R12, !P3 ;  /* 0x0000000c370c7207 */ /* 0x040fe20005800000 */
[----:B------:R-:W-:Y:S01]  /*3750*/  IMAD R251, R4, R3, RZ ;  /* 0x0000000304fb7224 */ /* 0x000fe200078e02ff */
[----:B------:R-:W-:Y:S01]  /*3760*/  LEA R20, P0, R0, UR6, 0x2 ;  /* 0x0000000600147c11 */ /* 0x000fe2000f8010ff */
[----:B------:R-:W-:Y:S01]  /*3770*/  VIADD R160, R2, 0xffffffee ;  /* 0xffffffee02a07836 */ /* 0x000fe20000000000 */
[C---:B------:R-:W-:Y:S01]  /*3780*/  SEL R82, R55.reuse, R23, !P3 ;  /* 0x0000001737527207 */ /* 0x040fe20005800000 */
[----:B------:R-:W-:Y:S01]  /*3790*/  IMAD R12, R12, UR5, RZ ;  /* 0x000000050c0c7c24 */ /* 0x000fe2000f8e02ff */
[C---:B------:R-:W-:Y:S01]  /*37a0*/  SEL R13, R55.reuse, R13, !P3 ;  /* 0x0000000d370d7207 */ /* 0x040fe20005800000 */
[----:B------:R-:W-:Y:S01]  /*37b0*/  STL [R1+0x700], R5 ;  /* 0x0007000501007387 */ /* 0x000fe20000100800 */
[----:B------:R-:W-:-:S02]  /*37c0*/  SEL R19, R55, R19, !P3 ;  /* 0x0000001337137207 */ /* 0x000fc40005800000 */
[C---:B------:R-:W-:Y:S01]  /*37d0*/  SEL R94, R55.reuse, R70, !P3 ;  /* 0x00000046375e7207 */ /* 0x040fe20005800000 */
[----:B------:R-:W-:Y:S01]  /*37e0*/  IMAD R70, R18, UR5, RZ ;  /* 0x0000000512467c24 */ /* 0x000fe2000f8e02ff */
[----:B------:R-:W-:Y:S01]  /*37f0*/  SEL R80, R55, R21, !P3 ;  /* 0x0000001537507207 */ /* 0x000fe20005800000 */
[----:B------:R-:W-:Y:S01]  /*3800*/  IMAD R4, R13, UR5, RZ ;  /* 0x000000050d047c24 */ /* 0x000fe2000f8e02ff */
[C---:B------:R-:W-:Y:S01]  /*3810*/  SEL R86, R55.reuse, R27, !P3 ;  /* 0x0000001b37567207 */ /* 0x040fe20005800000 */
[----:B------:R-:W-:Y:S01]  /*3820*/  STL [R1+0x6fc], R72 ;  /* 0x0006fc4801007387 */ /* 0x000fe20000100800 */
[----:B------:R-:W-:Y:S01]  /*3830*/  LEA.HI.X.SX32 R3, R0, UR7, 0x2, P0 ;  /* 0x0000000700037c11 */ /* 0x000fe200080f16ff */
[----:B------:R-:W-:Y:S01]  /*3840*/  ULDC.64 UR6, c[0x0][0x210] ;  /* 0x0000840000067ab9 */ /* 0x000fe20000000a00 */
[C---:B------:R-:W-:Y:S01]  /*3850*/  SEL R74, R55.reuse, R14, !P3 ;  /* 0x0000000e374a7207 */ /* 0x040fe20005800000 */
[----:B------:R-:W-:Y:S01]  /*3860*/  STL [R1+0x6f8], R12 ;  /* 0x0006f80c01007387 */ /* 0x000fe20000100800 */
[----:B------:R-:W-:-:S02]  /*3870*/  SEL R81, R55, R22, !P3 ;  /* 0x0000001637517207 */ /* 0x000fc40005800000 */
[C---:B------:R-:W-:Y:S01]  /*3880*/  SEL R83, R55.reuse, R24, !P3 ;  /* 0x0000001837537207 */ /* 0x040fe20005800000 */
[----:B------:R-:W-:Y:S01]  /*3890*/  IMAD R11, R74, UR5, RZ ;  /* 0x000000054a0b7c24 */ /* 0x000fe2000f8e02ff */
[C---:B------:R-:W-:Y:S01]  /*38a0*/  SEL R84, R55.reuse, R25, !P3 ;  /* 0x0000001937547207 */ /* 0x040fe20005800000 */
[----:B------:R1:W-:Y:S01]  /*38b0*/  STL [R1+0x6f4], R4 ;  /* 0x0006f40401007387 */ /* 0x0003e20000100800 */
[C---:B------:R-:W-:Y:S02]  /*38c0*/  SEL R85, R55.reuse, R26, !P3 ;  /* 0x0000001a37557207 */ /* 0x040fe40005800000 */
[----:B------:R-:W-:Y:S01]  /*38d0*/  SEL R27, R55, R65, !P3 ;  /* 0x00000041371b7207 */ /* 0x000fe20005800000 */
[----:B------:R-:W-:Y:S01]  /*38e0*/  IMAD R65, R82, UR5, RZ ;  /* 0x0000000552417c24 */ /* 0x000fe2000f8e02ff */
[----:B------:R-:W-:Y:S01]  /*38f0*/  LEA R18, P0, R5, R20, 0x2 ;  /* 0x0000001405127211 */ /* 0x000fe200078010ff */
[----:B------:R2:W-:Y:S01]  /*3900*/  STL [R1+0x6f0], R11 ;  /* 0x0006f00b01007387 */ /* 0x0005e20000100800 */
[----:B------:R-:W-:Y:S01]  /*3910*/  SEL R76, R55, R15, !P3 ;  /* 0x0000000f374c7207 */ /* 0x000fe20005800000 */
[----:B------:R-:W-:Y:S01]  /*3920*/  IMAD R27, R27, UR5, RZ ;  /* 0x000000051b1b7c24 */ /* 0x000fe2000f8e02ff */
[----:B------:R-:W-:-:S02]  /*3930*/  SEL R16, R55, R16, !P3 ;  /* 0x0000001037107207 */ /* 0x000fc40005800000 */
[C---:B------:R-:W-:Y:S02]  /*3940*/  SEL R17, R55.reuse, R17, !P3 ;  /* 0x0000001137117207 */ /* 0x040fe40005800000 */
[C---:B------:R-:W-:Y:S02]  /*3950*/  SEL R28, R55.reuse, R28, !P3 ;  /* 0x0000001c371c7207 */ /* 0x040fe40005800000 */
[C---:B------:R-:W-:Y:S02]  /*3960*/  SEL R29, R55.reuse, R29, !P3 ;  /* 0x0000001d371d7207 */ /* 0x040fe40005800000 */
[C---:B------:R-:W-:Y:S02]  /*3970*/  SEL R30, R55.reuse, R30, !P3 ;  /* 0x0000001e371e7207 */ /* 0x040fe40005800000 */
[C---:B------:R-:W-:Y:S02]  /*3980*/  SEL R31, R55.reuse, R31, !P3 ;  /* 0x0000001f371f7207 */ /* 0x040fe40005800000 */
[C---:B------:R-:W-:Y:S01]  /*3990*/  SEL R32, R55.reuse, R32, !P3 ;  /* 0x0000002037207207 */ /* 0x040fe20005800000 */
[----:B------:R-:W-:Y:S01]  /*39a0*/  IMAD R30, R30, UR5, RZ ;  /* 0x000000051e1e7c24 */ /* 0x000fe2000f8e02ff */
[----:B------:R-:W-:Y:S01]  /*39b0*/  SEL R33, R55, R33, !P3 ;  /* 0x0000002137217207 */ /* 0x000fe20005800000 */
[----:B------:R-:W-:Y:S01]  /*39c0*/  IMAD R31, R31, UR5, RZ ;  /* 0x000000051f1f7c24 */ /* 0x000fe2000f8e02ff */
        /* <DEDUP_REMOVED lines=10> */
[----:B------:R-:W-:-:S02]  /*3a70*/  SEL R39, R55, R39, !P3 ;  /* 0x0000002737277207 */ /* 0x000fc40005800000 */
[C---:B------:R-:W-:Y:S02]  /*3a80*/  SEL R40, R55.reuse, R40, !P3 ;  /* 0x0000002837287207 */ /* 0x040fe40005800000 */
        /* <DEDUP_REMOVED lines=10> */
[----:B------:R-:W-:-:S02]  /*3b30*/  SEL R46, R55, R46, !P3 ;  /* 0x0000002e372e7207 */ /* 0x000fc40005800000 */
[C---:B------:R-:W-:Y:S01]  /*3b40*/  SEL R47, R55.reuse, R47, !P3 ;  /* 0x0000002f372f7207 */ /* 0x040fe20005800000 */
[----:B------:R-:W-:Y:S01]  /*3b50*/  IMAD R42, R44, UR5, RZ ;  /* 0x000000052c2a7c24 */ /* 0x000fe2000f8e02ff */
[C---:B------:R-:W-:Y:S02]  /*3b60*/  SEL R48, R55.reuse, R48, !P3 ;  /* 0x0000003037307207 */ /* 0x040fe40005800000 */
[----:B------:R-:W-:Y:S01]  /*3b70*/  SEL R49, R55, R49, !P3 ;  /* 0x0000003137317207 */ /* 0x000fe20005800000 */
[----:B------:R-:W-:Y:S01]  /*3b80*/  IMAD R41, R47, UR5, RZ ;  /* 0x000000052f297c24 */ /* 0x000fe2000f8e02ff */
[C---:B------:R-:W-:Y:S02]  /*3b90*/  SEL R50, R55.reuse, R50, !P3 ;  /* 0x0000003237327207 */ /* 0x040fe40005800000 */
[----:B------:R-:W-:Y:S01]  /*3ba0*/  SEL R52, R55, R52, !P3 ;  /* 0x0000003437347207 */ /* 0x000fe20005800000 */
[----:B------:R-:W-:Y:S01]  /*3bb0*/  IMAD R40, R49, UR5, RZ ;  /* 0x0000000531287c24 */ /* 0x000fe2000f8e02ff */
[C---:B------:R-:W-:Y:S01]  /*3bc0*/  SEL R54, R55.reuse, R54, !P3 ;  /* 0x0000003637367207 */ /* 0x040fe20005800000 */
[----:B------:R-:W-:Y:S01]  /*3bd0*/  IMAD R39, R50, UR5, RZ ;  /* 0x0000000532277c24 */ /* 0x000fe2000f8e02ff */
[----:B------:R-:W-:-:S02]  /*3be0*/  SEL R56, R55, R56, !P3 ;  /* 0x0000003837387207 */ /* 0x000fc40005800000 */
[C---:B------:R-:W-:Y:S02]  /*3bf0*/  SEL R57, R55.reuse, R57, !P3 ;  /* 0x0000003937397207 */ /* 0x040fe40005800000 */
[C---:B------:R-:W-:Y:S01]  /*3c00*/  SEL R58, R55.reuse, R58, !P3 ;  /* 0x0000003a373a7207 */ /* 0x040fe20005800000 */
[----:B------:R-:W-:Y:S01]  /*3c10*/  IMAD R36, R56, UR5, RZ ;  /* 0x0000000538247c24 */ /* 0x000fe2000f8e02ff */
[C---:B------:R-:W-:Y:S01]  /*3c20*/  SEL R87, R55.reuse, R60, !P3 ;  /* 0x0000003c37577207 */ /* 0x040fe20005800000 */
[----:B------:R-:W-:Y:S01]  /*3c30*/  IMAD R60, R28, UR5, RZ ;  /* 0x000000051c3c7c24 */ /* 0x000fe2000f8e02ff */
[----:B------:R-:W-:Y:S01]  /*3c40*/  SEL R88, R55, R62, !P3 ;  /* 0x0000003e37587207 */ /* 0x000fe20005800000 */
[----:B------:R-:W-:Y:S01]  /*3c50*/  IMAD R62, R85, UR5, RZ ;  /* 0x00000005553e7c24 */ /* 0x000fe2000f8e02ff */
[----:B------:R-:W-:Y:S01]  /*3c60*/  SEL R89, R55, R64, !P3 ;  /* 0x0000004037597207 */ /* 0x000fe20005800000 */
        /* <DEDUP_REMOVED lines=25> */
[-C--:B------:R-:W-:Y:S01]  /*3e00*/  LEA R82, P3, R72, R20.reuse, 0x2 ;  /* 0x0000001448527211 */ /* 0x080fe200078610ff */
[----:B------:R4:W-:Y:S01]  /*3e10*/  STL [R1+0x6ec], R75 ;  /* 0x0006ec4b01007387 */ /* 0x0009e20000100800 */
[-C--:B------:R-:W-:Y:S01]  /*3e20*/  LEA.HI.X.SX32 R19, R5, R3.reuse, 0x2, P0 ;  /* 0x0000000305137211 */ /* 0x080fe200000f16ff */
[----:B------:R-:W-:Y:S01]  /*3e30*/  IMAD R35, R57, UR5, RZ ;  /* 0x0000000539237c24 */ /* 0x000fe2000f8e02ff */
[-C--:B------:R-:W-:Y:S01]  /*3e40*/  LEA R80, P0, R12, R20.reuse, 0x2 ;  /* 0x000000140c507211 */ /* 0x080fe200078010ff */
[----:B------:R3:W-:Y:S01]  /*3e50*/  STL [R1+0x6e8], R73 ;  /* 0x0006e84901007387 */ /* 0x0007e20000100800 */
[-C--:B------:R-:W-:Y:S01]  /*3e60*/  LEA.HI.X.SX32 R83, R72, R3.reuse, 0x2, P3 ;  /* 0x0000000348537211 */ /* 0x080fe200018f16ff */
[----:B------:R-:W-:Y:S01]  /*3e70*/  IMAD R37, R54, UR5, RZ ;  /* 0x0000000536257c24 */ /* 0x000fe2000f8e02ff */
[-C--:B------:R-:W-:Y:S01]  /*3e80*/  LEA R16, P3, R4, R20.reuse, 0x2 ;  /* 0x0000001404107211 */ /* 0x080fe200078610ff */
[----:B------:R-:W-:Y:S01]  /*3e90*/  STL [R1+0x6e4], R71 ;  /* 0x0006e44701007387 */ /* 0x000fe20000100800 */
[-C--:B------:R-:W-:Y:S01]  /*3ea0*/  LEA.HI.X.SX32 R81, R12, R3.reuse, 0x2, P0 ;  /* 0x000000030c517211 */ /* 0x080fe200000f16ff */
[----:B------:R-:W-:Y:S01]  /*3eb0*/  IMAD R29, R45, UR5, RZ ;  /* 0x000000052d1d7c24 */ /* 0x000fe2000f8e02ff */
[-C--:B------:R-:W-:Y:S01]  /*3ec0*/  LEA R78, P0, R11, R20.reuse, 0x2 ;  /* 0x000000140b4e7211 */ /* 0x080fe200078010ff */
[----:B------:R3:W-:Y:S01]  /*3ed0*/  STL [R1+0x6e0], R70 ;  /* 0x0006e04601007387 */ /* 0x0007e20000100800 */
[-C--:B------:R-:W-:Y:S01]  /*3ee0*/  LEA.HI.X.SX32 R17, R4, R3.reuse, 0x2, P3 ;  /* 0x0000000304117211 */ /* 0x080fe200018f16ff */
[----:B------:R-:W-:Y:S01]  /*3ef0*/  IMAD R28, R48, UR5, RZ ;  /* 0x00000005301c7c24 */ /* 0x000fe2000f8e02ff */
[-C--:B-1----:R-:W-:Y:S01]  /*3f00*/  LEA R4, P3, R75, R20.reuse, 0x2 ;  /* 0x000000144b047211 */ /* 0x082fe200078610ff */
[----:B------:R-:W-:Y:S01]  /*3f10*/  STL [R1+0x6dc], R69 ;  /* 0x0006dc4501007387 */ /* 0x000fe20000100800 */
[-C--:B------:R-:W-:Y:S01]  /*3f20*/  LEA.HI.X.SX32 R79, R11, R3.reuse, 0x2, P0 ;  /* 0x000000030b4f7211 */ /* 0x080fe200000f16ff */
[----:B--2---:R-:W-:Y:S01]  /*3f30*/  IMAD R11, R46, UR5, RZ ;  /* 0x000000052e0b7c24 */ /* 0x004fe2000f8e02ff */
        /* <DEDUP_REMOVED lines=8> */
[CC--:B------:R-:W-:Y:S01]  /*3fc0*/  LEA R136, P0, R70.reuse, R20.reuse, 0x2 ;  /* 0x0000001446887211 */ /* 0x0c0fe200078010ff */
        /* <DEDUP_REMOVED lines=9> */
[-C--:B----4-:R-:W-:Y:S01]  /*4060*/  LEA.HI.X.SX32 R75, R69, R3.reuse, 0x2, P3 ;  /* 0x00000003454b7211 */ /* 0x090fe200018f16ff */
[----:B------:R-:W-:Y:S01]  /*4070*/  IMAD R21, R21, UR5, RZ ;  /* 0x0000000515157c24 */ /* 0x000fe2000f8e02ff */
[CC--:B------:R-:W-:Y:S01]  /*4080*/  LEA R72, P3, R67.reuse, R20.reuse, 0x2 ;  /* 0x0000001443487211 */ /* 0x0c0fe200078610ff */
[----:B------:R-:W-:Y:S01]  /*4090*/  STL [R1+0x6c4], R63 ;  /* 0x0006c43f01007387 */ /* 0x000fe20000100800 */
[-C--:B------:R-:W-:Y:S01]  /*40a0*/  LEA.HI.X.SX32 R13, R68, R3.reuse, 0x2, P0 ;  /* 0x00000003440d7211 */ /* 0x080fe200000f16ff */
[----:B------:R-:W-:Y:S01]  /*40b0*/  IMAD R14, R14, UR5, RZ ;  /* 0x000000050e0e7c24 */ /* 0x000fe2000f8e02ff */
[----:B------:R-:W-:Y:S01]  /*40c0*/  LEA R134, P0, R66, R20, 0x2 ;  /* 0x0000001442867211 */ /* 0x000fe200078010ff */
[----:B------:R4:W-:Y:S01]  /*40d0*/  STL [R1+0x6c0], R62 ;  /* 0x0006c03e01007387 */ /* 0x0009e20000100800 */
[----:B---3--:R-:W-:-:S02]  /*40e0*/  LEA.HI.X.SX32 R73, R67, R3, 0x2, P3 ;  /* 0x0000000343497211 */ /* 0x008fc400018f16ff */
[CC--:B------:R-:W-:Y:S01]  /*40f0*/  LEA R70, P3, R65.reuse, R20.reuse, 0x2 ;  /* 0x0000001441467211 */ /* 0x0c0fe200078610ff */
[----:B------:R-:W-:Y:S01]  /*4100*/  STL [R1+0x6bc], R61 ;  /* 0x0006bc3d01007387 */ /* 0x000fe20000100800 */
[-C--:B------:R-:W-:Y:S02]  /*4110*/  LEA.HI.X.SX32 R135, R66, R3.reuse, 0x2, P0 ;  /* 0x0000000342877211 */ /* 0x080fe400000f16ff */
[CC--:B------:R-:W-:Y:S01]  /*4120*/  LEA R132, P0, R64.reuse, R20.reuse, 0x2 ;  /* 0x0000001440847211 */ /* 0x0c0fe200078010ff */
[----:B------:R-:W-:Y:S01]  /*4130*/  STL [R1+0x6b8], R60 ;  /* 0x0006b83c01007387 */ /* 0x000fe20000100800 */
[-C--:B------:R-:W-:Y:S02]  /*4140*/  LEA.HI.X.SX32 R71, R65, R3.reuse, 0x2, P3 ;  /* 0x0000000341477211 */ /* 0x080fe400018f16ff */
[----:B-1----:R-:W-:Y:S01]  /*4150*/  LEA R68, P3, R63, R20, 0x2 ;  /* 0x000000143f447211 */ /* 0x002fe200078610ff */
[----:B------:R-:W-:Y:S01]  /*4160*/  STL [R1+0x6b4], R59 ;  /* 0x0006b43b01007387 */ /* 0x000fe20000100800 */
[----:B------:R-:W-:-:S02]  /*4170*/  LEA.HI.X.SX32 R133, R64, R3, 0x2, P0 ;  /* 0x0000000340857211 */ /* 0x000fc400000f16ff */
[CC--:B------:R-:W-:Y:S01]  /*4180*/  LEA R130, P0, R62.reuse, R20.reuse, 0x2 ;  /* 0x000000143e827211 */ /* 0x0c0fe200078010ff */
[----:B------:R1:W-:Y:S01]  /*4190*/  STL [R1+0x6b0], R30 ;  /* 0x0006b01e01007387 */ /* 0x0003e20000100800 */
[-C--:B------:R-:W-:Y:S02]  /*41a0*/  LEA.HI.X.SX32 R69, R63, R3.reuse, 0x2, P3 ;  /* 0x000000033f457211 */ /* 0x080fe400018f16ff */
[CC--:B--2---:R-:W-:Y:S01]  /*41b0*/  LEA R66, P3, R61.reuse, R20.reuse, 0x2 ;  /* 0x000000143d427211 */ /* 0x0c4fe200078610ff */
[----:B------:R2:W-:Y:S01]  /*41c0*/  STL [R1+0x6ac], R31 ;  /* 0x0006ac1f01007387 */ /* 0x0005e20000100800 */
[-C--:B------:R-:W-:Y:S02]  /*41d0*/  LEA.HI.X.SX32 R131, R62, R3.reuse, 0x2, P0 ;  /* 0x000000033e837211 */ /* 0x080fe400000f16ff */
[----:B------:R-:W-:Y:S01]  /*41e0*/  LEA R128, P0, R60, R20, 0x2 ;  /* 0x000000143c807211 */ /* 0x000fe200078010ff */
[----:B------:R3:W-:Y:S01]  /*41f0*/  STL [R1+0x6a8], R32 ;  /* 0x0006a82001007387 */ /* 0x0007e20000100800 */
[----:B------:R-:W-:-:S02]  /*4200*/  LEA.HI.X.SX32 R67, R61, R3, 0x2, P3 ;  /* 0x000000033d437211 */ /* 0x000fc400018f16ff */
[CC--:B------:R-:W-:Y:S01]  /*4210*/  LEA R64, P3, R59.reuse, R20.reuse, 0x2 ;  /* 0x000000143b407211 */ /* 0x0c0fe200078610ff */
[----:B------:R3:W-:Y:S01]  /*4220*/  STL [R1+0x6a4], R33 ;  /* 0x0006a42101007387 */ /* 0x0007e20000100800 */
[----:B------:R-:W-:Y:S02]  /*4230*/  IADD3 R15, R2, -0x1, RZ ;  /* 0xffffffff020f7810 */ /* 0x000fe40007ffe0ff */
[-C--:B------:R-:W-:Y:S01]  /*4240*/  LEA.HI.X.SX32 R129, R60, R3.reuse, 0x2, P0 ;  /* 0x000000033c817211 */ /* 0x080fe200000f16ff */
[----:B------:R-:W-:Y:S01]  /*4250*/  STL [R1+0x6a0], R100 ;  /* 0x0006a06401007387 */ /* 0x000fe20000100800 */
[-C--:B------:R-:W-:Y:S02]  /*4260*/  LEA R126, P0, R30, R20.reuse, 0x2 ;  /* 0x000000141e7e7211 */ /* 0x080fe400078010ff */
[-C--:B------:R-:W-:Y:S01]  /*4270*/  LEA.HI.X.SX32 R65, R59, R3.reuse, 0x2, P3 ;  /* 0x000000033b417211 */ /* 0x080fe200018f16ff */
[----:B------:R-:W-:Y:S01]  /*4280*/  STL [R1+0x69c], R99 ;  /* 0x00069c6301007387 */ /* 0x000fe20000100800 */
[----:B------:R-:W-:Y:S01]  /*4290*/  ISETP.GE.U32.AND P4, PT, R15, 0x7fffffe0, PT ;  /* 0x7fffffe00f00780c */ /* 0x000fe20003f86070 */
[----:B------:R-:W-:Y:S01]  /*42a0*/  VIADD R15, R2, 0xfffffffd ;  /* 0xfffffffd020f7836 */ /* 0x000fe20000000000 */
[-C--:B----4-:R-:W-:Y:S01]  /*42b0*/  LEA R62, P3, R31, R20.reuse, 0x2 ;  /* 0x000000141f3e7211 */ /* 0x090fe200078610ff */
[----:B------:R-:W-:Y:S01]  /*42c0*/  STL [R1+0x698], R98 ;  /* 0x0006986201007387 */ /* 0x000fe20000100800 */
[-C--:B------:R-:W-:Y:S01]  /*42d0*/  LEA.HI.X.SX32 R127, R30, R3.reuse, 0x2, P0 ;  /* 0x000000031e7f7211 */ /* 0x080fe200000f16ff */
[----:B-1----:R-:W-:Y:S01]  /*42e0*/  IMAD R30, R91, UR5, RZ ;  /* 0x000000055b1e7c24 */ /* 0x002fe2000f8e02ff */
[-C--:B------:R-:W-:Y:S01]  /*42f0*/  LEA R124, P0, R32, R20.reuse, 0x2 ;  /* 0x00000014207c7211 */ /* 0x080fe200078010ff */
[----:B------:R-:W-:Y:S01]  /*4300*/  STL [R1+0x694], R55 ;  /* 0x0006943701007387 */ /* 0x000fe20000100800 */
[----:B------:R-:W-:Y:S01]  /*4310*/  LEA.HI.X.SX32 R63, R31, R3, 0x2, P3 ;  /* 0x000000031f3f7211 */ /* 0x000fe200018f16ff */
[----:B--2---:R-:W-:Y:S01]  /*4320*/  IMAD R31, R90, UR5, RZ ;  /* 0x000000055a1f7c24 */ /* 0x004fe2000f8e02ff */
[----:B------:R-:W-:-:S02]  /*4330*/  LEA R60, P3, R33, R20, 0x2 ;  /* 0x00000014213c7211 */ /* 0x000fc400078610ff */
[----:B------:R-:W-:Y:S02]  /*4340*/  ISETP.GE.U32.AND P5, PT, R15, 0x7fffffde, PT ;  /* 0x7fffffde0f00780c */ /* 0x000fe40003fa6070 */
[----:B------:R-:W-:Y:S02]  /*4350*/  IADD3 R15, R2, -0x5, RZ ;  /* 0xfffffffb020f7810 */ /* 0x000fe40007ffe0ff */
[-C--:B------:R-:W-:Y:S01]  /*4360*/  LEA.HI.X.SX32 R125, R32, R3.reuse, 0x2, P0 ;  /* 0x00000003207d7211 */ /* 0x080fe200000f16ff */
[----:B---3--:R-:W-:Y:S01]  /*4370*/  IMAD R32, R88, UR5, RZ ;  /* 0x0000000558207c24 */ /* 0x008fe2000f8e02ff */
[-C--:B------:R-:W-:Y:S02]  /*4380*/  LEA R122, P0, R100, R20.reuse, 0x2 ;  /* 0x00000014647a7211 */ /* 0x080fe400078010ff */
[----:B------:R-:W-:Y:S01]  /*4390*/  LEA.HI.X.SX32 R61, R33, R3, 0x2, P3 ;  /* 0x00000003213d7211 */ /* 0x000fe200018f16ff */
[----:B------:R-:W-:Y:S01]  /*43a0*/  IMAD R33, R87, UR5, RZ ;  /* 0x0000000557217c24 */ /* 0x000fe2000f8e02ff */
[----:B------:R-:W-:-:S02]  /*43b0*/  LEA R58, P3, R99, R20, 0x2 ;  /* 0x00000014633a7211 */ /* 0x000fc400078610ff */
[----:B------:R-:W-:Y:S02]  /*43c0*/  ISETP.GE.U32.AND P6, PT, R15, 0x7fffffdc, PT ;  /* 0x7fffffdc0f00780c */ /* 0x000fe40003fc6070 */
[----:B------:R-:W-:Y:S01]  /*43d0*/  LOP3.LUT R15, R9, 0x70, RZ, 0xc0, !PT ;  /* 0x00000070090f7812 */ /* 0x000fe200078ec0ff */
[----:B------:R-:W-:Y:S01]  /*43e0*/  IMAD R9, R38, UR5, RZ ;  /* 0x0000000526097c24 */ /* 0x000fe2000f8e02ff */
[-C--:B------:R-:W-:Y:S01]  /*43f0*/  LEA.HI.X.SX32 R123, R100, R3.reuse, 0x2, P0 ;  /* 0x00000003647b7211 */ /* 0x080fe200000f16ff */
[----:B------:R-:W-:Y:S01]  /*4400*/  IMAD R38, R52, UR5, RZ ;  /* 0x0000000534267c24 */ /* 0x000fe2000f8e02ff */
[-C--:B------:R-:W-:Y:S01]  /*4410*/  LEA R120, P0, R98, R20.reuse, 0x2 ;  /* 0x0000001462787211 */ /* 0x080fe200078010ff */
[----:B------:R-:W-:Y:S01]  /*4420*/  IMAD R15, R145, 0x80, R15 ;  /* 0x00000080910f7824 */ /* 0x000fe200078e020f */
[----:B------:R-:W-:Y:S01]  /*4430*/  LEA.HI.X.SX32 R59, R99, R3, 0x2, P3 ;  /* 0x00000003633b7211 */ /* 0x000fe200018f16ff */
[----:B------:R1:W-:Y:S01]  /*4440*/  STL [R1+0x690], R9 ;  /* 0x0006900901007387 */ /* 0x0003e20000100800 */
[----:B------:R-:W-:-:S02]  /*4450*/  LEA R56, P3, R55, R20, 0x2 ;  /* 0x0000001437387211 */ /* 0x000fc400078610ff */
[-C--:B------:R-:W-:Y:S01]  /*4460*/  LEA.HI.X.SX32 R121, R98, R3.reuse, 0x2, P0 ;  /* 0x0000000362797211 */ /* 0x080fe200000f16ff */
[----:B------:R2:W-:Y:S01]  /*4470*/  STL [R1+0x68c], R53 ;  /* 0x00068c3501007387 */ /* 0x0005e20000100800 */
[-C--:B------:R-:W-:Y:S02]  /*4480*/  LEA R118, P0, R9, R20.reuse, 0x2 ;  /* 0x0000001409767211 */ /* 0x080fe400078010ff */
[-C--:B------:R-:W-:Y:S01]  /*4490*/  LEA.HI.X.SX32 R57, R55, R3.reuse, 0x2, P3 ;  /* 0x0000000337397211 */ /* 0x080fe200018f16ff */
[----:B------:R-:W-:Y:S01]  /*44a0*/  STL [R1+0x688], R97 ;  /* 0x0006886101007387 */ /* 0x000fe20000100800 */
[-C--:B------:R-:W-:Y:S02]  /*44b0*/  LEA R54, P3, R53, R20.reuse, 0x2 ;  /* 0x0000001435367211 */ /* 0x080fe400078610ff */
[-C--:B------:R-:W-:Y:S01]  /*44c0*/  LEA.HI.X.SX32 R119, R9, R3.reuse, 0x2, P0 ;  /* 0x0000000309777211 */ /* 0x080fe200000f16ff */
[----:B------:R3:W-:Y:S01]  /*44d0*/  STL [R1+0x684], R51 ;  /* 0x0006843301007387 */ /* 0x0007e20000100800 */
[-C--:B------:R-:W-:Y:S01]  /*44e0*/  LEA R116, P0, R97, R20.reuse, 0x2 ;  /* 0x0000001461747211 */ /* 0x080fe200078010ff */
[----:B-1----:R-:W-:Y:S01]  /*44f0*/  IMAD R9, R89, UR5, RZ ;  /* 0x0000000559097c24 */ /* 0x002fe2000f8e02ff */
[----:B------:R-:W-:Y:S01]  /*4500*/  LEA.HI.X.SX32 R55, R53, R3, 0x2, P3 ;  /* 0x0000000335377211 */ /* 0x000fe200018f16ff */
[----:B------:R-:W-:Y:S01]  /*4510*/  STL [R1+0x680], R96 ;  /* 0x0006806001007387 */ /* 0x000fe20000100800 */
[----:B------:R-:W-:-:S02]  /*4520*/  LEA R52, P3, R51, R20, 0x2 ;  /* 0x0000001433347211 */ /* 0x000fc400078610ff */
[-C--:B------:R-:W-:Y:S01]  /*4530*/  LEA.HI.X.SX32 R117, R97, R3.reuse, 0x2, P0 ;  /* 0x0000000361757211 */ /* 0x080fe200000f16ff */
[----:B------:R-:W-:Y:S01]  /*4540*/  STL [R1+0x67c], R43 ;  /* 0x00067c2b01007387 */ /* 0x000fe20000100800 */
[CC--:B------:R-:W-:Y:S02]  /*4550*/  LEA R114, P0, R96.reuse, R20.reuse, 0x2 ;  /* 0x0000001460727211 */ /* 0x0c0fe400078010ff */
[-C--:B--2---:R-:W-:Y:S01]  /*4560*/  LEA.HI.X.SX32 R53, R51, R3.reuse, 0x2, P3 ;  /* 0x0000000333357211 */ /* 0x084fe200018f16ff */
[----:B------:R1:W-:Y:S01]  /*4570*/  STL [R1+0x678], R29 ;  /* 0x0006781d01007387 */ /* 0x0003e20000100800 */
[-C--:B------:R-:W-:Y:S02]  /*4580*/  LEA R50, P3, R43, R20.reuse, 0x2 ;  /* 0x000000142b327211 */ /* 0x080fe400078610ff */
[----:B------:R-:W-:Y:S01]  /*4590*/  LEA.HI.X.SX32 R115, R96, R3, 0x2, P0 ;  /* 0x0000000360737211 */ /* 0x000fe200000f16ff */
[----:B------:R-:W-:Y:S01]  /*45a0*/  STL [R1+0x674], R42 ;  /* 0x0006742a01007387 */ /* 0x000fe20000100800 */
[----:B------:R-:W-:-:S02]  /*45b0*/  LEA R112, P0, R29, R20, 0x2 ;  /* 0x000000141d707211 */ /* 0x000fc400078010ff */
[-C--:B---3--:R-:W-:Y:S01]  /*45c0*/  LEA.HI.X.SX32 R51, R43, R3.reuse, 0x2, P3 ;  /* 0x000000032b337211 */ /* 0x088fe200018f16ff */
[----:B------:R2:W-:Y:S01]  /*45d0*/  STL [R1+0x670], R11 ;  /* 0x0006700b01007387 */ /* 0x0005e20000100800 */
[-C--:B------:R-:W-:Y:S02]  /*45e0*/  LEA R48, P3, R42, R20.reuse, 0x2 ;  /* 0x000000142a307211 */ /* 0x080fe400078610ff */
[-C--:B------:R-:W-:Y:S01]  /*45f0*/  LEA.HI.X.SX32 R113, R29, R3.reuse, 0x2, P0 ;  /* 0x000000031d717211 */ /* 0x080fe200000f16ff */
[----:B------:R-:W-:Y:S01]  /*4600*/  STL [R1+0x66c], R41 ;  /* 0x00066c2901007387 */ /* 0x000fe20000100800 */
[-C--:B------:R-:W-:Y:S01]  /*4610*/  LEA R110, P0, R11, R20.reuse, 0x2 ;  /* 0x000000140b6e7211 */ /* 0x080fe200078010ff */
[----:B-1----:R-:W-:Y:S01]  /*4620*/  IMAD R29, R92, UR5, RZ ;  /* 0x000000055c1d7c24 */ /* 0x002fe2000f8e02ff */
[----:B------:R-:W-:Y:S01]  /*4630*/  LEA.HI.X.SX32 R49, R42, R3, 0x2, P3 ;  /* 0x000000032a317211 */ /* 0x000fe200018f16ff */
[----:B------:R1:W-:Y:S01]  /*4640*/  STL [R1+0x668], R28 ;  /* 0x0006681c01007387 */ /* 0x0003e20000100800 */
[----:B------:R-:W-:-:S02]  /*4650*/  LEA R46, P3, R41, R20, 0x2 ;  /* 0x00000014292e7211 */ /* 0x000fc400078610ff */
[-C--:B------:R-:W-:Y:S01]  /*4660*/  LEA.HI.X.SX32 R111, R11, R3.reuse, 0x2, P0 ;  /* 0x000000030b6f7211 */ /* 0x080fe200000f16ff */
[----:B------:R3:W-:Y:S01]  /*4670*/  STL [R1+0x664], R40 ;  /* 0x0006642801007387 */ /* 0x0007e20000100800 */
[-C--:B------:R-:W-:Y:S01]  /*4680*/  LEA R108, P0, R28, R20.reuse, 0x2 ;  /* 0x000000141c6c7211 */ /* 0x080fe200078010ff */
[----:B--2---:R-:W-:Y:S01]  /*4690*/  IMAD R11, R93, UR5, RZ ;  /* 0x000000055d0b7c24 */ /* 0x004fe2000f8e02ff */
        /* <DEDUP_REMOVED lines=11> */
[----:B------:R1:W-:Y:S01]  /*4750*/  STL [R1+0x654], R36 ;  /* 0x0006542401007387 */ /* 0x0003e20000100800 */
[CC--:B------:R-:W-:Y:S02]  /*4760*/  LEA R104, P0, R37.reuse, R20.reuse, 0x2 ;  /* 0x0000001425687211 */ /* 0x0c0fe400078010ff */
[-C--:B------:R-:W-:Y:S01]  /*4770*/  LEA.HI.X.SX32 R43, R38, R3.reuse, 0x2, P3 ;  /* 0x00000003262b7211 */ /* 0x080fe200018f16ff */
[----:B------:R-:W-:Y:S01]  /*4780*/  STL [R1+0x650], R35 ;  /* 0x0006502301007387 */ /* 0x000fe20000100800 */
[-C--:B---3--:R-:W-:Y:S02]  /*4790*/  LEA R40, P3, R36, R20.reuse, 0x2 ;  /* 0x0000001424287211 */ /* 0x088fe400078610ff */
[----:B------:R-:W-:Y:S01]  /*47a0*/  LEA.HI.X.SX32 R105, R37, R3, 0x2, P0 ;  /* 0x0000000325697211 */ /* 0x000fe200000f16ff */
[----:B------:R3:W-:Y:S01]  /*47b0*/  STL [R1+0x64c], R34 ;  /* 0x00064c2201007387 */ /* 0x0007e20000100800 */
[----:B------:R-:W-:-:S02]  /*47c0*/  LEA R102, P0, R35, R20, 0x2 ;  /* 0x0000001423667211 */ /* 0x000fc400078010ff */
[-C--:B------:R-:W-:Y:S01]  /*47d0*/  LEA.HI.X.SX32 R41, R36, R3.reuse, 0x2, P3 ;  /* 0x0000000324297211 */ /* 0x080fe200018f16ff */
[----:B------:R-:W-:Y:S01]  /*47e0*/  STL [R1+0x648], R33 ;  /* 0x0006482101007387 */ /* 0x000fe20000100800 */
[CC--:B--2---:R-:W-:Y:S02]  /*47f0*/  LEA R38, P3, R34.reuse, R20.reuse, 0x2 ;  /* 0x0000001422267211 */ /* 0x0c4fe400078610ff */
[-C--:B------:R-:W-:Y:S01]  /*4800*/  LEA.HI.X.SX32 R103, R35, R3.reuse, 0x2, P0 ;  /* 0x0000000323677211 */ /* 0x080fe200000f16ff */
[----:B------:R-:W-:Y:S01]  /*4810*/  STL [R1+0x644], R32 ;  /* 0x0006442001007387 */ /* 0x000fe20000100800 */
[-C--:B------:R-:W-:Y:S02]  /*4820*/  LEA R100, P0, R33, R20.reuse, 0x2 ;  /* 0x0000001421647211 */ /* 0x080fe400078010ff */
[----:B------:R-:W-:Y:S01]  /*4830*/  LEA.HI.X.SX32 R39, R34, R3, 0x2, P3 ;  /* 0x0000000322277211 */ /* 0x000fe200018f16ff */
[----:B------:R2:W-:Y:S01]  /*4840*/  STL [R1+0x640], R9 ;  /* 0x0006400901007387 */ /* 0x0005e20000100800 */
[----:B-1----:R-:W-:-:S02]  /*4850*/  LEA R36, P3, R32, R20, 0x2 ;  /* 0x0000001420247211 */ /* 0x002fc400078610ff */
[-C--:B------:R-:W-:Y:S01]  /*4860*/  LEA.HI.X.SX32 R101, R33, R3.reuse, 0x2, P0 ;  /* 0x0000000321657211 */ /* 0x080fe200000f16ff */
[----:B------:R-:W-:Y:S01]  /*4870*/  STL [R1+0x63c], R31 ;  /* 0x00063c1f01007387 */ /* 0x000fe20000100800 */
[-C--:B------:R-:W-:Y:S02]  /*4880*/  LEA R98, P0, R9, R20.reuse, 0x2 ;  /* 0x0000001409627211 */ /* 0x080fe400078010ff */
[-C--:B------:R-:W-:Y:S01]  /*4890*/  LEA.HI.X.SX32 R37, R32, R3.reuse, 0x2, P3 ;  /* 0x0000000320257211 */ /* 0x080fe200018f16ff */
[----:B------:R1:W-:Y:S01]  /*48a0*/  STL [R1+0x638], R30 ;  /* 0x0006381e01007387 */ /* 0x0003e20000100800 */
[-C--:B---3--:R-:W-:Y:S02]  /*48b0*/  LEA R34, P3, R31, R20.reuse, 0x2 ;  /* 0x000000141f227211 */ /* 0x088fe400078610ff */
[-C--:B------:R-:W-:Y:S01]  /*48c0*/  LEA.HI.X.SX32 R99, R9, R3.reuse, 0x2, P0 ;  /* 0x0000000309637211 */ /* 0x080fe200000f16ff */
[----:B------:R-:W-:Y:S01]  /*48d0*/  STL [R1+0x634], R29 ;  /* 0x0006341d01007387 */ /* 0x000fe20000100800 */
[-C--:B------:R-:W-:Y:S01]  /*48e0*/  LEA R96, P0, R30, R20.reuse, 0x2 ;  /* 0x000000141e607211 */ /* 0x080fe200078010ff */
[----:B--2---:R-:W-:Y:S01]  /*48f0*/  IMAD R9, R24, UR5, RZ ;  /* 0x0000000518097c24 */ /* 0x004fe2000f8e02ff */
        /* <DEDUP_REMOVED lines=8> */
[-C--:B-1----:R-:W-:Y:S02]  /*4980*/  LEA R30, P3, R28, R20.reuse, 0x2 ;  /* 0x000000141c1e7211 */ /* 0x082fe400078610ff */
[-C--:B------:R-:W-:Y:S01]  /*4990*/  LEA.HI.X.SX32 R95, R11, R3.reuse, 0x2, P0 ;  /* 0x000000030b5f7211 */ /* 0x080fe200000f16ff */
[----:B------:R1:W-:Y:S01]  /*49a0*/  STL [R1+0x624], R27 ;  /* 0x0006241b01007387 */ /* 0x0003e20000100800 */
[-C--:B------:R-:W-:Y:S01]  /*49b0*/  LEA R92, P0, R85, R20.reuse, 0x2 ;  /* 0x00000014555c7211 */ /* 0x080fe200078010ff */
[----:B--2---:R-:W-:Y:S01]  /*49c0*/  IMAD R11, R22, UR5, RZ ;  /* 0x00000005160b7c24 */ /* 0x004fe2000f8e02ff */
[----:B------:R-:W-:Y:S01]  /*49d0*/  LEA.HI.X.SX32 R31, R28, R3, 0x2, P3 ;  /* 0x000000031c1f7211 */ /* 0x000fe200018f16ff */
[----:B------:R-:W-:Y:S01]  /*49e0*/  STL [R1+0x620], R84 ;  /* 0x0006205401007387 */ /* 0x000fe20000100800 */
[----:B---3--:R-:W-:-:S02]  /*49f0*/  LEA R28, P3, R27, R20, 0x2 ;  /* 0x000000141b1c7211 */ /* 0x008fc400078610ff */
[-C--:B------:R-:W-:Y:S01]  /*4a00*/  LEA.HI.X.SX32 R93, R85, R3.reuse, 0x2, P0 ;  /* 0x00000003555d7211 */ /* 0x080fe200000f16ff */
[----:B------:R-:W-:Y:S01]  /*4a10*/  STL [R1+0x61c], R25 ;  /* 0x00061c1901007387 */ /* 0x000fe20000100800 */
[CC--:B------:R-:W-:Y:S02]  /*4a20*/  LEA R90, P0, R84.reuse, R20.reuse, 0x2 ;  /* 0x00000014545a7211 */ /* 0x0c0fe400078010ff */
[-C--:B------:R-:W-:Y:S01]  /*4a30*/  LEA.HI.X.SX32 R29, R27, R3.reuse, 0x2, P3 ;  /* 0x000000031b1d7211 */ /* 0x080fe200018f16ff */
[----:B------:R2:W-:Y:S01]  /*4a40*/  STL [R1+0x618], R9 ;  /* 0x0006180901007387 */ /* 0x0005e20000100800 */
[-C--:B------:R-:W-:Y:S02]  /*4a50*/  LEA R26, P3, R25, R20.reuse, 0x2 ;  /* 0x00000014191a7211 */ /* 0x080fe400078610ff */
[----:B------:R-:W-:Y:S01]  /*4a60*/  LEA.HI.X.SX32 R91, R84, R3, 0x2, P0 ;  /* 0x00000003545b7211 */ /* 0x000fe200000f16ff */
[----:B------:R-:W-:Y:S01]  /*4a70*/  STL [R1+0x614], R23 ;  /* 0x0006141701007387 */ /* 0x000fe20000100800 */
[----:B------:R-:W-:-:S02]  /*4a80*/  LEA R88, P0, R9, R20, 0x2 ;  /* 0x0000001409587211 */ /* 0x000fc400078010ff */
[-C--:B-1----:R-:W-:Y:S01]  /*4a90*/  LEA.HI.X.SX32 R27, R25, R3.reuse, 0x2, P3 ;  /* 0x00000003191b7211 */ /* 0x082fe200018f16ff */
[----:B------:R1:W-:Y:S01]  /*4aa0*/  STL [R1+0x610], R11 ;  /* 0x0006100b01007387 */ /* 0x0003e20000100800 */
[-C--:B------:R-:W-:Y:S02]  /*4ab0*/  LEA R24, P3, R23, R20.reuse, 0x2 ;  /* 0x0000001417187211 */ /* 0x080fe400078610ff */
[-C--:B------:R-:W-:Y:S01]  /*4ac0*/  LEA.HI.X.SX32 R89, R9, R3.reuse, 0x2, P0 ;  /* 0x0000000309597211 */ /* 0x080fe200000f16ff */
[----:B--2---:R-:W-:Y:S01]  /*4ad0*/  IMAD R9, R8, UR5, RZ ;  /* 0x0000000508097c24 */ /* 0x004fe2000f8e02ff */
[-C--:B------:R-:W-:Y:S01]  /*4ae0*/  LEA R86, P0, R11, R20.reuse, 0x2 ;  /* 0x000000140b567211 */ /* 0x080fe200078010ff */
[----:B------:R-:W-:Y:S01]  /*4af0*/  IMAD.SHL.U32 R8, R251, 0x4, RZ ;  /* 0x00000004fb087824 */ /* 0x000fe200078e00ff */
[----:B------:R-:W-:Y:S01]  /*4b00*/  LEA.HI.X.SX32 R25, R23, R3, 0x2, P3 ;  /* 0x0000000317197211 */ /* 0x000fe200018f16ff */
[----:B------:R-:W-:Y:S01]  /*4b10*/  STL [R1+0x60c], R21 ;  /* 0x00060c1501007387 */ /* 0x000fe20000100800 */
[----:B------:R-:W-:-:S02]  /*4b20*/  LEA R22, P3, R21, R20, 0x2 ;  /* 0x0000001415167211 */ /* 0x000fc400078610ff */
[-C--:B------:R-:W-:Y:S01]  /*4b30*/  LEA.HI.X.SX32 R87, R11, R3.reuse, 0x2, P0 ;  /* 0x000000030b577211 */ /* 0x080fe200000f16ff */
[----:B------:R2:W-:Y:S01]  /*4b40*/  STL [R1+0x608], R14 ;  /* 0x0006080e01007387 */ /* 0x0005e20000100800 */
[-C--:B------:R-:W-:Y:S02]  /*4b50*/  LEA R84, P0, R14, R20.reuse, 0x2 ;  /* 0x000000140e547211 */ /* 0x080fe400078010ff */
[----:B-1----:R-:W-:Y:S01]  /*4b60*/  SHF.L.U32 R11, R252, 0x2, RZ ;  /* 0x00000002fc0b7819 */ /* 0x002fe200000006ff */
[----:B------:R1:W-:Y:S01]  /*4b70*/  STL [R1+0x604], R9 ;  /* 0x0006040901007387 */ /* 0x0003e20000100800 */
[-C--:B------:R-:W-:Y:S02]  /*4b80*/  LEA.HI.X.SX32 R23, R21, R3.reuse, 0x2, P3 ;  /* 0x0000000315177211 */ /* 0x080fe400018f16ff */
[----:B------:R-:W-:Y:S01]  /*4b90*/  LEA R20, P3, R9, R20, 0x2 ;  /* 0x0000001409147211 */ /* 0x000fe200078610ff */
[----:B------:R3:W-:Y:S01]  /*4ba0*/  STL [R1+0x85c], R11 ;  /* 0x00085c0b01007387 */ /* 0x0007e20000100800 */
[-C--:B------:R-:W-:Y:S01]  /*4bb0*/  LEA.HI.X.SX32 R85, R14, R3.reuse, 0x2, P0 ;  /* 0x000000030e557211 */ /* 0x080fe200000f16ff */
[----:B--2---:R-:W-:Y:S01]  /*4bc0*/  VIADD R14, R15, UR12 ;  /* 0x0000000c0f0e7c36 */ /* 0x004fe20008000000 */
[----:B------:R-:W-:Y:S01]  /*4bd0*/  IADD3 R140, P0, R11, UR6, RZ ;  /* 0x000000060b8c7c10 */ /* 0x000fe2000ff1e0ff */
[----:B------:R-:W-:Y:S01]  /*4be0*/  STL [R1+0x858], R8 ;  /* 0x0008580801007387 */ /* 0x000fe20000100800 */
[----:B------:R-:W-:Y:S01]  /*4bf0*/  LEA.HI.X.SX32 R21, R9, R3, 0x2, P3 ;  /* 0x0000000309157211 */ /* 0x000fe200018f16ff */
[----:B-1----:R-:W-:Y:S01]  /*4c00*/  IMAD.SHL.U32 R9, R6, 0x2, RZ ;  /* 0x0000000206097824 */ /* 0x002fe200078e00ff */
[----:B------:R-:W-:-:S02]  /*4c10*/  IADD3 R142, P3, R8, UR6, RZ ;  /* 0x00000006088e7c10 */ /* 0x000fc4000ff7e0ff */
[----:B------:R-:W-:Y:S01]  /*4c20*/  LEA.HI.X.SX32 R141, R252, UR7, 0x2, P0 ;  /* 0x00000007fc8d7c11 */ /* 0x000fe200080f16ff */
[C---:B---3--:R-:W-:Y:S01]  /*4c30*/  IMAD R11, R6.reuse, 0x3, RZ ;  /* 0x00000003060b7824 */ /* 0x048fe200078e02ff */
[----:B------:R-:W-:Y:S01]  /*4c40*/  ISETP.GE.U32.AND P0, PT, R143, 0x7fffffdb, PT ;  /* 0x7fffffdb8f00780c */ /* 0x000fe20003f06070 */
[----:B------:R1:W-:Y:S01]  /*4c50*/  STL [R1+0x778], R9 ;  /* 0x0007780901007387 */ /* 0x0003e20000100800 */
[----:B------:R-:W-:Y:S01]  /*4c60*/  LEA.HI.X.SX32 R143, R251, UR7, 0x2, P3 ;  /* 0x00000007fb8f7c11 */ /* 0x000fe200098f16ff */
[----:B------:R-:W-:Y:S01]  /*4c70*/  IMAD.WIDE R238, R6, 0x4, R140 ;  /* 0x0000000406ee7825 */ /* 0x000fe200078e028c */
[----:B------:R-:W-:Y:S01]  /*4c80*/  IADD3 R3, R2, -0x8, RZ ;  /* 0xfffffff802037810 */ /* 0x000fe20007ffe0ff */
[----:B------:R-:W-:Y:S01]  /*4c90*/  @!PT LDS RZ, [RZ] ;  /* 0x00000000fffff984 */ /* 0x000fe20000000800 */
[----:B------:R-:W-:Y:S01]  /*4ca0*/  @!PT LDS RZ, [RZ] ;  /* 0x00000000fffff984 */ /* 0x000fe20000000800 */
[----:B------:R-:W-:Y:S01]  /*4cb0*/  @!PT LDS RZ, [RZ] ;  /* 0x00000000fffff984 */ /* 0x000fe20000000800 */
[----:B------:R-:W-:Y:S01]  /*4cc0*/  LDGSTS.E [R14], desc[UR16][R140.64], !P4 ;  /* 0x000000008c0e7fae */ /* 0x000fe2000e121850 */
[----:B------:R-:W-:Y:S01]  /*4cd0*/  ISETP.GE.U32.AND P3, PT, R144, 0x7fffffda, PT ;  /* 0x7fffffda9000780c */ /* 0x000fe20003f66070 */
[----:B------:R-:W-:Y:S01]  /*4ce0*/  IMAD.WIDE R234, R6, 0x4, R142 ;  /* 0x0000000406ea7825 */ /* 0x000fe200078e028e */
[C---:B------:R-:W-:Y:S01]  /*4cf0*/  IADD3 R176, R2.reuse, -0x16, RZ ;  /* 0xffffffea02b07810 */ /* 0x040fe20007ffe0ff */
[----:B------:R-:W-:Y:S01]  /*4d00*/  LDGSTS.E [R14+0x4000], desc[UR16][R142.64], !P4 ;  /* 0x040000008e0e7fae */ /* 0x000fe2000e121850 */
[----:B------:R-:W-:Y:S01]  /*4d10*/  ISETP.GE.U32.AND P4, PT, R3, 0x7fffffd9, PT ;  /* 0x7fffffd90300780c */ /* 0x000fe20003f86070 */
[C---:B------:R-:W-:Y:S01]  /*4d20*/  VIADD R3, R2.reuse, 0xfffffff7 ;  /* 0xfffffff702037836 */ /* 0x040fe20000000000 */
[----:B------:R-:W-:Y:S01]  /*4d30*/  IADD3 R212, R2, -0x1f, RZ ;  /* 0xffffffe102d47810 */ /* 0x000fe20007ffe0ff */
[C---:B------:R-:W-:Y:S01]  /*4d40*/  IMAD.WIDE R146, R9.reuse, 0x4, R140 ;  /* 0x0000000409927825 */ /* 0x040fe200078e028c */
[----:B------:R-:W-:Y:S03]  /*4d50*/  LDGSTS.E [R14+0x4], desc[UR16][R238.64], !P2 ;  /* 0x00004000ee0e7fae */ /* 0x000fe6000d121850 */
[----:B------:R-:W-:Y:S01]  /*4d60*/  IMAD.WIDE R144, R9, 0x4, R142 ;  /* 0x0000000409907825 */ /* 0x000fe200078e028e */
[----:B------:R-:W-:Y:S01]  /*4d70*/  LDGSTS.E [R14+0x4004], desc[UR16][R234.64], !P2 ;  /* 0x04004000ea0e7fae */ /* 0x000fe2000d121850 */
[----:B------:R-:W-:-:S02]  /*4d80*/  ISETP.GE.U32.AND P2, PT, R3, 0x7fffffd8, PT ;  /* 0x7fffffd80300780c */ /* 0x000fc40003f46070 */
[----:B-1----:R-:W-:Y:S01]  /*4d90*/  SHF.L.U32 R9, R6, 0x2, RZ ;  /* 0x0000000206097819 */ /* 0x002fe200000006ff */
[----:B------:R-:W-:Y:S01]  /*4da0*/  VIADD R8, R2, 0xfffffff6 ;  /* 0xfffffff602087836 */ /* 0x000fe20000000000 */
[----:B------:R-:W-:Y:S01]  /*4db0*/  LOP3.LUT R3, R15, 0x10, RZ, 0x3c, !PT ;  /* 0x000000100f037812 */ /* 0x000fe200078e3cff */
[----:B------:R1:W-:Y:S01]  /*4dc0*/  STL.64 [R1+0x48], R146 ;  /* 0x0000489201007387 */ /* 0x0003e20000100a00 */
[----:B------:R-:W-:-:S03]  /*4dd0*/  IMAD.WIDE R150, R11, 0x4, R140 ;  /* 0x000000040b967825 */ /* 0x000fc600078e028c */
[----:B------:R-:W-:Y:S01]  /*4de0*/  STL.64 [R1+0x40], R144 ;  /* 0x0000409001007387 */ /* 0x000fe20000100a00 */
[----:B------:R-:W-:-:S03]  /*4df0*/  IMAD.WIDE R148, R11, 0x4, R142 ;  /* 0x000000040b947825 */ /* 0x000fc600078e028e */
[----:B------:R1:W-:Y:S01]  /*4e00*/  LDGSTS.E [R14+0x8], desc[UR16][R146.64], !P5 ;  /* 0x00008000920e7fae */ /* 0x0003e2000e921850 */
[----:B------:R-:W-:-:S03]  /*4e10*/  VIADD R3, R3, UR12 ;  /* 0x0000000c03037c36 */ /* 0x000fc60008000000 */
[----:B------:R2:W-:Y:S04]  /*4e20*/  STL [R1+0x774], R11 ;  /* 0x0007740b01007387 */ /* 0x0005e80000100800 */
[----:B------:R3:W-:Y:S01]  /*4e30*/  LDGSTS.E [R14+0x4008], desc[UR16][R144.64], !P5 ;  /* 0x04008000900e7fae */ /* 0x0007e2000e921850 */
[----:B------:R-:W-:Y:S01]  /*4e40*/  ISETP.GE.U32.AND P5, PT, R8, 0x7fffffd7, PT ;  /* 0x7fffffd70800780c */ /* 0x000fe20003fa6070 */
[----:B------:R-:W-:Y:S02]  /*4e50*/  VIADD R8, R2, 0xfffffff5 ;  /* 0xfffffff502087836 */ /* 0x000fe40000000000 */
[C---:B-1----:R-:W-:Y:S01]  /*4e60*/  IMAD.WIDE R146, R9.reuse, 0x4, R140 ;  /* 0x0000000409927825 */ /* 0x042fe200078e028c */
[----:B------:R1:W-:Y:S03]  /*4e70*/  STL [R1+0x770], R9 ;  /* 0x0007700901007387 */ /* 0x0003e60000100800 */
[----:B--2---:R-:W-:Y:S01]  /*4e80*/  IMAD R11, R6, 0x5, RZ ;  /* 0x00000005060b7824 */ /* 0x004fe200078e02ff */
[----:B------:R2:W-:Y:S01]  /*4e90*/  STL.64 [R1+0x38], R150 ;  /* 0x0000389601007387 */ /* 0x0005e20000100a00 */
[----:B---3--:R-:W-:-:S03]  /*4ea0*/  IMAD.WIDE R144, R9, 0x4, R142 ;  /* 0x0000000409907825 */ /* 0x008fc600078e028e */
[----:B------:R3:W-:Y:S01]  /*4eb0*/  STL.64 [R1+0x30], R148 ;  /* 0x0000309401007387 */ /* 0x0007e20000100a00 */
[----:B-1----:R-:W-:-:S03]  /*4ec0*/  IMAD R9, R6, 0x6, RZ ;  /* 0x0000000606097824 */ /* 0x002fc600078e02ff */
[----:B------:R2:W-:Y:S01]  /*4ed0*/  LDGSTS.E [R14+0xc], desc[UR16][R150.64], !P1 ;  /* 0x0000c000960e7fae */ /* 0x0005e2000c921850 */
[----:B------:R-:W-:-:S03]  /*4ee0*/  IMAD.WIDE R152, R11, 0x4, R140 ;  /* 0x000000040b987825 */ /* 0x000fc600078e028c */
[----:B------:R3:W-:Y:S01]  /*4ef0*/  LDGSTS.E [R14+0x400c], desc[UR16][R148.64], !P1 ;  /* 0x0400c000940e7fae */ /* 0x0007e2000c921850 */
[----:B------:R-:W-:Y:S01]  /*4f00*/  ISETP.GE.U32.AND P1, PT, R8, 0x7fffffd6, PT ;  /* 0x7fffffd60800780c */ /* 0x000fe20003f26070 */
[----:B------:R-:W-:Y:S02]  /*4f10*/  VIADD R8, R2, 0xfffffff4 ;  /* 0xfffffff402087836 */ /* 0x000fe40000000000 */
[----:B------:R1:W-:Y:S01]  /*4f20*/  STL.64 [R1+0x28], R146 ;  /* 0x0000289201007387 */ /* 0x0003e20000100a00 */
[----:B--2---:R-:W-:-:S03]  /*4f30*/  IMAD.WIDE R150, R11, 0x4, R142 ;  /* 0x000000040b967825 */ /* 0x004fc600078e028e */
[----:B------:R-:W-:Y:S01]  /*4f40*/  STL.64 [R1+0x20], R144 ;  /* 0x0000209001007387 */ /* 0x000fe20000100a00 */
[----:B---3--:R-:W-:-:S03]  /*4f50*/  IMAD.WIDE R148, R9, 0x4, R140 ;  /* 0x0000000409947825 */ /* 0x008fc600078e028c */
[----:B------:R1:W-:Y:S04]  /*4f60*/  LDGSTS.E [R3], desc[UR16][R146.64], !P6 ;  /* 0x0000000092037fae */ /* 0x0003e8000f121850 */
[----:B------:R2:W-:Y:S04]  /*4f70*/  STL [R1+0x76c], R11 ;  /* 0x00076c0b01007387 */ /* 0x0005e80000100800 */
[----:B------:R3:W-:Y:S01]  /*4f80*/  LDGSTS.E [R3+0x4000], desc[UR16][R144.64], !P6 ;  /* 0x0400000090037fae */ /* 0x0007e2000f121850 */
[----:B------:R-:W-:Y:S02]  /*4f90*/  ISETP.GE.U32.AND P6, PT, R8, 0x7fffffd5, PT ;  /* 0x7fffffd50800780c */ /* 0x000fe40003fc6070 */
[----:B------:R-:W-:Y:S01]  /*4fa0*/  IADD3 R8, R2, -0xd, RZ ;  /* 0xfffffff302087810 */ /* 0x000fe20007ffe0ff */
[----:B-1----:R-:W-:Y:S01]  /*4fb0*/  IMAD.WIDE R146, R9, 0x4, R142 ;  /* 0x0000000409927825 */ /* 0x002fe200078e028e */
[----:B------:R1:W-:Y:S01]  /*4fc0*/  STL [R1+0x768], R9 ;  /* 0x0007680901007387 */ /* 0x0003e20000100800 */
[----:B--2---:R-:W-:-:S03]  /*4fd0*/  LOP3.LUT R11, R15, 0x20, RZ, 0x3c, !PT ;  /* 0x000000200f0b7812 */ /* 0x004fc600078e3cff */
[----:B------:R2:W-:Y:S01]  /*4fe0*/  STL.64 [R1+0x18], R152 ;  /* 0x0000189801007387 */ /* 0x0005e20000100a00 */
[----:B------:R-:W-:Y:S01]  /*4ff0*/  IADD3 R244, R11, UR12, RZ ;  /* 0x0000000c0bf47c10 */ /* 0x000fe2000fffe0ff */
[----:B------:R-:W-:Y:S02]  /*5000*/  IMAD R11, R6, 0x9, RZ ;  /* 0x00000009060b7824 */ /* 0x000fe400078e02ff */
[----:B------:R2:W-:Y:S01]  /*5010*/  LDGSTS.E [R3+0x4], desc[UR16][R152.64], !P0 ;  /* 0x0000400098037fae */ /* 0x0005e2000c121850 */
[----:B---3--:R-:W-:Y:S02]  /*5020*/  VIADD R144, R2, 0xfffffff2 ;  /* 0xfffffff202907836 */ /* 0x008fe40000000000 */
[----:B-1----:R-:W-:Y:S01]  /*5030*/  IMAD.SHL.U32 R9, R6, 0x8, RZ ;  /* 0x0000000806097824 */ /* 0x002fe200078e00ff */
[----:B------:R1:W-:Y:S01]  /*5040*/  STL.64 [R1+0x10], R150 ;  /* 0x0000109601007387 */ /* 0x0003e20000100a00 */
[----:B------:R-:W-:-:S03]  /*5050*/  IMAD.WIDE R154, R11, 0x4, R142 ;  /* 0x000000040b9a7825 */ /* 0x000fc600078e028e */
[----:B------:R1:W-:Y:S01]  /*5060*/  LDGSTS.E [R3+0x4004], desc[UR16][R150.64], !P0 ;  /* 0x0400400096037fae */ /* 0x0003e2000c121850 */
[----:B------:R-:W-:Y:S01]  /*5070*/  ISETP.GE.U32.AND P0, PT, R8, 0x7fffffd4, PT ;  /* 0x7fffffd40800780c */ /* 0x000fe20003f06070 */
[----:B------:R-:W-:Y:S02]  /*5080*/  VIADD R8, R2, 0xfffffff1 ;  /* 0xfffffff102087836 */ /* 0x000fe40000000000 */
[----:B------:R3:W-:Y:S01]  /*5090*/  STL.64 [R1+0x8], R148 ;  /* 0x0000089401007387 */ /* 0x0007e20000100a00 */
[----:B--2---:R-:W-:-:S03]  /*50a0*/  IMAD.WIDE R152, R11, 0x4, R140 ;  /* 0x000000040b987825 */ /* 0x004fc600078e028c */
[----:B------:R3:W-:Y:S04]  /*50b0*/  LDGSTS.E [R3+0x8], desc[UR16][R148.64], !P3 ;  /* 0x0000800094037fae */ /* 0x0007e8000d921850 */
[----:B------:R2:W-:Y:S01]  /*50c0*/  STL.64 [R1], R146 ;  /* 0x0000009201007387 */ /* 0x0005e20000100a00 */
[----:B-1----:R-:W-:-:S03]  /*50d0*/  IMAD.WIDE R150, R9, 0x4, R142 ;  /* 0x0000000409967825 */ /* 0x002fc600078e028e */
[----:B------:R2:W-:Y:S01]  /*50e0*/  LDGSTS.E [R3+0x4008], desc[UR16][R146.64], !P3 ;  /* 0x0400800092037fae */ /* 0x0005e2000d921850 */
[----:B------:R-:W-:Y:S01]  /*50f0*/  ISETP.GE.U32.AND P3, PT, R144, 0x7fffffd3, PT ;  /* 0x7fffffd39000780c */ /* 0x000fe20003f66070 */
[----:B---3--:R-:W-:-:S04]  /*5100*/  IMAD.WIDE R148, R9, 0x4, R140 ;  /* 0x0000000409947825 */ /* 0x008fc800078e028c */
[----:B--2---:R-:W-:-:S04]  /*5110*/  IMAD R146, R6, 0x7, RZ ;  /* 0x0000000706927824 */ /* 0x004fc800078e02ff */
[C---:B------:R-:W-:Y:S01]  /*5120*/  IMAD.WIDE R144, R146.reuse, 0x4, R140 ;  /* 0x0000000492907825 */ /* 0x040fe200078e028c */
[----:B------:R1:W-:Y:S04]  /*5130*/  STL [R1+0x764], R146 ;  /* 0x0007649201007387 */ /* 0x0003e80000100800 */
[----:B------:R2:W-:Y:S04]  /*5140*/  STL [R1+0x760], R9 ;  /* 0x0007600901007387 */ /* 0x0005e80000100800 */
[----:B------:R3:W-:Y:S01]  /*5150*/  LDGSTS.E [R3+0xc], desc[UR16][R144.64], !P4 ;  /* 0x0000c00090037fae */ /* 0x0007e2000e121850 */
[----:B-1----:R-:W-:-:S03]  /*5160*/  IMAD.WIDE R146, R146, 0x4, R142 ;  /* 0x0000000492927825 */ /* 0x002fc600078e028e */
[----:B------:R3:W-:Y:S01]  /*5170*/  STL.64 [R1+0xb08], R144 ;  /* 0x000b089001007387 */ /* 0x0007e20000100a00 */
[----:B--2---:R-:W-:-:S03]  /*5180*/  IMAD R9, R6, 0xa, RZ ;  /* 0x0000000a06097824 */ /* 0x004fc600078e02ff */
[----:B------:R1:W-:Y:S01]  /*5190*/  LDGSTS.E [R3+0x400c], desc[UR16][R146.64], !P4 ;  /* 0x0400c00092037fae */ /* 0x0003e2000e121850 */
[----:B------:R-:W-:Y:S01]  /*51a0*/  ISETP.GE.U32.AND P4, PT, R8, 0x7fffffd2, PT ;  /* 0x7fffffd20800780c */ /* 0x000fe20003f86070 */
[----:B------:R-:W-:Y:S02]  /*51b0*/  VIADD R8, R2, 0xfffffff0 ;  /* 0xfffffff002087836 */ /* 0x000fe40000000000 */
[C---:B------:R-:W-:Y:S01]  /*51c0*/  IMAD.WIDE R156, R9.reuse, 0x4, R140 ;  /* 0x00000004099c7825 */ /* 0x040fe200078e028c */
[----:B------:R2:W-:Y:S03]  /*51d0*/  LDGSTS.E [R244], desc[UR16][R148.64], !P2 ;  /* 0x0000000094f47fae */ /* 0x0005e6000d121850 */
[----:B------:R-:W-:Y:S01]  /*51e0*/  IMAD.WIDE R158, R9, 0x4, R142 ;  /* 0x00000004099e7825 */ /* 0x000fe200078e028e */
[----:B------:R-:W-:Y:S01]  /*51f0*/  LDGSTS.E [R244+0x4000], desc[UR16][R150.64], !P2 ;  /* 0x0400000096f47fae */ /* 0x000fe2000d121850 */
[----:B------:R-:W-:-:S02]  /*5200*/  ISETP.GE.U32.AND P2, PT, R8, 0x7fffffd1, PT ;  /* 0x7fffffd10800780c */ /* 0x000fc40003f46070 */
[----:B---3--:R-:W-:Y:S01]  /*5210*/  IMAD R144, R6, 0xb, RZ ;  /* 0x0000000b06907824 */ /* 0x008fe200078e02ff */
[----:B------:R1:W-:Y:S01]  /*5220*/  STL.64 [R1+0xb10], R146 ;  /* 0x000b109201007387 */ /* 0x0003e20000100a00 */
[----:B------:R-:W-:Y:S01]  /*5230*/  VIADD R8, R2, 0xffffffef ;  /* 0xffffffef02087836 */ /* 0x000fe20000000000 */
[----:B------:R-:W-:Y:S01]  /*5240*/  LOP3.LUT R145, R15, 0x60, RZ, 0x3c, !PT ;  /* 0x000000600f917812 */ /* 0x000fe200078e3cff */
[----:B------:R-:W-:Y:S01]  /*5250*/  IMAD.WIDE R162, R144, 0x4, R142 ;  /* 0x0000000490a27825 */ /* 0x000fe200078e028e */
[----:B------:R-:W-:Y:S03]  /*5260*/  LDGSTS.E [R244+0x4], desc[UR16][R152.64], !P5 ;  /* 0x0000400098f47fae */ /* 0x000fe6000e921850 */
[----:B------:R-:W-:Y:S01]  /*5270*/  VIADD R248, R145, UR12 ;  /* 0x0000000c91f87c36 */ /* 0x000fe20008000000 */
[----:B------:R2:W-:Y:S01]  /*5280*/  STL.64 [R1+0xaf8], R148 ;  /* 0x000af89401007387 */ /* 0x0005e20000100a00 */
[----:B------:R-:W-:-:S03]  /*5290*/  IMAD R145, R6, 0x1b, RZ ;  /* 0x0000001b06917824 */ /* 0x000fc600078e02ff */
[----:B------:R-:W-:Y:S01]  /*52a0*/  LDGSTS.E [R244+0x4004], desc[UR16][R154.64], !P5 ;  /* 0x040040009af47fae */ /* 0x000fe2000e921850 */
[----:B------:R-:W-:Y:S01]  /*52b0*/  ISETP.GE.U32.AND P5, PT, R8, 0x7fffffd0, PT ;  /* 0x7fffffd00800780c */ /* 0x000fe20003fa6070 */
[----:B------:R-:W-:Y:S01]  /*52c0*/  IMAD.WIDE R226, R145, 0x4, R142 ;  /* 0x0000000491e27825 */ /* 0x000fe200078e028e */
[----:B------:R-:W-:Y:S01]  /*52d0*/  IADD3 R8, R2, -0x13, RZ ;  /* 0xffffffed02087810 */ /* 0x000fe20007ffe0ff */
[----:B------:R3:W-:Y:S02]  /*52e0*/  STL [R1+0x75c], R11 ;  /* 0x00075c0b01007387 */ /* 0x0007e40000100800 */
[----:B-1----:R-:W-:Y:S02]  /*52f0*/  IMAD.MOV.U32 R146, RZ, RZ, R238 ;  /* 0x000000ffff927224 */ /* 0x002fe400078e00ee */
[----:B------:R-:W-:Y:S01]  /*5300*/  LDGSTS.E [R244+0x8], desc[UR16][R156.64], !P1 ;  /* 0x000080009cf47fae */ /* 0x000fe2000c921850 */
[----:B--2---:R-:W-:Y:S02]  /*5310*/  IMAD.MOV.U32 R149, RZ, RZ, R233 ;  /* 0x000000ffff957224 */ /* 0x004fe400078e00e9 */
[----:B------:R-:W-:Y:S01]  /*5320*/  IMAD R148, R6, 0x1e, RZ ;  /* 0x0000001e06947824 */ /* 0x000fe200078e02ff */
[----:B------:R-:W-:Y:S01]  /*5330*/  STL.64 [R1+0xb00], R150 ;  /* 0x000b009601007387 */ /* 0x000fe20000100a00 */
[----:B------:R-:W-:Y:S01]  /*5340*/  IMAD.MOV.U32 R147, RZ, RZ, R239 ;  /* 0x000000ffff937224 */ /* 0x000fe200078e00ef */
[----:B---3--:R-:W-:Y:S01]  /*5350*/  LOP3.LUT R11, R15, 0x30, RZ, 0x3c, !PT ;  /* 0x000000300f0b7812 */ /* 0x008fe200078e3cff */
[----:B------:R-:W-:Y:S01]  /*5360*/  IMAD.WIDE R238, R148, 0x4, R142 ;  /* 0x0000000494ee7825 */ /* 0x000fe200078e028e */
[----:B------:R-:W-:Y:S01]  /*5370*/  LDGSTS.E [R244+0x4008], desc[UR16][R158.64], !P1 ;  /* 0x040080009ef47fae */ /* 0x000fe2000c921850 */
[----:B------:R-:W-:-:S02]  /*5380*/  ISETP.GE.U32.AND P1, PT, R160, 0x7fffffcf, PT ;  /* 0x7fffffcfa000780c */ /* 0x000fc40003f26070 */
[----:B------:R-:W-:Y:S01]  /*5390*/  IMAD.WIDE R160, R144, 0x4, R140 ;  /* 0x0000000490a07825 */ /* 0x000fe200078e028c */
[----:B------:R1:W-:Y:S03]  /*53a0*/  STL [R1+0x758], R9 ;  /* 0x0007580901007387 */ /* 0x0003e60000100800 */
[----:B------:R-:W-:Y:S01]  /*53b0*/  VIADD R245, R11, UR12 ;  /* 0x0000000c0bf57c36 */ /* 0x000fe20008000000 */
[----:B------:R-:W-:Y:S01]  /*53c0*/  STL.64 [R1+0xb18], R152 ;  /* 0x000b189801007387 */ /* 0x000fe20000100a00 */
[----:B------:R-:W-:-:S03]  /*53d0*/  IMAD R11, R6, 0xd, RZ ;  /* 0x0000000d060b7824 */ /* 0x000fc600078e02ff */
[----:B------:R-:W-:Y:S01]  /*53e0*/  STL.64 [R1+0xb20], R154 ;  /* 0x000b209a01007387 */ /* 0x000fe20000100a00 */
[----:B------:R-:W-:-:S03]  /*53f0*/  IMAD.WIDE R168, R11, 0x4, R140 ;  /* 0x000000040ba87825 */ /* 0x000fc600078e028c */
[----:B------:R-:W-:Y:S01]  /*5400*/  STL.64 [R1+0xb28], R156 ;  /* 0x000b289c01007387 */ /* 0x000fe20000100a00 */
[C---:B-1----:R-:W-:Y:S02]  /*5410*/  IMAD R9, R6.reuse, 0xc, RZ ;  /* 0x0000000c06097824 */ /* 0x042fe400078e02ff */
[----:B------:R-:W-:Y:S01]  /*5420*/  IMAD.WIDE R170, R11, 0x4, R142 ;  /* 0x000000040baa7825 */ /* 0x000fe200078e028e */
[----:B------:R-:W-:Y:S03]  /*5430*/  STL.64 [R1+0xb30], R158 ;  /* 0x000b309e01007387 */ /* 0x000fe60000100a00 */
[C---:B------:R-:W-:Y:S01]  /*5440*/  IMAD.WIDE R164, R9.reuse, 0x4, R140 ;  /* 0x0000000409a47825 */ /* 0x040fe200078e028c */
[----:B------:R1:W-:Y:S03]  /*5450*/  STL [R1+0x754], R144 ;  /* 0x0007549001007387 */ /* 0x0003e60000100800 */
[----:B------:R-:W-:Y:S01]  /*5460*/  IMAD.WIDE R166, R9, 0x4, R142 ;  /* 0x0000000409a67825 */ /* 0x000fe200078e028e */
[----:B------:R2:W-:Y:S04]  /*5470*/  STL [R1+0x750], R9 ;  /* 0x0007500901007387 */ /* 0x0005e80000100800 */
[----:B------:R-:W-:Y:S01]  /*5480*/  LDGSTS.E [R244+0xc], desc[UR16][R160.64], !P6 ;  /* 0x0000c000a0f47fae */ /* 0x000fe2000f121850 */
[----:B-1----:R-:W-:-:S03]  /*5490*/  IMAD R144, R6, 0xf, RZ ;  /* 0x0000000f06907824 */ /* 0x002fc600078e02ff */
[----:B------:R-:W-:Y:S01]  /*54a0*/  LDGSTS.E [R244+0x400c], desc[UR16][R162.64], !P6 ;  /* 0x0400c000a2f47fae */ /* 0x000fe2000f121850 */
[----:B------:R-:W-:Y:S01]  /*54b0*/  ISETP.GE.U32.AND P6, PT, R8, 0x7fffffce, PT ;  /* 0x7fffffce0800780c */ /* 0x000fe20003fc6070 */
[----:B--2---:R-:W-:Y:S02]  /*54c0*/  IMAD R9, R6, 0xe, RZ ;  /* 0x0000000e06097824 */ /* 0x004fe400078e02ff */
[----:B------:R-:W-:Y:S01]  /*54d0*/  VIADD R8, R2, 0xffffffec ;  /* 0xffffffec02087836 */ /* 0x000fe20000000000 */
[----:B------:R1:W-:Y:S01]  /*54e0*/  LDGSTS.E [R245], desc[UR16][R164.64], !P0 ;  /* 0x00000000a4f57fae */ /* 0x0003e2000c121850 */
[----:B------:R-:W-:-:S03]  /*54f0*/  IMAD.WIDE R172, R9, 0x4, R140 ;  /* 0x0000000409ac7825 */ /* 0x000fc600078e028c */
[----:B------:R-:W-:Y:S01]  /*5500*/  LDGSTS.E [R245+0x4000], desc[UR16][R166.64], !P0 ;  /* 0x04000000a6f57fae */ /* 0x000fe2000c121850 */
[--C-:B------:R-:W-:Y:S01]  /*5510*/  IMAD.WIDE R174, R9, 0x4, R142.reuse ;  /* 0x0000000409ae7825 */ /* 0x100fe200078e028e */
[----:B------:R-:W-:Y:S02]  /*5520*/  ISETP.GE.U32.AND P0, PT, R8, 0x7fffffcd, PT ;  /* 0x7fffffcd0800780c */ /* 0x000fe40003f06070 */
[----:B------:R-:W-:Y:S01]  /*5530*/  LDGSTS.E [R245+0x4], desc[UR16][R168.64], !P3 ;  /* 0x00004000a8f57fae */ /* 0x000fe2000d921850 */
[----:B------:R-:W-:Y:S02]  /*5540*/  VIADD R8, R2, 0xffffffeb ;  /* 0xffffffeb02087836 */ /* 0x000fe40000000000 */
[----:B------:R-:W-:Y:S01]  /*5550*/  IMAD.WIDE R178, R144, 0x4, R142 ;  /* 0x0000000490b27825 */ /* 0x000fe200078e028e */
[----:B------:R-:W-:Y:S04]  /*5560*/  STL.64 [R1+0xb38], R160 ;  /* 0x000b38a001007387 */ /* 0x000fe80000100a00 */
[----:B------:R-:W-:Y:S01]  /*5570*/  LDGSTS.E [R245+0x4004], desc[UR16][R170.64], !P3 ;  /* 0x04004000aaf57fae */ /* 0x000fe2000d921850 */
[----:B------:R-:W-:Y:S01]  /*5580*/  ISETP.GE.U32.AND P3, PT, R8, 0x7fffffcc, PT ;  /* 0x7fffffcc0800780c */ /* 0x000fe20003f66070 */
[----:B------:R-:W-:-:S02]  /*5590*/  VIADD R8, R2, 0xffffffe9 ;  /* 0xffffffe902087836 */ /* 0x000fc40000000000 */
[----:B------:R-:W-:Y:S04]  /*55a0*/  STL.64 [R1+0xb40], R162 ;  /* 0x000b40a201007387 */ /* 0x000fe80000100a00 */
[----:B------:R-:W-:Y:S04]  /*55b0*/  LDGSTS.E [R245+0x8], desc[UR16][R172.64], !P4 ;  /* 0x00008000acf57fae */ /* 0x000fe8000e121850 */
[----:B------:R-:W-:Y:S04]  /*55c0*/  STL.64 [R1+0xb48], R164 ;  /* 0x000b48a401007387 */ /* 0x000fe80000100a00 */
[----:B------:R-:W-:Y:S01]  /*55d0*/  LDGSTS.E [R245+0x4008], desc[UR16][R174.64], !P4 ;  /* 0x04008000aef57fae */ /* 0x000fe2000e121850 */
[----:B------:R-:W-:Y:S01]  /*55e0*/  ISETP.GE.U32.AND P4, PT, R176, 0x7fffffcb, PT ;  /* 0x7fffffcbb000780c */ /* 0x000fe20003f86070 */
[----:B------:R-:W-:-:S02]  /*55f0*/  IMAD.WIDE R176, R144, 0x4, R140 ;  /* 0x0000000490b07825 */ /* 0x000fc400078e028c */
[----:B------:R2:W-:Y:S04]  /*5600*/  STL [R1+0x74c], R11 ;  /* 0x00074c0b01007387 */ /* 0x0005e80000100800 */
[----:B------:R3:W-:Y:S04]  /*5610*/  STL [R1+0x748], R9 ;  /* 0x0007480901007387 */ /* 0x0007e80000100800 */
[----:B------:R-:W-:Y:S01]  /*5620*/  LDGSTS.E [R245+0xc], desc[UR16][R176.64], !P2 ;  /* 0x0000c000b0f57fae */ /* 0x000fe2000d121850 */
[----:B--2---:R-:W-:-:S03]  /*5630*/  LOP3.LUT R11, R15, 0x40, RZ, 0x3c, !PT ;  /* 0x000000400f0b7812 */ /* 0x004fc600078e3cff */
[----:B------:R-:W-:Y:S01]  /*5640*/  LDGSTS.E [R245+0x400c], desc[UR16][R178.64], !P2 ;  /* 0x0400c000b2f57fae */ /* 0x000fe2000d121850 */
[----:B------:R-:W-:Y:S01]  /*5650*/  ISETP.GE.U32.AND P2, PT, R8, 0x7fffffca, PT ;  /* 0x7fffffca0800780c */ /* 0x000fe20003f46070 */
[----:B---3--:R-:W-:Y:S01]  /*5660*/  IMAD.SHL.U32 R9, R6, 0x10, RZ ;  /* 0x0000001006097824 */ /* 0x008fe200078e00ff */
[----:B------:R-:W-:Y:S01]  /*5670*/  IADD3 R8, R2, -0x18, RZ ;  /* 0xffffffe802087810 */ /* 0x000fe20007ffe0ff */
[----:B------:R-:W-:Y:S01]  /*5680*/  VIADD R246, R11, UR12 ;  /* 0x0000000c0bf67c36 */ /* 0x000fe20008000000 */
[----:B------:R2:W-:Y:S01]  /*5690*/  STL [R1+0x744], R144 ;  /* 0x0007449001007387 */ /* 0x0005e20000100800 */
[----:B------:R-:W-:-:S03]  /*56a0*/  IMAD.WIDE R180, R9, 0x4, R140 ;  /* 0x0000000409b47825 */ /* 0x000fc600078e028c */
[----:B------:R3:W-:Y:S01]  /*56b0*/  STL [R1+0x740], R9 ;  /* 0x0007400901007387 */ /* 0x0007e20000100800 */
[----:B------:R-:W-:-:S03]  /*56c0*/  IMAD.WIDE R182, R9, 0x4, R142 ;  /* 0x0000000409b67825 */ /* 0x000fc600078e028e */
[----:B------:R-:W-:Y:S01]  /*56d0*/  LDGSTS.E [R246], desc[UR16][R180.64], !P5 ;  /* 0x00000000b4f67fae */ /* 0x000fe2000e921850 */
[----:B------:R-:W-:Y:S01]  /*56e0*/  IMAD R11, R6, 0x11, RZ ;  /* 0x00000011060b7824 */ /* 0x000fe200078e02ff */
[----:B--2---:R-:W-:Y:S02]  /*56f0*/  LOP3.LUT R144, R15, 0x50, RZ, 0x3c, !PT ;  /* 0x000000500f907812 */ /* 0x004fe400078e3cff */
[----:B------:R-:W-:Y:S01]  /*5700*/  LDGSTS.E [R246+0x4000], desc[UR16][R182.64], !P5 ;  /* 0x04000000b6f67fae */ /* 0x000fe2000e921850 */
[C---:B------:R-:W-:Y:S01]  /*5710*/  IMAD.WIDE R184, R11.reuse, 0x4, R140 ;  /* 0x000000040bb87825 */ /* 0x040fe200078e028c */
[----:B------:R-:W-:Y:S02]  /*5720*/  ISETP.GE.U32.AND P5, PT, R8, 0x7fffffc9, PT ;  /* 0x7fffffc90800780c */ /* 0x000fe40003fa6070 */
[----:B------:R-:W-:Y:S01]  /*5730*/  STL [R1+0x73c], R11 ;  /* 0x00073c0b01007387 */ /* 0x000fe20000100800 */
[----:B---3--:R-:W-:Y:S01]  /*5740*/  IMAD R9, R6, 0x12, RZ ;  /* 0x0000001206097824 */ /* 0x008fe200078e02ff */
[----:B------:R-:W-:Y:S01]  /*5750*/  IADD3 R247, R144, UR12, RZ ;  /* 0x0000000c90f77c10 */ /* 0x000fe2000fffe0ff */
[----:B------:R-:W-:Y:S01]  /*5760*/  IMAD.WIDE R186, R11, 0x4, R142 ;  /* 0x000000040bba7825 */ /* 0x000fe200078e028e */
[----:B------:R-:W-:Y:S03]  /*5770*/  LDGSTS.E [R246+0x4], desc[UR16][R184.64], !P1 ;  /* 0x00004000b8f67fae */ /* 0x000fe6000c921850 */
[----:B------:R-:W-:Y:S01]  /*5780*/  VIADD R8, R2, 0xffffffe7 ;  /* 0xffffffe702087836 */ /* 0x000fe20000000000 */
[----:B------:R2:W-:Y:S01]  /*5790*/  STL [R1+0x738], R9 ;  /* 0x0007380901007387 */ /* 0x0005e20000100800 */
[----:B------:R-:W-:-:S03]  /*57a0*/  IMAD.WIDE R188, R9, 0x4, R140 ;  /* 0x0000000409bc7825 */ /* 0x000fc600078e028c */
[----:B------:R-:W-:Y:S01]  /*57b0*/  LDGSTS.E [R246+0x4004], desc[UR16][R186.64], !P1 ;  /* 0x04004000baf67fae */ /* 0x000fe2000c921850 */
[----:B------:R-:W-:Y:S01]  /*57c0*/  IMAD.WIDE R190, R9, 0x4, R142 ;  /* 0x0000000409be7825 */ /* 0x000fe200078e028e */
[----:B------:R-:W-:Y:S02]  /*57d0*/  ISETP.GE.U32.AND P1, PT, R8, 0x7fffffc8, PT ;  /* 0x7fffffc80800780c */ /* 0x000fe40003f26070 */
[----:B------:R-:W-:Y:S01]  /*57e0*/  LDGSTS.E [R246+0x8], desc[UR16][R188.64], !P6 ;  /* 0x00008000bcf67fae */ /* 0x000fe2000f121850 */
[----:B------:R-:W-:Y:S02]  /*57f0*/  VIADD R8, R2, 0xffffffe6 ;  /* 0xffffffe602087836 */ /* 0x000fe40000000000 */
[C---:B--2---:R-:W-:Y:S01]  /*5800*/  IMAD R9, R6.reuse, 0x13, RZ ;  /* 0x0000001306097824 */ /* 0x044fe200078e02ff */
[----:B------:R-:W-:Y:S01]  /*5810*/  LDGSTS.E [R246+0x4008], desc[UR16][R190.64], !P6 ;  /* 0x04008000bef67fae */ /* 0x000fe2000f121850 */
[----:B------:R-:W-:Y:S01]  /*5820*/  IMAD R11, R6, 0x14, RZ ;  /* 0x00000014060b7824 */ /* 0x000fe200078e02ff */
[----:B------:R-:W-:Y:S01]  /*5830*/  ISETP.GE.U32.AND P6, PT, R8, 0x7fffffc7, PT ;  /* 0x7fffffc70800780c */ /* 0x000fe20003fc6070 */
[C---:B------:R-:W-:Y:S01]  /*5840*/  IMAD.WIDE R192, R9.reuse, 0x4, R140 ;  /* 0x0000000409c07825 */ /* 0x040fe200078e028c */
[----:B------:R2:W-:Y:S03]  /*5850*/  STL [R1+0x734], R9 ;  /* 0x0007340901007387 */ /* 0x0005e60000100800 */
[----:B------:R-:W-:Y:S01]  /*5860*/  IMAD.WIDE R194, R9, 0x4, R142 ;  /* 0x0000000409c27825 */ /* 0x000fe200078e028e */
[----:B------:R3:W-:Y:S03]  /*5870*/  STL [R1+0x730], R11 ;  /* 0x0007300b01007387 */ /* 0x0007e60000100800 */
[----:B------:R-:W-:Y:S01]  /*5880*/  VIADD R8, R2, 0xffffffe5 ;  /* 0xffffffe502087836 */ /* 0x000fe20000000000 */
[----:B------:R-:W-:Y:S01]  /*5890*/  LDGSTS.E [R246+0xc], desc[UR16][R192.64], !P0 ;  /* 0x0000c000c0f67fae */ /* 0x000fe2000c121850 */
[----:B------:R-:W-:-:S03]  /*58a0*/  IMAD.WIDE R196, R11, 0x4, R140 ;  /* 0x000000040bc47825 */ /* 0x000fc600078e028c */
[----:B------:R-:W-:Y:S01]  /*58b0*/  LDGSTS.E [R246+0x400c], desc[UR16][R194.64], !P0 ;  /* 0x0400c000c2f67fae */ /* 0x000fe2000c121850 */
[----:B--2---:R-:W-:Y:S01]  /*58c0*/  IMAD R9, R6, 0x15, RZ ;  /* 0x0000001506097824 */ /* 0x004fe200078e02ff */
[----:B------:R-:W-:Y:S01]  /*58d0*/  ISETP.GE.U32.AND P0, PT, R8, 0x7fffffc6, PT ;  /* 0x7fffffc60800780c */ /* 0x000fe20003f06070 */
[----:B------:R-:W-:Y:S01]  /*58e0*/  IMAD.WIDE R198, R11, 0x4, R142 ;  /* 0x000000040bc67825 */ /* 0x000fe200078e028e */
[----:B------:R-:W-:Y:S03]  /*58f0*/  LDGSTS.E [R247], desc[UR16][R196.64], !P3 ;  /* 0x00000000c4f77fae */ /* 0x000fe6000d921850 */
[----:B---3--:R-:W-:Y:S01]  /*5900*/  IMAD R11, R6, 0x16, RZ ;  /* 0x00000016060b7824 */ /* 0x008fe200078e02ff */
[----:B------:R2:W-:Y:S01]  /*5910*/  STL [R1+0x72c], R9 ;  /* 0x00072c0901007387 */ /* 0x0005e20000100800 */
[----:B------:R-:W-:-:S03]  /*5920*/  IMAD.WIDE R200, R9, 0x4, R140 ;  /* 0x0000000409c87825 */ /* 0x000fc600078e028c */
[----:B------:R-:W-:Y:S01]  /*5930*/  LDGSTS.E [R247+0x4000], desc[UR16][R198.64], !P3 ;  /* 0x04000000c6f77fae */ /* 0x000fe2000d921850 */
[----:B------:R-:W-:-:S03]  /*5940*/  IMAD.WIDE R202, R9, 0x4, R142 ;  /* 0x0000000409ca7825 */ /* 0x000fc600078e028e */
[----:B------:R-:W-:Y:S01]  /*5950*/  LDGSTS.E [R247+0x4], desc[UR16][R200.64], !P4 ;  /* 0x00004000c8f77fae */ /* 0x000fe2000e121850 */
[----:B------:R-:W-:Y:S02]  /*5960*/  VIADD R8, R2, 0xffffffe4 ;  /* 0xffffffe402087836 */ /* 0x000fe40000000000 */
[----:B--2---:R-:W-:Y:S01]  /*5970*/  IMAD R9, R6, 0x17, RZ ;  /* 0x0000001706097824 */ /* 0x004fe200078e02ff */
[----:B------:R-:W-:Y:S01]  /*5980*/  LDGSTS.E [R247+0x4004], desc[UR16][R202.64], !P4 ;  /* 0x04004000caf77fae */ /* 0x000fe2000e121850 */
[C---:B------:R-:W-:Y:S01]  /*5990*/  IMAD.WIDE R204, R11.reuse, 0x4, R140 ;  /* 0x000000040bcc7825 */ /* 0x040fe200078e028c */
[----:B------:R-:W-:Y:S02]  /*59a0*/  ISETP.GE.U32.AND P3, PT, R8, 0x7fffffc5, PT ;  /* 0x7fffffc50800780c */ /* 0x000fe40003f66070 */
[----:B------:R2:W-:Y:S01]  /*59b0*/  STL [R1+0x728], R11 ;  /* 0x0007280b01007387 */ /* 0x0005e20000100800 */
[----:B------:R-:W-:-:S03]  /*59c0*/  IMAD.WIDE R206, R11, 0x4, R142 ;  /* 0x000000040bce7825 */ /* 0x000fc600078e028e */
[----:B------:R-:W-:Y:S01]  /*59d0*/  LDGSTS.E [R247+0x8], desc[UR16][R204.64], !P2 ;  /* 0x00008000ccf77fae */ /* 0x000fe2000d121850 */
[----:B------:R-:W-:-:S03]  /*59e0*/  IMAD.WIDE R208, R9, 0x4, R140 ;  /* 0x0000000409d07825 */ /* 0x000fc600078e028c */
[----:B------:R-:W-:Y:S01]  /*59f0*/  LDGSTS.E [R247+0x4008], desc[UR16][R206.64], !P2 ;  /* 0x04008000cef77fae */ /* 0x000fe2000d121850 */
[----:B------:R-:W-:-:S03]  /*5a00*/  IMAD.WIDE R210, R9, 0x4, R142 ;  /* 0x0000000409d27825 */ /* 0x000fc600078e028e */
[----:B------:R-:W-:Y:S01]  /*5a10*/  LDGSTS.E [R247+0xc], desc[UR16][R208.64], !P5 ;  /* 0x0000c000d0f77fae */ /* 0x000fe2000e921850 */
[----:B------:R-:W-:Y:S02]  /*5a20*/  VIADD R8, R2, 0xffffffe3 ;  /* 0xffffffe302087836 */ /* 0x000fe40000000000 */
[C---:B------:R-:W-:Y:S01]  /*5a30*/  IMAD R144, R6.reuse, 0x18, RZ ;  /* 0x0000001806907824 */ /* 0x040fe200078e02ff */
[----:B------:R-:W-:Y:S01]  /*5a40*/  LDGSTS.E [R247+0x400c], desc[UR16][R210.64], !P5 ;  /* 0x0400c000d2f77fae */ /* 0x000fe2000e921850 */
[----:B--2---:R-:W-:Y:S01]  /*5a50*/  IMAD R11, R6, 0x19, RZ ;  /* 0x00000019060b7824 */ /* 0x004fe200078e02ff */
[----:B------:R-:W-:Y:S01]  /*5a60*/  ISETP.GE.U32.AND P5, PT, R212, 0x7fffffc2, PT ;  /* 0x7fffffc2d400780c */ /* 0x000fe20003fa6070 */
[----:B------:R-:W-:Y:S01]  /*5a70*/  IMAD.WIDE R212, R144, 0x4, R140 ;  /* 0x0000000490d47825 */ /* 0x000fe200078e028c */
[----:B------:R-:W-:Y:S01]  /*5a80*/  ISETP.GE.U32.AND P4, PT, R8, 0x7fffffc4, PT ;  /* 0x7fffffc40800780c */ /* 0x000fe20003f86070 */
[----:B------:R2:W-:Y:S02]  /*5a90*/  STL [R1+0x724], R9 ;  /* 0x0007240901007387 */ /* 0x0005e40000100800 */
[----:B------:R-:W-:-:S02]  /*5aa0*/  IMAD.WIDE R214, R144, 0x4, R142 ;  /* 0x0000000490d67825 */ /* 0x000fc400078e028e */
[----:B------:R-:W-:Y:S02]  /*5ab0*/  LDGSTS.E [R248], desc[UR16][R212.64], !P1 ;  /* 0x00000000d4f87fae */ /* 0x000fe4000c921850 */
[----:B------:R-:W-:Y:S02]  /*5ac0*/  VIADD R8, R2, 0xffffffe2 ;  /* 0xffffffe202087836 */ /* 0x000fe40000000000 */
[----:B------:R-:W-:Y:S01]  /*5ad0*/  IMAD.WIDE R216, R11, 0x4, R140 ;  /* 0x000000040bd87825 */ /* 0x000fe200078e028c */
[----:B------:R-:W-:Y:S02]  /*5ae0*/  LDGSTS.E [R248+0x4000], desc[UR16][R214.64], !P1 ;  /* 0x04000000d6f87fae */ /* 0x000fe4000c921850 */
[----:B------:R-:W-:Y:S01]  /*5af0*/  ISETP.GE.U32.AND P2, PT, R8, 0x7fffffc3, PT ;  /* 0x7fffffc30800780c */ /* 0x000fe20003f46070 */
[C---:B--2---:R-:W-:Y:S01]  /*5b00*/  VIADD R9, R2.reuse, 0x1f ;  /* 0x0000001f02097836 */ /* 0x044fe20000000000 */
[----:B------:R-:W-:Y:S01]  /*5b10*/  LDGSTS.E [R248+0x4], desc[UR16][R216.64], !P6 ;  /* 0x00004000d8f87fae */ /* 0x000fe2000f121850 */
[----:B------:R-:W-:-:S02]  /*5b20*/  VIADD R2, R2, 0xffffffe0 ;  /* 0xffffffe002027836 */ /* 0x000fc40000000000 */
[----:B------:R-:W-:Y:S01]  /*5b30*/  IMAD.WIDE R218, R11, 0x4, R142 ;  /* 0x000000040bda7825 */ /* 0x000fe200078e028e */
[----:B------:R-:W-:Y:S02]  /*5b40*/  STL [R1+0x720], R144 ;  /* 0x0007209001007387 */ /* 0x000fe40000100800 */
[C---:B------:R-:W-:Y:S02]  /*5b50*/  ISETP.GE.AND P1, PT, R10.reuse, R2, PT ;  /* 0x000000020a00720c */ /* 0x040fe40003f26270 */
[----:B------:R-:W-:Y:S01]  /*5b60*/  LDGSTS.E [R248+0x4004], desc[UR16][R218.64], !P6 ;  /* 0x04004000daf87fae */ /* 0x000fe2000f121850 */
[----:B------:R-:W-:Y:S02]  /*5b70*/  ISETP.GT.AND P6, PT, R9, 0x1f, PT ;  /* 0x0000001f0900780c */ /* 0x000fe40003fc4270 */
[----:B------:R-:W-:Y:S01]  /*5b80*/  SEL R8, RZ, 0x4, P1 ;  /* 0x00000004ff087807 */ /* 0x000fe20000800000 */
[----:B------:R2:W-:Y:S01]  /*5b90*/  STL [R1+0x71c], R11 ;  /* 0x00071c0b01007387 */ /* 0x0005e20000100800 */
[----:B------:R-:W-:-:S02]  /*5ba0*/  ISETP.GE.AND P1, PT, R10, UR4, PT ;  /* 0x000000040a007c0c */ /* 0x000fc4000bf26270 */
[----:B------:R-:W-:Y:S02]  /*5bb0*/  SEL R224, RZ, 0x4, !P6 ;  /* 0x00000004ffe07807 */ /* 0x000fe40007000000 */
[----:B------:R-:W-:Y:S02]  /*5bc0*/  ISETP.GT.AND P6, PT, R9, 0x3f, PT ;  /* 0x0000003f0900780c */ /* 0x000fe40003fc4270 */
[----:B------:R-:W-:Y:S02]  /*5bd0*/  SEL R224, R224, RZ, !P1 ;  /* 0x000000ffe0e07207 */ /* 0x000fe40004800000 */
[----:B------:R-:W-:Y:S01]  /*5be0*/  ISETP.GE.U32.AND P1, PT, R2, 0x7fffffc1, PT ;  /* 0x7fffffc10200780c */ /* 0x000fe20003f26070 */
[----:B--2---:R-:W-:Y:S01]  /*5bf0*/  IMAD R11, R6, 0x1a, RZ ;  /* 0x0000001a060b7824 */ /* 0x004fe200078e02ff */
[----:B------:R-:W-:Y:S02]  /*5c00*/  SEL R2, R8, RZ, P6 ;  /* 0x000000ff08027207 */ /* 0x000fe40003000000 */
[----:B------:R-:W2:Y:S01]  /*5c10*/  LDC R8, c[0x0][0x230] ;  /* 0x00008c00ff087b82 */ /* 0x000ea20000000800 */
[----:B------:R-:W-:Y:S01]  /*5c20*/  IMAD.WIDE R220, R11, 0x4, R140 ;  /* 0x000000040bdc7825 */ /* 0x000fe200078e028c */
[----:B------:R-:W-:Y:S01]  /*5c30*/  ISETP.NE.U32.AND P6, PT, R2, RZ, PT ;  /* 0x000000ff0200720c */ /* 0x000fe20003fc5070 */
[----:B------:R3:W-:Y:S01]  /*5c40*/  STL [R1+0x718], R11 ;  /* 0x0007180b01007387 */ /* 0x0007e20000100800 */
[----:B------:R-:W-:Y:S01]  /*5c50*/  IADD3 R2, R225, -0x21, RZ ;  /* 0xffffffdfe1027810 */ /* 0x000fe20007ffe0ff */
[----:B------:R-:W-:Y:S01]  /*5c60*/  IMAD.WIDE R222, R11, 0x4, R142 ;  /* 0x000000040bde7825 */ /* 0x000fe200078e028e */
[----:B------:R-:W-:Y:S01]  /*5c70*/  LOP3.LUT R144, R15, 0x70, RZ, 0x3c, !PT ;  /* 0x000000700f907812 */ /* 0x000fe200078e3cff */
[----:B------:R-:W-:Y:S04]  /*5c80*/  LDGSTS.E [R248+0x8], desc[UR16][R220.64], !P0 ;  /* 0x00008000dcf87fae */ /* 0x000fe8000c121850 */
[----:B------:R-:W-:Y:S01]  /*5c90*/  LDGSTS.E [R248+0x4008], desc[UR16][R222.64], !P0 ;  /* 0x04008000def87fae */ /* 0x000fe2000c121850 */
[----:B------:R-:W-:Y:S01]  /*5ca0*/  ISETP.NE.U32.AND P0, PT, R224, RZ, PT ;  /* 0x000000ffe000720c */ /* 0x000fe20003f05070 */
[----:B------:R-:W-:-:S02]  /*5cb0*/  IMAD.WIDE R224, R145, 0x4, R140 ;  /* 0x0000000491e07825 */ /* 0x000fc400078e028c */
[----:B------:R4:W-:Y:S02]  /*5cc0*/  STL [R1+0x714], R145 ;  /* 0x0007149101007387 */ /* 0x0009e40000100800 */
[----:B---3--:R-:W-:Y:S02]  /*5cd0*/  IMAD R11, R6, 0x1c, RZ ;  /* 0x0000001c060b7824 */ /* 0x008fe400078e02ff */
[----:B------:R-:W-:Y:S01]  /*5ce0*/  LDGSTS.E [R248+0xc], desc[UR16][R224.64], !P3 ;  /* 0x0000c000e0f87fae */ /* 0x000fe2000d921850 */
[----:B------:R-:W-:Y:S01]  /*5cf0*/  VIADD R249, R144, UR12 ;  /* 0x0000000c90f97c36 */ /* 0x000fe20008000000 */
[----:B------:R-:W-:Y:S01]  /*5d00*/  MOV R144, R234 ;  /* 0x000000ea00907202 */ /* 0x000fe20000000f00 */
[C---:B------:R-:W-:Y:S01]  /*5d10*/  IMAD.WIDE R228, R11.reuse, 0x4, R140 ;  /* 0x000000040be47825 */ /* 0x040fe200078e028c */
[----:B------:R-:W-:Y:S01]  /*5d20*/  LDGSTS.E [R248+0x400c], desc[UR16][R226.64], !P3 ;  /* 0x0400c000e2f87fae */ /* 0x000fe2000d921850 */
[----:B------:R-:W-:Y:S02]  /*5d30*/  ISETP.GE.U32.AND P3, PT, R2, 0x7fffffc0, PT ;  /* 0x7fffffc00200780c */ /* 0x000fe40003f66070 */
[----:B------:R-:W-:Y:S01]  /*5d40*/  IMAD.WIDE R230, R11, 0x4, R142 ;  /* 0x000000040be67825 */ /* 0x000fe200078e028e */
[----:B------:R3:W-:Y:S03]  /*5d50*/  STL [R1+0x710], R11 ;  /* 0x0007100b01007387 */ /* 0x0007e60000100800 */
[----:B------:R-:W-:Y:S01]  /*5d60*/  VIADD R2, R232, 0xffffffde ;  /* 0xffffffdee8027836 */ /* 0x000fe20000000000 */
[----:B------:R-:W-:Y:S01]  /*5d70*/  LDGSTS.E [R249], desc[UR16][R228.64], !P4 ;  /* 0x00000000e4f97fae */ /* 0x000fe2000e121850 */
[----:B----4-:R-:W-:-:S03]  /*5d80*/  IMAD.MOV.U32 R145, RZ, RZ, R235 ;  /* 0x000000ffff917224 */ /* 0x010fc600078e00eb */
[----:B------:R-:W-:Y:S01]  /*5d90*/  LDGSTS.E [R249+0x4000], desc[UR16][R230.64], !P4 ;  /* 0x04000000e6f97fae */ /* 0x000fe2000e121850 */
[----:B------:R-:W-:Y:S01]  /*5da0*/  ISETP.GE.U32.AND P4, PT, R2, 0x7fffffbf, PT ;  /* 0x7fffffbf0200780c */ /* 0x000fe20003f86070 */
[----:B---3--:R-:W-:Y:S01]  /*5db0*/  IMAD R11, R6, 0x1d, RZ ;  /* 0x0000001d060b7824 */ /* 0x008fe200078e02ff */
[----:B--2---:R-:W-:Y:S01]  /*5dc0*/  IADD3 R2, R8, -0x23, RZ ;  /* 0xffffffdd08027810 */ /* 0x004fe20007ffe0ff */
[----:B------:R-:W-:Y:S02]  /*5dd0*/  VIADD R8, R236, 0xffffffdc ;  /* 0xffffffdcec087836 */ /* 0x000fe40000000000 */
[C---:B------:R-:W-:Y:S01]  /*5de0*/  IMAD.WIDE R232, R11.reuse, 0x4, R140 ;  /* 0x000000040be87825 */ /* 0x040fe200078e028c */
[----:B------:R2:W-:Y:S03]  /*5df0*/  STL [R1+0x70c], R11 ;  /* 0x00070c0b01007387 */ /* 0x0005e60000100800 */
[----:B------:R-:W-:Y:S01]  /*5e00*/  IMAD.WIDE R234, R11, 0x4, R142 ;  /* 0x000000040bea7825 */ /* 0x000fe200078e028e */
[----:B------:R-:W-:Y:S03]  /*5e10*/  LDGSTS.E [R249+0x4], desc[UR16][R232.64], !P2 ;  /* 0x00004000e8f97fae */ /* 0x000fe6000d121850 */
[----:B------:R-:W-:Y:S01]  /*5e20*/  IMAD.WIDE R236, R148, 0x4, R140 ;  /* 0x0000000494ec7825 */ /* 0x000fe200078e028c */
[----:B------:R-:W-:Y:S01]  /*5e30*/  LDGSTS.E [R249+0x4004], desc[UR16][R234.64], !P2 ;  /* 0x04004000eaf97fae */ /* 0x000fe2000d121850 */
[----:B------:R-:W-:-:S02]  /*5e40*/  ISETP.GE.U32.AND P2, PT, R2, 0x7fffffbe, PT ;  /* 0x7fffffbe0200780c */ /* 0x000fc40003f46070 */
[----:B--2---:R-:W-:Y:S01]  /*5e50*/  IMAD R11, R6, 0x1f, RZ ;  /* 0x0000001f060b7824 */ /* 0x004fe200078e02ff */
[----:B------:R-:W-:Y:S01]  /*5e60*/  LDGSTS.E [R249+0x8], desc[UR16][R236.64], !P5 ;  /* 0x00008000ecf97fae */ /* 0x000fe2000e921850 */
[----:B------:R-:W-:Y:S02]  /*5e70*/  VIADD R2, R240, 0xffffffdb ;  /* 0xffffffdbf0027836 */ /* 0x000fe40000000000 */
[C---:B------:R-:W-:Y:S01]  /*5e80*/  IMAD.WIDE R240, R11.reuse, 0x4, R140 ;  /* 0x000000040bf07825 */ /* 0x040fe200078e028c */
[----:B------:R-:W-:Y:S01]  /*5e90*/  LDGSTS.E [R249+0x4008], desc[UR16][R238.64], !P5 ;  /* 0x04008000eef97fae */ /* 0x000fe2000e921850 */
[----:B------:R-:W-:Y:S02]  /*5ea0*/  ISETP.GE.U32.AND P5, PT, R8, 0x7fffffbd, PT ;  /* 0x7fffffbd0800780c */ /* 0x000fe40003fa6070 */
[----:B------:R-:W-:Y:S01]  /*5eb0*/  IMAD.WIDE R242, R11, 0x4, R142 ;  /* 0x000000040bf27825 */ /* 0x000fe200078e028e */
[----:B------:R-:W-:Y:S01]  /*5ec0*/  LDGSTS.E [R249+0xc], desc[UR16][R240.64], !P1 ;  /* 0x0000c000f0f97fae */ /* 0x000fe2000c921850 */
[----:B------:R-:W2:Y:S02]  /*5ed0*/  LDC R11, c[0x0][0x230] ;  /* 0x00008c00ff0b7b82 */ /* 0x000ea40000000800 */
[----:B------:R-:W-:Y:S01]  /*5ee0*/  VIADD R8, R250, 0xffffffda ;  /* 0xffffffdafa087836 */ /* 0x000fe20000000000 */
[----:B------:R-:W-:Y:S01]  /*5ef0*/  IADD3 R250, R149, UR12, RZ ;  /* 0x0000000c95fa7c10 */ /* 0x000fe2000fffe0ff */
[----:B------:R-:W-:Y:S01]  /*5f00*/  LDGSTS.E [R249+0x400c], desc[UR16][R242.64], !P1 ;  /* 0x0400c000f2f97fae */ /* 0x000fe2000c921850 */
[----:B------:R-:W-:-:S02]  /*5f10*/  ISETP.GE.U32.AND P1, PT, R2, 0x7fffffbc, PT ;  /* 0x7fffffbc0200780c */ /* 0x000fc40003f26070 */
[----:B------:R-:W-:Y:S01]  /*5f20*/  LOP3.LUT R2, R149, 0x40, RZ, 0x3c, !PT ;  /* 0x0000004095027812 */ /* 0x000fe200078e3cff */
[----:B------:R-:W0:Y:S04]  /*5f30*/  LDGDEPBAR ;  /* 0x00000000000079af */ /* 0x000e280000000000 */
[----:B------:R-:W-:Y:S04]  /*5f40*/  LDGSTS.E [R250+0x40000], desc[UR16][R18.64], P0 ;  /* 0x4000000012fa7fae */ /* 0x000fe80008121850 */
        /* <DEDUP_REMOVED lines=24> */
[----:B------:R3:W-:Y:S04]  /*60d0*/  STL [R1+0x708], R148 ;  /* 0x0007089401007387 */ /* 0x0007e80000100800 */
[----:B------:R-:W-:Y:S04]  /*60e0*/  LDGSTS.E [R250+0x46400], desc[UR16][R96.64], P0 ;  /* 0x4640000060fa7fae */ /* 0x000fe80008121850 */
[----:B------:R4:W-:Y:S01]  /*60f0*/  STL [R1+0x9a4], R2 ;  /* 0x0009a40201007387 */ /* 0x0009e20000100800 */
[----:B---3--:R-:W3:Y:S03]  /*6100*/  LDC R148, c[0x0][0x230] ;  /* 0x00008c00ff947b82 */ /* 0x008ee60000000800 */
[----:B------:R-:W-:Y:S04]  /*6110*/  LDGSTS.E [R250+0x46800], desc[UR16][R94.64], P0 ;  /* 0x468000005efa7fae */ /* 0x000fe80008121850 */
[----:B------:R-:W-:Y:S01]  /*6120*/  LDGSTS.E [R250+0x46c00], desc[UR16][R92.64], P0 ;  /* 0x46c000005cfa7fae */ /* 0x000fe20008121850 */
[----:B----4-:R-:W-:-:S03]  /*6130*/  VIADD R2, R2, UR12 ;  /* 0x0000000c02027c36 */ /* 0x010fc60008000000 */
        /* <DEDUP_REMOVED lines=36> */
[----:B------:R-:W0:Y:S01]  /*6380*/  LDGDEPBAR ;  /* 0x00000000000079af */ /* 0x000e220000000000 */
[----:B------:R-:W-:Y:S01]  /*6390*/  BAR.SYNC.DEFER_BLOCKING 0x0 ;  /* 0x0000000000007b1d */ /* 0x000fe20000010000 */
[----:B------:R-:W-:Y:S01]  /*63a0*/  ISETP.GE.U32.AND P0, PT, R8, 0x7fffffbb, PT ;  /* 0x7fffffbb0800780c */ /* 0x000fe20003f06070 */
[----:B------:R-:W-:-:S04]  /*63b0*/  IMAD.SHL.U32 R8, R6, 0x20, RZ ;  /* 0x0000002006087824 */ /* 0x000fc800078e00ff */
[C---:B-1----:R-:W-:Y:S01]  /*63c0*/  IMAD.WIDE R164, R8.reuse, 0x4, R140 ;  /* 0x0000000408a47825 */ /* 0x042fe200078e028c */
[----:B------:R-:W4:Y:S03]  /*63d0*/  LDL.LU.64 R162, [R1+0x48] ;  /* 0x0000480001a27983 */ /* 0x000f260000300a00 */
[----:B------:R-:W-:Y:S01]  /*63e0*/  IMAD.WIDE R142, R8, 0x4, R142 ;  /* 0x00000004088e7825 */ /* 0x000fe200078e028e */
[----:B------:R-:W4:Y:S03]  /*63f0*/  LDL.LU.64 R160, [R1+0x40] ;  /* 0x0000400001a07983 */ /* 0x000f260000300a00 */
[----:B---3--:R-:W-:Y:S01]  /*6400*/  VIADD R150, R148, 0xffffffd9 ;  /* 0xffffffd994967836 */ /* 0x008fe20000000000 */
[----:B------:R-:W3:Y:S01]  /*6410*/  LDL.LU.64 R158, [R1+0x38] ;  /* 0x00003800019e7983 */ /* 0x000ee20000300a00 */
[----:B------:R-:W-:-:S03]  /*6420*/  IMAD.WIDE R148, R8, 0x4, R146 ;  /* 0x0000000408947825 */ /* 0x000fc600078e0292 */
[----:B------:R-:W3:Y:S01]  /*6430*/  LDL.LU.64 R156, [R1+0x30] ;  /* 0x00003000019c7983 */ /* 0x000ee20000300a00 */
[----:B------:R-:W-:Y:S01]  /*6440*/  IMAD.WIDE R140, R8, 0x4, R144 ;  /* 0x00000004088c7825 */ /* 0x000fe200078e0290 */
[----:B--2---:R-:W-:Y:S02]  /*6450*/  IADD3 R11, R11, -0x28, RZ ;  /* 0xffffffd80b0b7810 */ /* 0x004fe40007ffe0ff */
[----:B------:R1:W-:Y:S04]  /*6460*/  STL.64 [R1+0x140], R164 ;  /* 0x000140a401007387 */ /* 0x0003e80000100a00 */
[----:B------:R-:W2:Y:S04]  /*6470*/  LDL.LU.64 R154, [R1+0x28] ;  /* 0x00002800019a7983 */ /* 0x000ea80000300a00 */
[----:B------:R1:W-:Y:S04]  /*6480*/  STL.64 [R1+0x138], R142 ;  /* 0x0001388e01007387 */ /* 0x0003e80000100a00 */
[----:B------:R-:W2:Y:S04]  /*6490*/  LDL.LU.64 R152, [R1+0x20] ;  /* 0x0000200001987983 */ /* 0x000ea80000300a00 */
[----:B------:R1:W-:Y:S04]  /*64a0*/  STL.64 [R1+0x130], R148 ;  /* 0x0001309401007387 */ /* 0x0003e80000100a00 */
[----:B------:R-:W2:Y:S04]  /*64b0*/  LDL.LU.64 R146, [R1+0x18] ;  /* 0x0000180001927983 */ /* 0x000ea80000300a00 */
[----:B------:R1:W-:Y:S04]  /*64c0*/  STL.64 [R1+0x128], R140 ;  /* 0x0001288c01007387 */ /* 0x0003e80000100a00 */
[----:B------:R-:W2:Y:S04]  /*64d0*/  LDL.LU.64 R144, [R1+0x10] ;  /* 0x0000100001907983 */ /* 0x000ea80000300a00 */
[----:B------:R-:W-:Y:S01]  /*64e0*/  @!PT LDS RZ, [RZ] ;  /* 0x00000000fffff984 */ /* 0x000fe20000000800 */
[----:B------:R-:W-:Y:S01]  /*64f0*/  @!PT LDS RZ, [RZ] ;  /* 0x00000000fffff984 */ /* 0x000fe20000000800 */
[----:B------:R-:W-:Y:S01]  /*6500*/  @!PT LDS RZ, [RZ] ;  /* 0x00000000fffff984 */ /* 0x000fe20000000800 */
[----:B------:R-:W-:Y:S04]  /*6510*/  LDGSTS.E [R14+0x8000], desc[UR16][R164.64], !P3 ;  /* 0x08000000a40e7fae */ /* 0x000fe8000d921850 */
[----:B------:R1:W-:Y:S01]  /*6520*/  LDGSTS.E [R14+0xc000], desc[UR16][R142.64], !P3 ;  /* 0x0c0000008e0e7fae */ /* 0x0003e2000d921850 */
[----:B------:R-:W-:-:S03]  /*6530*/  ISETP.GE.U32.AND P3, PT, R150, 0x7fffffba, PT ;  /* 0x7fffffba9600780c */ /* 0x000fc60003f66070 */
[----:B------:R-:W-:Y:S04]  /*6540*/  LDGSTS.E [R14+0x8004], desc[UR16][R148.64], !P4 ;  /* 0x08004000940e7fae */ /* 0x000fe8000e121850 */
[----:B-1----:R-:W2:Y:S04]  /*6550*/  LDL.LU.64 R164, [R1+0xb48] ;  /* 0x000b480001a47983 */ /* 0x002ea80000300a00 */
[----:B------:R-:W2:Y:S01]  /*6560*/  LDL.LU.64 R150, [R1+0x8] ;  /* 0x0000080001967983 */ /* 0x000ea20000300a00 */
[----:B------:R-:W1:Y:S03]  /*6570*/  LDC R143, c[0x0][0x230] ;  /* 0x00008c00ff8f7b82 */ /* 0x000e660000000800 */
[----:B------:R-:W2:Y:S04]  /*6580*/  LDL.LU.64 R148, [R1] ;  /* 0x0000000001947983 */ /* 0x000ea80000300a00 */
[----:B------:R1:W-:Y:S01]  /*6590*/  LDGSTS.E [R14+0xc004], desc[UR16][R140.64], !P4 ;  /* 0x0c0040008c0e7fae */ /* 0x0003e2000e121850 */
[----:B------:R-:W-:Y:S01]  /*65a0*/  ISETP.GE.U32.AND P4, PT, R11, 0x7fffffb9, PT ;  /* 0x7fffffb90b00780c */ /* 0x000fe20003f86070 */
[----:B------:R-:W2:Y:S08]  /*65b0*/  LDC R142, c[0x0][0x230] ;  /* 0x00008c00ff8e7b82 */ /* 0x000eb00000000800 */
[----:B------:R-:W2:Y:S08]  /*65c0*/  LDC R11, c[0x0][0x230] ;  /* 0x00008c00ff0b7b82 */ /* 0x000eb00000000800 */
[----:B-1----:R-:W1:Y:S01]  /*65d0*/  LDC R141, c[0x0][0x230] ;  /* 0x00008c00ff8d7b82 */ /* 0x002e620000000800 */
[----:B----4-:R-:W-:-:S07]  /*65e0*/  IMAD.WIDE R162, R8, 0x4, R162 ;  /* 0x0000000408a27825 */ /* 0x010fce00078e02a2 */
[----:B------:R-:W4:Y:S01]  /*65f0*/  LDC R140, c[0x0][0x230] ;  /* 0x00008c00ff8c7b82 */ /* 0x000f220000000800 */
[C---:B------:R-:W-:Y:S01]  /*6600*/  IMAD.WIDE R160, R8.reuse, 0x4, R160 ;  /* 0x0000000408a07825 */ /* 0x040fe200078e02a0 */
[----:B------:R1:W-:Y:S03]  /*6610*/  STL.64 [R1+0x120], R162 ;  /* 0x000120a201007387 */ /* 0x0003e60000100a00 */
[C---:B---3--:R-:W-:Y:S01]  /*6620*/  IMAD.WIDE R158, R8.reuse, 0x4, R158 ;  /* 0x00000004089e7825 */ /* 0x048fe200078e029e */
[----:B------:R3:W-:Y:S03]  /*6630*/  STL.64 [R1+0x118], R160 ;  /* 0x000118a001007387 */ /* 0x0007e60000100a00 */
[C---:B------:R-:W-:Y:S01]  /*6640*/  IMAD.WIDE R156, R8.reuse, 0x4, R156 ;  /* 0x00000004089c7825 */ /* 0x040fe200078e029c */
[----:B------:R-:W-:Y:S04]  /*6650*/  LDGSTS.E [R14+0x8008], desc[UR16][R162.64], !P2 ;  /* 0x08008000a20e7fae */ /* 0x000fe8000d121850 */
[----:B------:R-:W-:Y:S01]  /*6660*/  LDGSTS.E [R14+0xc008], desc[UR16][R160.64], !P2 ;  /* 0x0c008000a00e7fae */ /* 0x000fe2000d121850 */
[----:B--2---:R-:W-:-:S03]  /*6670*/  IMAD.WIDE R154, R8, 0x4, R154 ;  /* 0x00000004089a7825 */ /* 0x004fc600078e029a */
[----:B------:R-:W-:Y:S04]  /*6680*/  LDGSTS.E [R14+0x800c], desc[UR16][R158.64], !P5 ;  /* 0x0800c0009e0e7fae */ /* 0x000fe8000e921850 */
[----:B-1----:R-:W2:Y:S01]  /*6690*/  LDL.LU.64 R162, [R1+0xb40] ;  /* 0x000b400001a27983 */ /* 0x002ea20000300a00 */
[----:B------:R-:W-:-:S03]  /*66a0*/  IMAD.WIDE R152, R8, 0x4, R152 ;  /* 0x0000000408987825 */ /* 0x000fc600078e0298 */
[----:B---3--:R-:W3:Y:S04]  /*66b0*/  LDL.LU.64 R160, [R1+0xb38] ;  /* 0x000b380001a07983 */ /* 0x008ee80000300a00 */
[----:B------:R1:W-:Y:S04]  /*66c0*/  STL.64 [R1+0x110], R158 ;  /* 0x0001109e01007387 */ /* 0x0003e80000100a00 */
[----:B------:R4:W-:Y:S01]  /*66d0*/  STL.64 [R1+0x108], R156 ;  /* 0x0001089c01007387 */ /* 0x0009e20000100a00 */
[----:B------:R-:W-:-:S03]  /*66e0*/  IMAD.WIDE R146, R8, 0x4, R146 ;  /* 0x0000000408927825 */ /* 0x000fc600078e0292 */
[----:B------:R-:W-:Y:S04]  /*66f0*/  LDGSTS.E [R14+0xc00c], desc[UR16][R156.64], !P5 ;  /* 0x0c00c0009c0e7fae */ /* 0x000fe8000e921850 */
[----:B-1----:R-:W2:Y:S01]  /*6700*/  LDL.LU.64 R158, [R1+0xb30] ;  /* 0x000b3000019e7983 */ /* 0x002ea20000300a00 */
[----:B------:R-:W-:-:S03]  /*6710*/  IMAD.WIDE R144, R8, 0x4, R144 ;  /* 0x0000000408907825 */ /* 0x000fc600078e0290 */
[----:B------:R-:W-:Y:S04]  /*6720*/  LDGSTS.E [R3+0x8000], desc[UR16][R154.64], !P1 ;  /* 0x080000009a037fae */ /* 0x000fe8000c921850 */
[----:B----4-:R-:W4:Y:S04]  /*6730*/  LDL.LU.64 R156, [R1+0xb28] ;  /* 0x000b2800019c7983 */ /* 0x010f280000300a00 */
[----:B------:R1:W-:Y:S04]  /*6740*/  STL.64 [R1+0x100], R154 ;  /* 0x0001009a01007387 */ /* 0x0003e80000100a00 */
[----:B------:R1:W-:Y:S04]  /*6750*/  STL.64 [R1+0xf8], R152 ;  /* 0x0000f89801007387 */ /* 0x0003e80000100a00 */
[----:B------:R-:W-:Y:S01]  /*6760*/  LDGSTS.E [R3+0xc000], desc[UR16][R152.64], !P1 ;  /* 0x0c00000098037fae */ /* 0x000fe2000c921850 */
[----:B------:R-:W-:-:S03]  /*6770*/  IMAD.WIDE R150, R8, 0x4, R150 ;  /* 0x0000000408967825 */ /* 0x000fc600078e0296 */
[----:B-1----:R-:W3:Y:S01]  /*6780*/  LDL.LU.64 R154, [R1+0xb20] ;  /* 0x000b2000019a7983 */ /* 0x002ee20000300a00 */
[----:B------:R-:W-:-:S03]  /*6790*/  IMAD.WIDE R148, R8, 0x4, R148 ;  /* 0x0000000408947825 */ /* 0x000fc600078e0294 */
[----:B------:R-:W-:Y:S04]  /*67a0*/  LDGSTS.E [R3+0x8004], desc[UR16][R146.64], !P0 ;  /* 0x0800400092037fae */ /* 0x000fe8000c121850 */
[----:B------:R-:W4:Y:S04]  /*67b0*/  LDL.LU.64 R152, [R1+0xb18] ;  /* 0x000b180001987983 */ /* 0x000f280000300a00 */
[----:B------:R1:W-:Y:S04]  /*67c0*/  STL.64 [R1+0xf0], R146 ;  /* 0x0000f09201007387 */ /* 0x0003e80000100a00 */
[----:B------:R1:W-:Y:S04]  /*67d0*/  STL.64 [R1+0xe8], R144 ;  /* 0x0000e89001007387 */ /* 0x0003e80000100a00 */
[----:B------:R2:W-:Y:S04]  /*67e0*/  LDGSTS.E [R3+0xc004], desc[UR16][R144.64], !P0 ;  /* 0x0c00400090037fae */ /* 0x0005e8000c121850 */
[----:B-1----:R-:W3:Y:S04]  /*67f0*/  LDL.LU.64 R146, [R1+0xb10] ;  /* 0x000b100001927983 */ /* 0x002ee80000300a00 */
[----:B------:R-:W-:Y:S04]  /*6800*/  LDGSTS.E [R3+0x8008], desc[UR16][R150.64], !P3 ;  /* 0x0800800096037fae */ /* 0x000fe8000d921850 */
[----:B------:R-:W2:Y:S04]  /*6810*/  LDL.LU.64 R144, [R1+0xb08] ;  /* 0x000b080001907983 */ /* 0x000ea80000300a00 */
[----:B------:R1:W-:Y:S04]  /*6820*/  STL.64 [R1+0xe0], R150 ;  /* 0x0000e09601007387 */ /* 0x0003e80000100a00 */
[----:B------:R1:W-:Y:S04]  /*6830*/  STL.64 [R1+0xd8], R148 ;  /* 0x0000d89401007387 */ /* 0x0003e80000100a00 */
[----:B------:R-:W-:Y:S04]  /*6840*/  LDGSTS.E [R3+0xc008], desc[UR16][R148.64], !P3 ;  /* 0x0c00800094037fae */ /* 0x000fe8000d921850 */
[----:B-1----:R-:W4:Y:S04]  /*6850*/  LDL.LU.64 R150, [R1+0xb00] ;  /* 0x000b000001967983 */ /* 0x002f280000300a00 */
[----:B------:R-:W3:Y:S01]  /*6860*/  LDL.LU.64 R148, [R1+0xaf8] ;  /* 0x000af80001947983 */ /* 0x000ee20000300a00 */
[----:B------:R-:W-:-:S05]  /*6870*/  VIADD R141, R141, 0xffffffd7 ;  /* 0xffffffd78d8d7836 */ /* 0x000fca0000000000 */
[----:B------:R-:W-:Y:S01]  /*6880*/  ISETP.GE.U32.AND P2, PT, R141, 0x7fffffb8, PT ;  /* 0x7fffffb88d00780c */ /* 0x000fe20003f46070 */
[----:B------:R-:W-:Y:S01]  /*6890*/  VIADD R143, R143, 0xffffffd1 ;  /* 0xffffffd18f8f7836 */ /* 0x000fe20000000000 */
[----:B------:R-:W1:Y:S01]  /*68a0*/  LDC R141, c[0x0][0x230] ;  /* 0x00008c00ff8d7b82 */ /* 0x000e620000000800 */
[----:B--2---:R-:W-:-:S05]  /*68b0*/  IMAD.WIDE R144, R8, 0x4, R144 ;  /* 0x0000000408907825 */ /* 0x004fca00078e0290 */
[----:B------:R3:W-:Y:S04]  /*68c0*/  STL.64 [R1+0xd0], R144 ;  /* 0x0000d09001007387 */ /* 0x0007e80000100a00 */
[----:B------:R3:W-:Y:S02]  /*68d0*/  LDGSTS.E [R3+0x800c], desc[UR16][R144.64], !P4 ;  /* 0x0800c00090037fae */ /* 0x0007e4000e121850 */
[C---:B---3--:R-:W-:Y:S02]  /*68e0*/  IMAD.WIDE R144, R8.reuse, 0x4, R148 ;  /* 0x0000000408907825 */ /* 0x048fe400078e0294 */
[----:B------:R-:W2:Y:S02]  /*68f0*/  LDC R149, c[0x0][0x230] ;  /* 0x00008c00ff957b82 */ /* 0x000ea40000000800 */
[----:B------:R-:W-:-:S04]  /*6900*/  IMAD.WIDE R146, R8, 0x4, R146 ;  /* 0x0000000408927825 */ /* 0x000fc800078e0292 */
[----:B----4-:R-:W-:Y:S01]  /*6910*/  IMAD.WIDE R150, R8, 0x4, R150 ;  /* 0x0000000408967825 */ /* 0x010fe200078e0296 */
[----:B------:R3:W-:Y:S04]  /*6920*/  LDGSTS.E [R3+0xc00c], desc[UR16][R146.64], !P4 ;  /* 0x0c00c00092037fae */ /* 0x0007e8000e121850 */
[----:B------:R-:W-:Y:S04]  /*6930*/  LDGSTS.E [R244+0x8000], desc[UR16][R144.64], !P2 ;  /* 0x0800000090f47fae */ /* 0x000fe8000d121850 */
[----:B------:R4:W-:Y:S01]  /*6940*/  LDGSTS.E [R244+0xc000], desc[UR16][R150.64], !P2 ;  /* 0x0c00000096f47fae */ /* 0x0009e2000d121850 */
[----:B------:R-:W-:-:S03]  /*6950*/  ISETP.GE.U32.AND P2, PT, R143, 0x7fffffb2, PT ;  /* 0x7fffffb28f00780c */ /* 0x000fc60003f46070 */
[----:B------:R3:W-:Y:S01]  /*6960*/  STL.64 [R1+0xc8], R146 ;  /* 0x0000c89201007387 */ /* 0x0007e20000100a00 */
[----:B--2---:R-:W-:Y:S02]  /*6970*/  VIADD R143, R149, 0xffffffcf ;  /* 0xffffffcf958f7836 */ /* 0x004fe40000000000 */
[C---:B------:R-:W-:Y:S01]  /*6980*/  IMAD.WIDE R148, R8.reuse, 0x4, R158 ;  /* 0x0000000408947825 */ /* 0x040fe200078e029e */
[----:B------:R4:W-:Y:S03]  /*6990*/  STL.64 [R1+0xc0], R150 ;  /* 0x0000c09601007387 */ /* 0x0009e60000100a00 */
[----:B---3--:R-:W-:-:S04]  /*69a0*/  IMAD.WIDE R146, R8, 0x4, R154 ;  /* 0x0000000408927825 */ /* 0x008fc800078e029a */
[----:B------:R-:W-:Y:S01]  /*69b0*/  IMAD.WIDE R154, R8, 0x4, R156 ;  /* 0x00000004089a7825 */ /* 0x000fe200078e029c */
[----:B------:R-:W-:Y:S03]  /*69c0*/  STL.64 [R1+0xb8], R146 ;  /* 0x0000b89201007387 */ /* 0x000fe60000100a00 */
[----:B------:R-:W-:Y:S01]  /*69d0*/  VIADD R140, R140, 0xffffffd6 ;  /* 0xffffffd68c8c7836 */ /* 0x000fe20000000000 */
[----:B------:R2:W-:Y:S01]  /*69e0*/  STL.64 [R1+0xa8], R148 ;  /* 0x0000a89401007387 */ /* 0x0005e20000100a00 */
[----:B-1----:R-:W-:Y:S01]  /*69f0*/  VIADD R141, R141, 0xffffffd5 ;  /* 0xffffffd58d8d7836 */ /* 0x002fe20000000000 */
[----:B----4-:R-:W1:Y:S02]  /*6a00*/  LDC R150, c[0x0][0x230] ;  /* 0x00008c00ff967b82 */ /* 0x010e640000000800 */
[----:B------:R3:W-:Y:S01]  /*6a10*/  STL.64 [R1+0xb0], R154 ;  /* 0x0000b09a01007387 */ /* 0x0007e20000100a00 */
[----:B------:R-:W-:-:S04]  /*6a20*/  IMAD.WIDE R158, R8, 0x4, R164 ;  /* 0x00000004089e7825 */ /* 0x000fc800078e02a4 */
[----:B------:R-:W-:Y:S01]  /*6a30*/  IMAD.SHL.U32 R7, R7, 0x20, RZ ;  /* 0x0000002007077824 */ /* 0x000fe200078e00ff */
[----:B------:R-:W4:Y:S01]  /*6a40*/  LDC R151, c[0x0][0x230] ;  /* 0x00008c00ff977b82 */ /* 0x000f220000000800 */
[----:B--2---:R-:W-:Y:S02]  /*6a50*/  IMAD.WIDE R148, R8, 0x4, R162 ;  /* 0x0000000408947825 */ /* 0x004fe400078e02a2 */
[----:B------:R-:W2:Y:S01]  /*6a60*/  LDL.LU.64 R162, [R1+0xa8] ;  /* 0x0000a80001a27983 */ /* 0x000ea20000300a00 */
[----:B------:R-:W-:-:S04]  /*6a70*/  ISETP.GE.U32.AND P5, PT, R140, 0x7fffffb7, PT ;  /* 0x7fffffb78c00780c */ /* 0x000fc80003fa6070 */
[----:B------:R-:W3:Y:S01]  /*6a80*/  LDC R140, c[0x0][0x230] ;  /* 0x00008c00ff8c7b82 */ /* 0x000ee20000000800 */
[----:B------:R-:W-:Y:S01]  /*6a90*/  ISETP.GE.U32.AND P1, PT, R141, 0x7fffffb6, PT ;  /* 0x7fffffb68d00780c */ /* 0x000fe20003f26070 */
[----:B------:R-:W-:-:S05]  /*6aa0*/  VIADD R141, R142, 0xffffffd3 ;  /* 0xffffffd38e8d7836 */ /* 0x000fca0000000000 */
[----:B------:R-:W-:Y:S01]  /*6ab0*/  ISETP.GE.U32.AND P3, PT, R141, 0x7fffffb4, PT ;  /* 0x7fffffb48d00780c */ /* 0x000fe20003f66070 */
[----:B------:R-:W1:Y:S01]  /*6ac0*/  LDC R142, c[0x0][0x230] ;  /* 0x00008c00ff8e7b82 */ /* 0x000e620000000800 */
[----:B---3--:R-:W-:-:S04]  /*6ad0*/  IADD3 R140, R140, -0x2c, RZ ;  /* 0xffffffd48c8c7810 */ /* 0x008fc80007ffe0ff */
[----:B------:R-:W-:Y:S01]  /*6ae0*/  ISETP.GE.U32.AND P0, PT, R140, 0x7fffffb5, PT ;  /* 0x7fffffb58c00780c */ /* 0x000fe20003f06070 */
[----:B------:R-:W-:Y:S02]  /*6af0*/  VIADD R140, R11, 0xffffffd2 ;  /* 0xffffffd20b8c7836 */ /* 0x000fe40000000000 */
[----:B------:R-:W3:Y:S03]  /*6b00*/  LDC R11, c[0x0][0x230] ;  /* 0x00008c00ff0b7b82 */ /* 0x000ee60000000800 */
[----:B------:R-:W-:Y:S01]  /*6b10*/  ISETP.GE.U32.AND P4, PT, R140, 0x7fffffb3, PT ;  /* 0x7fffffb38c00780c */ /* 0x000fe20003f86070 */
[----:B------:R-:W-:-:S04]  /*6b20*/  IMAD.WIDE R140, R8, 0x4, R152 ;  /* 0x00000004088c7825 */ /* 0x000fc800078e0298 */
[----:B------:R-:W-:Y:S01]  /*6b30*/  IMAD.WIDE R152, R8, 0x4, R160 ;  /* 0x0000000408987825 */ /* 0x000fe200078e02a0 */
[----:B------:R-:W-:Y:S04]  /*6b40*/  LDGSTS.E [R244+0x8004], desc[UR16][R140.64], !P5 ;  /* 0x080040008cf47fae */ /* 0x000fe8000e921850 */
[----:B------:R4:W-:Y:S04]  /*6b50*/  LDGSTS.E [R244+0xc004], desc[UR16][R146.64], !P5 ;  /* 0x0c00400092f47fae */ /* 0x0009e8000e921850 */
[----:B------:R1:W-:Y:S04]  /*6b60*/  LDGSTS.E [R244+0x8008], desc[UR16][R154.64], !P1 ;  /* 0x080080009af47fae */ /* 0x0003e8000c921850 */
[----:B------:R3:W-:Y:S01]  /*6b70*/  STL.64 [R1+0xa0], R152 ;  /* 0x0000a09801007387 */ /* 0x0007e20000100a00 */
[----:B----4-:R-:W4:Y:S03]  /*6b80*/  LDC R147, c[0x0][0x230] ;  /* 0x00008c00ff937b82 */ /* 0x010f260000000800 */
[----:B------:R3:W-:Y:S05]  /*6b90*/  STL.64 [R1+0x98], R148 ;  /* 0x0000989401007387 */ /* 0x0007ea0000100a00 */
[----:B------:R-:W3:Y:S01]  /*6ba0*/  LDC R146, c[0x0][0x230] ;  /* 0x00008c00ff927b82 */ /* 0x000ee20000000800 */
[----:B-1----:R-:W-:Y:S01]  /*6bb0*/  IADD3 R142, R142, -0x30, RZ ;  /* 0xffffffd08e8e7810 */ /* 0x002fe20007ffe0ff */
[----:B------:R-:W-:-:S03]  /*6bc0*/  IMAD.WIDE R156, R8, 0x4, R166 ;  /* 0x00000004089c7825 */ /* 0x000fc600078e02a6 */
[----:B------:R-:W-:Y:S01]  /*6bd0*/  ISETP.GE.U32.AND P5, PT, R142, 0x7fffffb1, PT ;  /* 0x7fffffb18e00780c */ /* 0x000fe20003fa6070 */
[----:B------:R-:W-:Y:S01]  /*6be0*/  IMAD.WIDE R154, R8, 0x4, R168 ;  /* 0x00000004089a7825 */ /* 0x000fe200078e02a8 */
[----:B------:R1:W-:Y:S04]  /*6bf0*/  STL.64 [R1+0x90], R158 ;  /* 0x0000909e01007387 */ /* 0x0003e80000100a00 */
[----:B------:R1:W-:Y:S01]  /*6c00*/  STL.64 [R1+0x88], R156 ;  /* 0x0000889c01007387 */ /* 0x0003e20000100a00 */
[----:B----4-:R-:W-:-:S03]  /*6c10*/  VIADD R142, R147, 0xffffffce ;  /* 0xffffffce938e7836 */ /* 0x010fc60000000000 */
[----:B------:R4:W-:Y:S01]  /*6c20*/  STL.64 [R1+0x80], R154 ;  /* 0x0000809a01007387 */ /* 0x0009e20000100a00 */
[C---:B------:R-:W-:Y:S01]  /*6c30*/  IMAD.WIDE R160, R8.reuse, 0x4, R172 ;  /* 0x0000000408a07825 */ /* 0x040fe200078e02ac */
[----:B------:R-:W1:Y:S03]  /*6c40*/  LDC R147, c[0x0][0x230] ;  /* 0x00008c00ff937b82 */ /* 0x000e660000000800 */
[----:B------:R-:W-:-:S04]  /*6c50*/  IMAD.WIDE R164, R8, 0x4, R196 ;  /* 0x0000000408a47825 */ /* 0x000fc800078e02c4 */
        /* <DEDUP_REMOVED lines=10> */
[----:B-1----:R-:W-:Y:S02]  /*6d00*/  VIADD R147, R147, 0xffffffc9 ;  /* 0xffffffc993937836 */ /* 0x002fe40000000000 */
        /* <DEDUP_REMOVED lines=10> */
[----:B------:R-:W-:Y:S01]  /*6db0*/  IMAD.WIDE R84, R7, 0x4, R84 ;  /* 0x0000000407547825 */ /* 0x000fe200078e0254 */
[----:B--2---:R-:W-:Y:S04]  /*6dc0*/  LDGSTS.E [R244+0xc008], desc[UR16][R162.64], !P1 ;  /* 0x0c008000a2f47fae */ /* 0x004fe8000c921850 */
[----:B------:R3:W-:Y:S04]  /*6dd0*/  LDGSTS.E [R244+0x800c], desc[UR16][R152.64], !P0 ;  /* 0x0800c00098f47fae */ /* 0x0007e8000c121850 */
[----:B------:R1:W-:Y:S01]  /*6de0*/  LDGSTS.E [R244+0xc00c], desc[UR16][R148.64], !P0 ;  /* 0x0c00c00094f47fae */ /* 0x0003e2000c121850 */
[----:B------:R-:W-:Y:S01]  /*6df0*/  ISETP.GE.U32.AND P1, PT, R143, 0x7fffffb0, PT ;  /* 0x7fffffb08f00780c */ /* 0x000fe20003f26070 */
[----:B---3--:R-:W2:Y:S02]  /*6e00*/  LDC R153, c[0x0][0x230] ;  /* 0x00008c00ff997b82 */ /* 0x008ea40000000800 */
[----:B------:R3:W-:Y:S06]  /*6e10*/  LDGSTS.E [R245+0x8000], desc[UR16][R158.64], !P3 ;  /* 0x080000009ef57fae */ /* 0x0007ec000d921850 */
[----:B-1----:R-:W1:Y:S01]  /*6e20*/  LDC R149, c[0x0][0x230] ;  /* 0x00008c00ff957b82 */ /* 0x002e620000000800 */
[----:B------:R-:W-:Y:S01]  /*6e30*/  ISETP.GE.U32.AND P0, PT, R142, 0x7fffffaf, PT ;  /* 0x7fffffaf8e00780c */ /* 0x000fe20003f06070 */
[----:B------:R4:W-:Y:S01]  /*6e40*/  LDGSTS.E [R245+0xc000], desc[UR16][R156.64], !P3 ;  /* 0x0c0000009cf57fae */ /* 0x0009e2000d921850 */
[----:B------:R-:W-:-:S03]  /*6e50*/  IADD3 R142, R11, -0x34, RZ ;  /* 0xffffffcc0b8e7810 */ /* 0x000fc60007ffe0ff */
[----:B------:R1:W-:Y:S01]  /*6e60*/  LDGSTS.E [R245+0x8004], desc[UR16][R154.64], !P4 ;  /* 0x080040009af57fae */ /* 0x0003e2000e121850 */
[C---:B---3--:R-:W-:Y:S01]  /*6e70*/  IMAD.WIDE R158, R8.reuse, 0x4, R176 ;  /* 0x00000004089e7825 */ /* 0x048fe200078e02b0 */
[----:B------:R-:W3:Y:S03]  /*6e80*/  LDC R152, c[0x0][0x230] ;  /* 0x00008c00ff987b82 */ /* 0x000ee60000000800 */
[----:B----4-:R-:W-:-:S05]  /*6e90*/  IMAD.WIDE R156, R8, 0x4, R178 ;  /* 0x00000004089c7825 */ /* 0x010fca00078e02b2 */
[----:B------:R-:W4:Y:S01]  /*6ea0*/  LDC R11, c[0x0][0x230] ;  /* 0x00008c00ff0b7b82 */ /* 0x000f220000000800 */
[----:B-1----:R-:W-:-:S07]  /*6eb0*/  VIADD R143, R149, 0xffffffcd ;  /* 0xffffffcd958f7836 */ /* 0x002fce0000000000 */
[----:B------:R-:W1:Y:S01]  /*6ec0*/  LDC R155, c[0x0][0x230] ;  /* 0x00008c00ff9b7b82 */ /* 0x000e620000000800 */
[----:B------:R-:W-:-:S05]  /*6ed0*/  IMAD.WIDE R148, R8, 0x4, R170 ;  /* 0x0000000408947825 */ /* 0x000fca00078e02aa */
[----:B------:R2:W-:Y:S01]  /*6ee0*/  STL.64 [R1+0x78], R148 ;  /* 0x0000789401007387 */ /* 0x0005e20000100a00 */
[----:B------:R-:W-:Y:S01]  /*6ef0*/  ISETP.GE.U32.AND P3, PT, R143, 0x7fffffae, PT ;  /* 0x7fffffae8f00780c */ /* 0x000fe20003f66070 */
[----:B------:R-:W4:Y:S02]  /*6f00*/  LDC R154, c[0x0][0x230] ;  /* 0x00008c00ff9a7b82 */ /* 0x000f240000000800 */
[----:B------:R2:W-:Y:S01]  /*6f10*/  LDGSTS.E [R245+0xc004], desc[UR16][R148.64], !P4 ;  /* 0x0c00400094f57fae */ /* 0x0005e2000e121850 */
[----:B------:R-:W-:Y:S01]  /*6f20*/  ISETP.GE.U32.AND P4, PT, R142, 0x7fffffad, PT ;  /* 0x7fffffad8e00780c */ /* 0x000fe20003f86070 */
[----:B------:R-:W-:Y:S02]  /*6f30*/  VIADD R143, R146, 0xffffffcb ;  /* 0xffffffcb928f7836 */ /* 0x000fe40000000000 */
[----:B------:R-:W-:Y:S01]  /*6f40*/  VIADD R142, R150, 0xffffffca ;  /* 0xffffffca968e7836 */ /* 0x000fe20000000000 */
[----:B------:R3:W-:Y:S01]  /*6f50*/  LDGSTS.E [R245+0x8008], desc[UR16][R160.64], !P2 ;  /* 0x08008000a0f57fae */ /* 0x0007e2000d121850 */
[----:B------:R-:W4:Y:S01]  /*6f60*/  LDC R150, c[0x0][0x230] ;  /* 0x00008c00ff967b82 */ /* 0x000f220000000800 */
[----:B--2---:R-:W-:-:S02]  /*6f70*/  IMAD.WIDE R148, R8, 0x4, R174 ;  /* 0x0000000408947825 */ /* 0x004fc400078e02ae */
[----:B------:R3:W-:Y:S04]  /*6f80*/  STL.64 [R1+0x70], R160 ;  /* 0x000070a001007387 */ /* 0x0007e80000100a00 */
[----:B------:R-:W-:Y:S01]  /*6f90*/  LDGSTS.E [R245+0xc008], desc[UR16][R148.64], !P2 ;  /* 0x0c00800094f57fae */ /* 0x000fe2000d121850 */
[----:B------:R-:W-:-:S03]  /*6fa0*/  ISETP.GE.U32.AND P2, PT, R143, 0x7fffffac, PT ;  /* 0x7fffffac8f00780c */ /* 0x000fc60003f46070 */
[----:B------:R2:W-:Y:S04]  /*6fb0*/  LDGSTS.E [R245+0x800c], desc[UR16][R158.64], !P5 ;  /* 0x0800c0009ef57fae */ /* 0x0005e8000e921850 */
[----:B------:R1:W-:Y:S01]  /*6fc0*/  LDGSTS.E [R245+0xc00c], desc[UR16][R156.64], !P5 ;  /* 0x0c00c0009cf57fae */ /* 0x0003e2000e921850 */
[----:B------:R-:W-:Y:S01]  /*6fd0*/  ISETP.GE.U32.AND P5, PT, R142, 0x7fffffab, PT ;  /* 0x7fffffab8e00780c */ /* 0x000fe20003fa6070 */
[C---:B---3--:R-:W-:Y:S02]  /*6fe0*/  IMAD.WIDE R160, R8.reuse, 0x4, R180 ;  /* 0x0000000408a07825 */ /* 0x048fe400078e02b4 */
[----:B------:R2:W-:Y:S02]  /*6ff0*/  STL.64 [R1+0x68], R158 ;  /* 0x0000689e01007387 */ /* 0x0005e40000100a00 */
[----:B------:R-:W-:-:S02]  /*7000*/  IMAD.WIDE R142, R8, 0x4, R182 ;  /* 0x00000004088e7825 */ /* 0x000fc400078e02b6 */
[----:B------:R1:W-:Y:S04]  /*7010*/  STL.64 [R1+0x60], R156 ;  /* 0x0000609c01007387 */ /* 0x0003e80000100a00 */
[----:B------:R3:W-:Y:S01]  /*7020*/  LDGSTS.E [R246+0x8000], desc[UR16][R160.64], !P1 ;  /* 0x08000000a0f67fae */ /* 0x0007e2000c921850 */
[----:B--2---:R-:W-:-:S03]  /*7030*/  IMAD.WIDE R158, R8, 0x4, R184 ;  /* 0x00000004089e7825 */ /* 0x004fc600078e02b8 */
[----:B------:R3:W-:Y:S01]  /*7040*/  STL.64 [R1+0x58], R160 ;  /* 0x000058a001007387 */ /* 0x0007e20000100a00 */
[----:B-1----:R-:W-:-:S03]  /*7050*/  IMAD.WIDE R156, R8, 0x4, R186 ;  /* 0x00000004089c7825 */ /* 0x002fc600078e02ba */
[----:B------:R-:W-:Y:S04]  /*7060*/  LDGSTS.E [R246+0xc000], desc[UR16][R142.64], !P1 ;  /* 0x0c0000008ef67fae */ /* 0x000fe8000c921850 */
[----:B------:R1:W-:Y:S04]  /*7070*/  STL.64 [R1+0x50], R158 ;  /* 0x0000509e01007387 */ /* 0x0003e80000100a00 */
[----:B------:R1:W-:Y:S01]  /*7080*/  LDGSTS.E [R246+0x8004], desc[UR16][R158.64], !P0 ;  /* 0x080040009ef67fae */ /* 0x0003e2000c121850 */
[----:B---3--:R-:W-:-:S03]  /*7090*/  IMAD.WIDE R160, R8, 0x4, R188 ;  /* 0x0000000408a07825 */ /* 0x008fc600078e02bc */
[----:B------:R2:W-:Y:S01]  /*70a0*/  STL.64 [R1+0x48], R156 ;  /* 0x0000489c01007387 */ /* 0x0005e20000100a00 */
[----:B------:R-:W-:-:S03]  /*70b0*/  IMAD.WIDE R182, R8, 0x4, R194 ;  /* 0x0000000408b67825 */ /* 0x000fc600078e02c2 */
[----:B------:R2:W-:Y:S01]  /*70c0*/  LDGSTS.E [R246+0xc004], desc[UR16][R156.64], !P0 ;  /* 0x0c0040009cf67fae */ /* 0x0005e2000c121850 */
[----:B-1----:R-:W-:-:S03]  /*70d0*/  IMAD.WIDE R158, R8, 0x4, R190 ;  /* 0x00000004089e7825 */ /* 0x002fc600078e02be */
[----:B------:R1:W-:Y:S04]  /*70e0*/  STL.64 [R1+0x40], R160 ;  /* 0x000040a001007387 */ /* 0x0003e80000100a00 */
[----:B------:R1:W-:Y:S01]  /*70f0*/  LDGSTS.E [R246+0x8008], desc[UR16][R160.64], !P3 ;  /* 0x08008000a0f67fae */ /* 0x0003e2000d921850 */
[----:B--2---:R-:W-:-:S03]  /*7100*/  IMAD.WIDE R156, R8, 0x4, R192 ;  /* 0x00000004089c7825 */ /* 0x004fc600078e02c0 */
[----:B------:R2:W-:Y:S04]  /*7110*/  STL.64 [R1+0x38], R158 ;  /* 0x0000389e01007387 */ /* 0x0005e80000100a00 */
[----:B------:R2:W-:Y:S01]  /*7120*/  LDGSTS.E [R246+0xc008], desc[UR16][R158.64], !P3 ;  /* 0x0c0080009ef67fae */ /* 0x0005e2000d921850 */
[----:B-1----:R-:W-:-:S03]  /*7130*/  IMAD.WIDE R160, R8, 0x4, R198 ;  /* 0x0000000408a07825 */ /* 0x002fc600078e02c6 */
[----:B------:R1:W-:Y:S04]  /*7140*/  STL.64 [R1+0x30], R156 ;  /* 0x0000309c01007387 */ /* 0x0003e80000100a00 */
[----:B------:R1:W-:Y:S01]  /*7150*/  LDGSTS.E [R246+0x800c], desc[UR16][R156.64], !P4 ;  /* 0x0800c0009cf67fae */ /* 0x0003e2000e121850 */
[----:B--2---:R-:W-:-:S03]  /*7160*/  IMAD.WIDE R158, R8, 0x4, R200 ;  /* 0x00000004089e7825 */ /* 0x004fc600078e02c8 */
[----:B------:R-:W-:Y:S04]  /*7170*/  LDGSTS.E [R246+0xc00c], desc[UR16][R182.64], !P4 ;  /* 0x0c00c000b6f67fae */ /* 0x000fe8000e121850 */
[----:B------:R-:W-:Y:S01]  /*7180*/  STL.64 [R1+0x28], R164 ;  /* 0x000028a401007387 */ /* 0x000fe20000100a00 */
[----:B-1----:R-:W-:-:S03]  /*7190*/  IMAD.WIDE R156, R8, 0x4, R202 ;  /* 0x00000004089c7825 */ /* 0x002fc600078e02ca */
[----:B------:R-:W-:Y:S04]  /*71a0*/  LDGSTS.E [R247+0x8000], desc[UR16][R164.64], !P2 ;  /* 0x08000000a4f77fae */ /* 0x000fe8000d121850 */
[----:B------:R-:W-:Y:S04]  /*71b0*/  STL.64 [R1+0x20], R160 ;  /* 0x000020a001007387 */ /* 0x000fe80000100a00 */
[----:B------:R-:W-:Y:S04]  /*71c0*/  LDGSTS.E [R247+0xc000], desc[UR16][R160.64], !P2 ;  /* 0x0c000000a0f77fae */ /* 0x000fe8000d121850 */
[----:B------:R1:W-:Y:S04]  /*71d0*/  STL.64 [R1+0x18], R158 ;  /* 0x0000189e01007387 */ /* 0x0003e80000100a00 */
[----:B------:R1:W-:Y:S04]  /*71e0*/  LDGSTS.E [R247+0x8004], desc[UR16][R158.64], !P5 ;  /* 0x080040009ef77fae */ /* 0x0003e8000e921850 */
[----:B------:R2:W-:Y:S04]  /*71f0*/  STL.64 [R1+0x10], R156 ;  /* 0x0000109c01007387 */ /* 0x0005e80000100a00 */
[----:B------:R2:W-:Y:S01]  /*7200*/  LDGSTS.E [R247+0xc004], desc[UR16][R156.64], !P5 ;  /* 0x0c0040009cf77fae */ /* 0x0005e2000e921850 */
[----:B-1----:R-:W-:-:S04]  /*7210*/  IMAD.WIDE R158, R8, 0x4, R204 ;  /* 0x00000004089e7825 */ /* 0x002fc800078e02cc */
[----:B--2---:R-:W-:Y:S01]  /*7220*/  IMAD.WIDE R156, R8, 0x4, R206 ;  /* 0x00000004089c7825 */ /* 0x004fe200078e02ce */
[----:B------:R1:W-:Y:S04]  /*7230*/  STL.64 [R1+0x8], R158 ;  /* 0x0000089e01007387 */ /* 0x0003e80000100a00 */
[----:B------:R2:W-:Y:S04]  /*7240*/  STL.64 [R1], R156 ;  /* 0x0000009c01007387 */ /* 0x0005e80000100a00 */
[----:B------:R3:W-:Y:S04]  /*7250*/  STL.64 [R1+0x148], R124 ;  /* 0x0001487c01007387 */ /* 0x0007e80000100a00 */
[----:B------:R-:W-:Y:S04]  /*7260*/  STL.64 [R1+0x150], R122 ;  /* 0x0001507a01007387 */ /* 0x000fe80000100a00 */
[----:B------:R-:W-:Y:S04]  /*7270*/  STL.64 [R1+0x158], R120 ;  /* 0x0001587801007387 */ /* 0x000fe80000100a00 */
[----:B------:R-:W-:Y:S04]  /*7280*/  STL.64 [R1+0x160], R118 ;  /* 0x0001607601007387 */ /* 0x000fe80000100a00 */
[----:B------:R-:W-:Y:S04]  /*7290*/  STL.64 [R1+0x168], R116 ;  /* 0x0001687401007387 */ /* 0x000fe80000100a00 */
[----:B------:R-:W-:Y:S04]  /*72a0*/  STL.64 [R1+0x170], R114 ;  /* 0x0001707201007387 */ /* 0x000fe80000100a00 */
[----:B------:R-:W-:Y:S01]  /*72b0*/  STL.64 [R1+0x178], R112 ;  /* 0x0001787001007387 */ /* 0x000fe20000100a00 */
[----:B------:R-:W-:-:S03]  /*72c0*/  ISETP.GE.U32.AND P1, PT, R147, 0x7fffffaa, PT ;  /* 0x7fffffaa9300780c */ /* 0x000fc60003f26070 */
[----:B------:R-:W-:Y:S04]  /*72d0*/  STL.64 [R1+0x180], R110 ;  /* 0x0001806e01007387 */ /* 0x000fe80000100a00 */
        /* <DEDUP_REMOVED lines=12> */
[----:B------:R3:W-:Y:S04]  /*73a0*/  STL.64 [R1+0x1e8], R84 ;  /* 0x0001e85401007387 */ /* 0x0007e80000100a00 */
[----:B------:R-:W3:Y:S04]  /*73b0*/  LDL.LU.64 R168, [R1+0x140] ;  /* 0x0001400001a87983 */ /* 0x000ee80000300a00 */
[----:B------:R-:W3:Y:S04]  /*73c0*/  LDL.LU.64 R172, [R1+0x138] ;  /* 0x0001380001ac7983 */ /* 0x000ee80000300a00 */
[----:B------:R3:W-:Y:S04]  /*73d0*/  LDGSTS.E [R247+0x8008], desc[UR16][R158.64], !P1 ;  /* 0x080080009ef77fae */ /* 0x0007e8000c921850 */
[----:B------:R-:W3:Y:S01]  /*73e0*/  LDL.LU.64 R160, [R1+0x130] ;  /* 0x0001300001a07983 */ /* 0x000ee20000300a00 */
[----:B------:R-:W-:-:S03]  /*73f0*/  IMAD.WIDE R206, R8, 0x4, R224 ;  /* 0x0000000408ce7825 */ /* 0x000fc600078e02e0 */
[----:B------:R-:W-:Y:S04]  /*7400*/  LDGSTS.E [R247+0xc008], desc[UR16][R156.64], !P1 ;  /* 0x0c0080009cf77fae */ /* 0x000fe8000c921850 */
[----:B-1----:R-:W3:Y:S01]  /*7410*/  LDL.LU.64 R158, [R1+0x128] ;  /* 0x00012800019e7983 */ /* 0x002ee20000300a00 */
[----:B------:R-:W-:-:S03]  /*7420*/  IMAD.WIDE R224, R7, 0x4, R60 ;  /* 0x0000000407e07825 */ /* 0x000fc600078e023c */
[----:B------:R-:W3:Y:S01]  /*7430*/  LDL.LU.64 R164, [R1+0x120] ;  /* 0x0001200001a47983 */ /* 0x000ee20000300a00 */
[----:B------:R-:W-:-:S03]  /*7440*/  IMAD.WIDE R60, R7, 0x4, R20 ;  /* 0x00000004073c7825 */ /* 0x000fc600078e0214 */
[----:B------:R-:W3:Y:S04]  /*7450*/  LDL.LU.64 R192, [R1+0x118] ;  /* 0x0001180001c07983 */ /* 0x000ee80000300a00 */
[----:B------:R-:W3:Y:S04]  /*7460*/  LDL.LU.64 R166, [R1+0x110] ;  /* 0x0001100001a67983 */ /* 0x000ee80000300a00 */
[----:B--2---:R-:W2:Y:S01]  /*7470*/  LDL.LU.64 R156, [R1+0x108] ;  /* 0x00010800019c7983 */ /* 0x004ea20000300a00 */
[----:B------:R-:W-:-:S04]  /*7480*/  IMAD.WIDE R184, R8, 0x4, R216 ;  /* 0x0000000408b87825 */ /* 0x000fc800078e02d8 */
[----:B------:R-:W-:-:S04]  /*7490*/  IMAD.WIDE R194, R8, 0x4, R212 ;  /* 0x0000000408c27825 */ /* 0x000fc800078e02d4 */
[----:B------:R-:W-:-:S04]  /*74a0*/  IMAD.WIDE R216, R7, 0x4, R136 ;  /* 0x0000000407d87825 */ /* 0x000fc800078e0288 */
[----:B------:R-:W-:Y:S01]  /*74b0*/  IMAD.WIDE R212, R7, 0x4, R138 ;  /* 0x0000000407d47825 */ /* 0x000fe200078e028a */
[----:B------:R-:W-:Y:S02]  /*74c0*/  IADD3 R146, R153, -0x38, RZ ;  /* 0xffffffc899927810 */ /* 0x000fe40007ffe0ff */
[----:B------:R-:W1:Y:S02]  /*74d0*/  LDC R153, c[0x0][0x230] ;  /* 0x00008c00ff997b82 */ /* 0x000e640000000800 */
[----:B------:R-:W-:Y:S01]  /*74e0*/  ISETP.GE.U32.AND P0, PT, R146, 0x7fffffa9, PT ;  /* 0x7fffffa99200780c */ /* 0x000fe20003f06070 */
[----:B------:R-:W-:Y:S02]  /*74f0*/  VIADD R146, R155, 0xffffffc6 ;  /* 0xffffffc69b927836 */ /* 0x000fe40000000000 */
[----:B------:R-:W-:-:S03]  /*7500*/  VIADD R147, R151, 0xffffffc7 ;  /* 0xffffffc797937836 */ /* 0x000fc60000000000 */
[----:B------:R-:W3:Y:S02]  /*7510*/  LDC R155, c[0x0][0x230] ;  /* 0x00008c00ff9b7b82 */ /* 0x000ee40000000800 */
[----:B------:R-:W-:-:S06]  /*7520*/  ISETP.GE.U32.AND P3, PT, R147, 0x7fffffa8, PT ;  /* 0x7fffffa89300780c */ /* 0x000fcc0003f66070 */
[----:B------:R-:W3:Y:S01]  /*7530*/  LDC R151, c[0x0][0x230] ;  /* 0x00008c00ff977b82 */ /* 0x000ee20000000800 */
[----:B------:R-:W-:Y:S01]  /*7540*/  VIADD R147, R152, 0xffffffc5 ;  /* 0xffffffc598937836 */ /* 0x000fe20000000000 */
[----:B------:R-:W-:Y:S02]  /*7550*/  ISETP.GE.U32.AND P4, PT, R146, 0x7fffffa7, PT ;  /* 0x7fffffa79200780c */ /* 0x000fe40003f86070 */
[----:B----4-:R-:W-:Y:S02]  /*7560*/  IADD3 R146, R154, -0x3c, RZ ;  /* 0xffffffc49a927810 */ /* 0x010fe40007ffe0ff */
[----:B------:R-:W-:Y:S01]  /*7570*/  ISETP.GE.U32.AND P2, PT, R147, 0x7fffffa6, PT ;  /* 0x7fffffa69300780c */ /* 0x000fe20003f46070 */
[----:B------:R-:W-:Y:S01]  /*7580*/  VIADD R147, R150, 0xffffffc3 ;  /* 0xffffffc396937836 */ /* 0x000fe20000000000 */
[----:B------:R-:W4:Y:S01]  /*7590*/  LDC R152, c[0x0][0x230] ;  /* 0x00008c00ff987b82 */ /* 0x000f220000000800 */
[----:B------:R-:W-:Y:S01]  /*75a0*/  IMAD.WIDE R198, R8, 0x4, R208 ;  /* 0x0000000408c67825 */ /* 0x000fe200078e02d0 */
[----:B------:R-:W-:-:S06]  /*75b0*/  ISETP.GE.U32.AND P5, PT, R146, 0x7fffffa5, PT ;  /* 0x7fffffa59200780c */ /* 0x000fcc0003fa6070 */
[----:B------:R-:W4:Y:S01]  /*75c0*/  LDC R150, c[0x0][0x230] ;  /* 0x00008c00ff967b82 */ /* 0x000f220000000800 */
[C---:B------:R-:W-:Y:S01]  /*75d0*/  IMAD.WIDE R180, R8.reuse, 0x4, R210 ;  /* 0x0000000408b47825 */ /* 0x040fe200078e02d2 */
[----:B------:R-:W-:Y:S01]  /*75e0*/  ISETP.GE.U32.AND P1, PT, R147, 0x7fffffa4, PT ;  /* 0x7fffffa49300780c */ /* 0x000fe20003f26070 */
[----:B------:R-:W-:Y:S02]  /*75f0*/  LDGSTS.E [R247+0x800c], desc[UR16][R198.64], !P0 ;  /* 0x0800c000c6f77fae */ /* 0x000fe4000c121850 */
[----:B-1----:R-:W-:Y:S02]  /*7600*/  VIADD R146, R153, 0xffffffc2 ;  /* 0xffffffc299927836 */ /* 0x002fe40000000000 */
[C---:B---3--:R-:W-:Y:S01]  /*7610*/  IMAD.WIDE R168, R8.reuse, 0x4, R168 ;  /* 0x0000000408a87825 */ /* 0x048fe200078e02a8 */
[----:B------:R-:W1:Y:S01]  /*7620*/  LDC R153, c[0x0][0x230] ;  /* 0x00008c00ff997b82 */ /* 0x000e620000000800 */
[----:B------:R-:W-:Y:S02]  /*7630*/  LDGSTS.E [R247+0xc00c], desc[UR16][R180.64], !P0 ;  /* 0x0c00c000b4f77fae */ /* 0x000fe4000c121850 */
[----:B------:R-:W-:-:S04]  /*7640*/  IMAD.WIDE R176, R8, 0x4, R172 ;  /* 0x0000000408b07825 */ /* 0x000fc800078e02ac */
[----:B------:R-:W-:-:S04]  /*7650*/  IMAD.WIDE R174, R8, 0x4, R160 ;  /* 0x0000000408ae7825 */ /* 0x000fc800078e02a0 */
[C---:B------:R-:W-:Y:S01]  /*7660*/  IMAD.WIDE R20, R8.reuse, 0x4, R158 ;  /* 0x0000000408147825 */ /* 0x040fe200078e029e */
[----:B------:R-:W-:Y:S01]  /*7670*/  IADD3 R147, R155, -0x40, RZ ;  /* 0xffffffc09b937810 */ /* 0x000fe20007ffe0ff */
[----:B------:R-:W3:Y:S02]  /*7680*/  LDL.LU.64 R158, [R1+0x100] ;  /* 0x00010000019e7983 */ /* 0x000ee40000300a00 */
[----:B------:R-:W-:Y:S01]  /*7690*/  IMAD.WIDE R214, R8, 0x4, R214 ;  /* 0x0000000408d67825 */ /* 0x000fe200078e02d6 */
[----:B------:R-:W-:Y:S01]  /*76a0*/  ISETP.GE.U32.AND P0, PT, R146, 0x7fffffa3, PT ;  /* 0x7fffffa39200780c */ /* 0x000fe20003f06070 */
[----:B------:R-:W2:Y:S01]  /*76b0*/  LDL.LU.64 R186, [R1+0xf8] ;  /* 0x0000f80001ba7983 */ /* 0x000ea20000300a00 */
[----:B------:R-:W3:Y:S03]  /*76c0*/  LDC R154, c[0x0][0x230] ;  /* 0x00008c00ff9a7b82 */ /* 0x000ee60000000800 */
[----:B------:R-:W2:Y:S04]  /*76d0*/  LDL.LU.64 R172, [R1+0xf0] ;  /* 0x0000f00001ac7983 */ /* 0x000ea80000300a00 */
[----:B------:R-:W2:Y:S01]  /*76e0*/  LDL.LU.64 R160, [R1+0xe8] ;  /* 0x0000e80001a07983 */ /* 0x000ea20000300a00 */
[----:B------:R-:W-:Y:S01]  /*76f0*/  IMAD.WIDE R218, R8, 0x4, R218 ;  /* 0x0000000408da7825 */ /* 0x000fe200078e02da */
[----:B------:R-:W2:Y:S02]  /*7700*/  LDC R155, c[0x0][0x230] ;  /* 0x00008c00ff9b7b82 */ /* 0x000ea40000000800 */
[----:B------:R-:W-:Y:S04]  /*7710*/  STL.64 [R1+0xa98], R168 ;  /* 0x000a98a801007387 */ /* 0x000fe80000100a00 */
[----:B------:R-:W-:Y:S04]  /*7720*/  STL.64 [R1+0xaa0], R176 ;  /* 0x000aa0b001007387 */ /* 0x000fe80000100a00 */
[----:B------:R-:W-:Y:S04]  /*7730*/  STL.64 [R1+0xaa8], R174 ;  /* 0x000aa8ae01007387 */ /* 0x000fe80000100a00 */
[----:B------:R-:W-:Y:S04]  /*7740*/  STL.64 [R1+0xab0], R20 ;  /* 0x000ab01401007387 */ /* 0x000fe80000100a00 */
[----:B------:R-:W2:Y:S04]  /*7750*/  LDL.LU.64 R136, [R1+0xe0] ;  /* 0x0000e00001887983 */ /* 0x000ea80000300a00 */
[----:B------:R-:W2:Y:S04]  /*7760*/  LDL.LU.64 R138, [R1+0xd8] ;  /* 0x0000d800018a7983 */ /* 0x000ea80000300a00 */
[----:B------:R-:W2:Y:S01]  /*7770*/  LDL.LU.64 R200, [R1+0xd0] ;  /* 0x0000d00001c87983 */ /* 0x000ea20000300a00 */
[----:B------:R-:W-:-:S02]  /*7780*/  VIADD R146, R151, 0xffffffc1 ;  /* 0xffffffc197927836 */ /* 0x000fc40000000000 */
[----:B------:R-:W-:Y:S01]  /*7790*/  IMAD.WIDE R220, R8, 0x4, R220 ;  /* 0x0000000408dc7825 */ /* 0x000fe200078e02dc */
[----:B------:R-:W-:Y:S01]  /*77a0*/  LDGSTS.E [R248+0x8000], desc[UR16][R194.64], !P3 ;  /* 0x08000000c2f87fae */ /* 0x000fe2000d921850 */
[----:B------:R-:W1:Y:S03]  /*77b0*/  LDC R151, c[0x0][0x230] ;  /* 0x00008c00ff977b82 */ /* 0x000e660000000800 */
[----:B------:R-:W-:Y:S01]  /*77c0*/  LDGSTS.E [R248+0xc000], desc[UR16][R214.64], !P3 ;  /* 0x0c000000d6f87fae */ /* 0x000fe2000d921850 */
[----:B------:R-:W-:-:S03]  /*77d0*/  ISETP.GE.AND P3, PT, R10, R147, PT ;  /* 0x000000930a00720c */ /* 0x000fc60003f66270 */
[----:B------:R-:W-:Y:S04]  /*77e0*/  LDGSTS.E [R248+0x8004], desc[UR16][R184.64], !P4 ;  /* 0x08004000b8f87fae */ /* 0x000fe8000e121850 */
[----:B------:R-:W-:Y:S01]  /*77f0*/  LDGSTS.E [R248+0xc004], desc[UR16][R218.64], !P4 ;  /* 0x0c004000daf87fae */ /* 0x000fe2000e121850 */
[----:B------:R-:W-:Y:S02]  /*7800*/  ISETP.GE.U32.AND P4, PT, R146, 0x7fffffa2, PT ;  /* 0x7fffffa29200780c */ /* 0x000fe40003f86070 */
[----:B------:R-:W-:Y:S01]  /*7810*/  SEL R146, RZ, 0x4, P3 ;  /* 0x00000004ff927807 */ /* 0x000fe20001800000 */
[C---:B------:R-:W-:Y:S01]  /*7820*/  IMAD.WIDE R222, R8.reuse, 0x4, R222 ;  /* 0x0000000408de7825 */ /* 0x040fe200078e02de */
[----:B------:R-:W-:Y:S01]  /*7830*/  ISETP.GT.AND P3, PT, R9, 0x5f, PT ;  /* 0x0000005f0900780c */ /* 0x000fe20003f64270 */
[----:B------:R-:W-:Y:S02]  /*7840*/  LDGSTS.E [R248+0x8008], desc[UR16][R220.64], !P2 ;  /* 0x08008000dcf87fae */ /* 0x000fe4000d121850 */
[----:B------:R-:W-:Y:S01]  /*7850*/  IMAD.WIDE R204, R8, 0x4, R226 ;  /* 0x0000000408cc7825 */ /* 0x000fe200078e02e2 */
[----:B------:R-:W-:Y:S01]  /*7860*/  SEL R146, R146, RZ, P3 ;  /* 0x000000ff92927207 */ /* 0x000fe20001800000 */
[----:B------:R-:W-:Y:S01]  /*7870*/  LDGSTS.E [R248+0xc008], desc[UR16][R222.64], !P2 ;  /* 0x0c008000def87fae */ /* 0x000fe2000d121850 */
[----:B------:R-:W-:Y:S01]  /*7880*/  ISETP.GE.U32.AND P3, PT, R147, 0x7fffffa1, PT ;  /* 0x7fffffa19300780c */ /* 0x000fe20003f66070 */
[----:B----4-:R-:W-:-:S02]  /*7890*/  VIADD R147, R150, 0xffffffbf ;  /* 0xffffffbf96937836 */ /* 0x010fc40000000000 */
[----:B------:R-:W-:Y:S01]  /*78a0*/  LDGSTS.E [R248+0x800c], desc[UR16][R206.64], !P5 ;  /* 0x0800c000cef87fae */ /* 0x000fe2000e921850 */
[----:B------:R-:W-:Y:S01]  /*78b0*/  ISETP.NE.U32.AND P2, PT, R146, RZ, PT ;  /* 0x000000ff9200720c */ /* 0x000fe20003f45070 */
[----:B------:R-:W-:Y:S01]  /*78c0*/  IMAD.WIDE R170, R8, 0x4, R228 ;  /* 0x0000000408aa7825 */ /* 0x000fe200078e02e4 */
[----:B------:R-:W4:Y:S01]  /*78d0*/  LDC R150, c[0x0][0x230] ;  /* 0x00008c00ff967b82 */ /* 0x000f220000000800 */
[----:B------:R-:W-:Y:S01]  /*78e0*/  LDGSTS.E [R248+0xc00c], desc[UR16][R204.64], !P5 ;  /* 0x0c00c000ccf87fae */ /* 0x000fe2000e921850 */
[----:B------:R-:W-:Y:S01]  /*78f0*/  ISETP.GE.U32.AND P5, PT, R147, 0x7fffffa0, PT ;  /* 0x7fffffa09300780c */ /* 0x000fe20003fa6070 */
[----:B------:R-:W-:Y:S02]  /*7900*/  VIADD R147, R152, 0xffffffbe ;  /* 0xffffffbe98937836 */ /* 0x000fe40000000000 */
[C---:B------:R-:W-:Y:S01]  /*7910*/  IMAD.WIDE R230, R8.reuse, 0x4, R230 ;  /* 0x0000000408e67825 */ /* 0x040fe200078e02e6 */
[----:B------:R-:W-:Y:S03]  /*7920*/  LDGSTS.E [R249+0x8000], desc[UR16][R170.64], !P1 ;  /* 0x08000000aaf97fae */ /* 0x000fe6000c921850 */
[----:B-1----:R-:W-:Y:S01]  /*7930*/  VIADD R146, R153, 0xffffffbd ;  /* 0xffffffbd99927836 */ /* 0x002fe20000000000 */
[----:B------:R-:W-:Y:S01]  /*7940*/  LDGSTS.E [R249+0xc000], desc[UR16][R230.64], !P1 ;  /* 0x0c000000e6f97fae */ /* 0x000fe2000c921850 */
[----:B------:R-:W-:-:S04]  /*7950*/  IMAD.WIDE R152, R8, 0x4, R232 ;  /* 0x0000000408987825 */ /* 0x000fc800078e02e8 */
[C---:B------:R-:W-:Y:S01]  /*7960*/  IMAD.WIDE R178, R8.reuse, 0x4, R234 ;  /* 0x0000000408b27825 */ /* 0x040fe200078e02ea */
[----:B------:R-:W-:Y:S03]  /*7970*/  LDGSTS.E [R249+0x8004], desc[UR16][R152.64], !P0 ;  /* 0x0800400098f97fae */ /* 0x000fe6000c121850 */
[C---:B------:R-:W-:Y:S01]  /*7980*/  IMAD.WIDE R188, R8.reuse, 0x4, R236 ;  /* 0x0000000408bc7825 */ /* 0x040fe200078e02ec */
[----:B------:R-:W-:Y:S03]  /*7990*/  LDGSTS.E [R249+0xc004], desc[UR16][R178.64], !P0 ;  /* 0x0c004000b2f97fae */ /* 0x000fe6000c121850 */
[C---:B------:R-:W-:Y:S01]  /*79a0*/  IMAD.WIDE R238, R8.reuse, 0x4, R238 ;  /* 0x0000000408ee7825 */ /* 0x040fe200078e02ee */
[----:B------:R-:W-:Y:S03]  /*79b0*/  LDGSTS.E [R249+0x8008], desc[UR16][R188.64], !P4 ;  /* 0x08008000bcf97fae */ /* 0x000fe6000e121850 */
[C---:B------:R-:W-:Y:S01]  /*79c0*/  IMAD.WIDE R196, R8.reuse, 0x4, R240 ;  /* 0x0000000408c47825 */ /* 0x040fe200078e02f0 */
[----:B------:R-:W-:Y:S03]  /*79d0*/  LDGSTS.E [R249+0xc008], desc[UR16][R238.64], !P4 ;  /* 0x0c008000eef97fae */ /* 0x000fe6000e121850 */
[----:B------:R-:W-:Y:S01]  /*79e0*/  IMAD.WIDE R190, R8, 0x4, R242 ;  /* 0x0000000408be7825 */ /* 0x000fe200078e02f2 */
[----:B------:R-:W-:Y:S03]  /*79f0*/  LDGSTS.E [R249+0x800c], desc[UR16][R196.64], !P3 ;  /* 0x0800c000c4f97fae */ /* 0x000fe6000d921850 */
[C---:B------:R-:W-:Y:S01]  /*7a00*/  IMAD.WIDE R202, R7.reuse, 0x4, R18 ;  /* 0x0000000407ca7825 */ /* 0x040fe200078e0212 */
[----:B------:R-:W-:Y:S03]  /*7a10*/  LDGSTS.E [R249+0xc00c], desc[UR16][R190.64], !P3 ;  /* 0x0c00c000bef97fae */ /* 0x000fe6000d921850 */
[C---:B------:R-:W-:Y:S01]  /*7a20*/  IMAD.WIDE R208, R7.reuse, 0x4, R80 ;  /* 0x0000000407d07825 */ /* 0x040fe200078e0250 */
[----:B------:R-:W0:Y:S03]  /*7a30*/  LDGDEPBAR ;  /* 0x00000000000079af */ /* 0x000e260000000000 */
[C---:B------:R-:W-:Y:S01]  /*7a40*/  IMAD.WIDE R210, R7.reuse, 0x4, R78 ;  /* 0x0000000407d27825 */ /* 0x040fe200078e024e */
[----:B------:R-:W-:Y:S03]  /*7a50*/  LDGSTS.E [R250+0x48000], desc[UR16][R202.64], P6 ;  /* 0x48000000cafa7fae */ /* 0x000fe6000b121850 */
        /* <DEDUP_REMOVED lines=14> */
[----:B------:R-:W-:Y:S01]  /*7b40*/  IMAD.WIDE R76, R7, 0x4, R76 ;  /* 0x00000004074c7825 */ /* 0x000fe200078e024c */
[----:B------:R-:W-:Y:S01]  /*7b50*/  LDGSTS.E [R250+0x4a000], desc[UR16][R236.64], P6 ;  /* 0x4a000000ecfa7fae */ /* 0x000fe2000b121850 */
[----:B------:R-:W-:Y:S01]  /*7b60*/  ISETP.GE.U32.AND P1, PT, R147, 0x7fffff9f, PT ;  /* 0x7fffff9f9300780c */ /* 0x000fe20003f26070 */
[----:B------:R-:W1:Y:S01]  /*7b70*/  LDC R18, c[0x0][0x230] ;  /* 0x00008c00ff127b82 */ /* 0x000e620000000800 */
[----:B------:R-:W-:-:S04]  /*7b80*/  IMAD.WIDE R240, R7, 0x4, R128 ;  /* 0x0000000407f07825 */ /* 0x000fc800078e0280 */
[C---:B------:R-:W-:Y:S01]  /*7b90*/  IMAD.WIDE R242, R7.reuse, 0x4, R126 ;  /* 0x0000000407f27825 */ /* 0x040fe200078e027e */
[----:B------:R-:W-:Y:S03]  /*7ba0*/  LDGSTS.E [R250+0x4a400], desc[UR16][R240.64], P6 ;  /* 0x4a400000f0fa7fae */ /* 0x000fe6000b121850 */
[C---:B------:R-:W-:Y:S01]  /*7bb0*/  IMAD.WIDE R74, R7.reuse, 0x4, R74 ;  /* 0x00000004074a7825 */ /* 0x040fe200078e024a */
[----:B------:R-:W-:Y:S03]  /*7bc0*/  LDGSTS.E [R250+0x4a800], desc[UR16][R242.64], P6 ;  /* 0x4a800000f2fa7fae */ /* 0x000fe6000b121850 */
[C---:B------:R-:W-:Y:S01]  /*7bd0*/  IMAD.WIDE R72, R7.reuse, 0x4, R72 ;  /* 0x0000000407487825 */ /* 0x040fe200078e0248 */
[----:B------:R4:W-:Y:S03]  /*7be0*/  LDGSTS.E [R250+0x4ac00], desc[UR16][R124.64], P6 ;  /* 0x4ac000007cfa7fae */ /* 0x0009e6000b121850 */
        /* <DEDUP_REMOVED lines=12> */
[----:B------:R-:W-:Y:S01]  /*7cb0*/  IADD3 R147, R151, -0x44, RZ ;  /* 0xffffffbc97937810 */ /* 0x000fe20007ffe0ff */
[----:B------:R-:W1:Y:S02]  /*7cc0*/  LDC R59, c[0x0][0x230] ;  /* 0x00008c00ff3b7b82 */ /* 0x000e640000000800 */
[----:B------:R-:W-:Y:S04]  /*7cd0*/  LDGSTS.E [R250+0x4c800], desc[UR16][R110.64], P6 ;  /* 0x4c8000006efa7fae */ /* 0x000fe8000b121850 */
[----:B------:R-:W-:Y:S01]  /*7ce0*/  LDGSTS.E [R250+0x4cc00], desc[UR16][R108.64], P6 ;  /* 0x4cc000006cfa7fae */ /* 0x000fe2000b121850 */
[C---:B------:R-:W-:Y:S01]  /*7cf0*/  IMAD.WIDE R56, R7.reuse, 0x4, R56 ;  /* 0x0000000407387825 */ /* 0x040fe200078e0238 */
[----:B------:R-:W1:Y:S02]  /*7d00*/  LDC R151, c[0x0][0x230] ;  /* 0x00008c00ff977b82 */ /* 0x000e640000000800 */
[----:B------:R-:W-:Y:S04]  /*7d10*/  LDGSTS.E [R250+0x4d000], desc[UR16][R106.64], P6 ;  /* 0x4d0000006afa7fae */ /* 0x000fe8000b121850 */
[----:B------:R-:W-:Y:S01]  /*7d20*/  LDGSTS.E [R250+0x4d400], desc[UR16][R104.64], P6 ;  /* 0x4d40000068fa7fae */ /* 0x000fe2000b121850 */
[----:B------:R-:W-:-:S04]  /*7d30*/  IMAD.WIDE R54, R7, 0x4, R54 ;  /* 0x0000000407367825 */ /* 0x000fc800078e0236 */
        /* <DEDUP_REMOVED lines=15> */
[----:B------:R-:W-:Y:S03]  /*7e30*/  LDGSTS.E [R250+0x4f400], desc[UR16][R88.64], P6 ;  /* 0x4f40000058fa7fae */ /* 0x000fe6000b121850 */
[----:B------:R-:W-:Y:S01]  /*7e40*/  IMAD.WIDE R164, R8, 0x4, R164 ;  /* 0x0000000408a47825 */ /* 0x000fe200078e02a4 */
[----:B------:R-:W-:Y:S01]  /*7e50*/  LDGSTS.E [R250+0x4f800], desc[UR16][R86.64], P6 ;  /* 0x4f80000056fa7fae */ /* 0x000fe2000b121850 */
[----:B------:R-:W-:Y:S01]  /*7e60*/  ISETP.GE.U32.AND P0, PT, R146, 0x7fffff9e, PT ;  /* 0x7fffff9e9200780c */ /* 0x000fe20003f06070 */
[----:B------:R-:W1:Y:S02]  /*7e70*/  LDC R19, c[0x0][0x230] ;  /* 0x00008c00ff137b82 */ /* 0x000e640000000800 */
[----:B------:R1:W-:Y:S04]  /*7e80*/  LDGSTS.E [R250+0x4fc00], desc[UR16][R84.64], P6 ;  /* 0x4fc0000054fa7fae */ /* 0x0003e8000b121850 */
[----:B------:R-:W-:Y:S01]  /*7e90*/  LDGSTS.E [R2+0x48200], desc[UR16][R82.64], P6 ;  /* 0x4820000052027fae */ /* 0x000fe2000b121850 */
[----:B------:R-:W-:Y:S01]  /*7ea0*/  ISETP.GE.U32.AND P4, PT, R147, 0x7fffff9d, PT ;  /* 0x7fffff9d9300780c */ /* 0x000fe20003f86070 */
[----:B------:R-:W-:Y:S01]  /*7eb0*/  IMAD.WIDE R36, R7, 0x4, R36 ;  /* 0x0000000407247825 */ /* 0x000fe200078e0224 */
[----:B------:R-:W1:Y:S01]  /*7ec0*/  LDC R147, c[0x0][0x230] ;  /* 0x00008c00ff937b82 */ /* 0x000e620000000800 */
[----:B------:R1:W-:Y:S04]  /*7ed0*/  LDGSTS.E [R2+0x48600], desc[UR16][R16.64], P6 ;  /* 0x4860000010027fae */ /* 0x0003e8000b121850 */
[----:B------:R-:W-:Y:S01]  /*7ee0*/  LDGSTS.E [R2+0x48a00], desc[UR16][R4.64], P6 ;  /* 0x48a0000004027fae */ /* 0x000fe2000b121850 */
[----:B------:R-:W-:-:S02]  /*7ef0*/  IMAD.WIDE R192, R8, 0x4, R192 ;  /* 0x0000000408c07825 */ /* 0x000fc400078e02c0 */
[----:B------:R-:W1:Y:S01]  /*7f00*/  LDC R78, c[0x0][0x230] ;  /* 0x00008c00ff4e7b82 */ /* 0x000e620000000800 */
[----:B------:R-:W-:Y:S04]  /*7f10*/  LDGSTS.E [R2+0x48e00], desc[UR16][R76.64], P6 ;  /* 0x48e000004c027fae */ /* 0x000fe8000b121850 */
[----:B------:R1:W-:Y:S01]  /*7f20*/  LDGSTS.E [R2+0x49200], desc[UR16][R74.64], P6 ;  /* 0x492000004a027fae */ /* 0x0003e2000b121850 */
[----:B------:R-:W-:Y:S02]  /*7f30*/  IMAD.WIDE R34, R7, 0x4, R34 ;  /* 0x0000000407227825 */ /* 0x000fe400078e0222 */
[----:B------:R-:W1:Y:S01]  /*7f40*/  LDC R80, c[0x0][0x230] ;  /* 0x00008c00ff507b82 */ /* 0x000e620000000800 */
        /* <DEDUP_REMOVED lines=13> */
[----:B---3--:R-:W-:Y:S01]  /*8020*/  IMAD.WIDE R158, R8, 0x4, R158 ;  /* 0x00000004089e7825 */ /* 0x008fe200078e029e */
[----:B------:R-:W-:Y:S03]  /*8030*/  LDGSTS.E [R2+0x4b200], desc[UR16][R226.64], P6 ;  /* 0x4b200000e2027fae */ /* 0x000fe6000b121850 */
[----:B------:R-:W-:Y:S01]  /*8040*/  IMAD.WIDE R22, R7, 0x4, R22 ;  /* 0x0000000407167825 */ /* 0x000fe200078e0216 */
[----:B------:R-:W-:Y:S01]  /*8050*/  LDGSTS.E [R2+0x4b600], desc[UR16][R56.64], P6 ;  /* 0x4b60000038027fae */ /* 0x000fe2000b121850 */
[----:B------:R-:W3:Y:S03]  /*8060*/  LDC R79, c[0x0][0x230] ;  /* 0x00008c00ff4f7b82 */ /* 0x000ee60000000800 */
[----:B------:R-:W-:Y:S04]  /*8070*/  LDGSTS.E [R2+0x4ba00], desc[UR16][R54.64], P6 ;  /* 0x4ba0000036027fae */ /* 0x000fe8000b121850 */
[----:B------:R3:W-:Y:S01]  /*8080*/  LDGSTS.E [R2+0x4be00], desc[UR16][R52.64], P6 ;  /* 0x4be0000034027fae */ /* 0x0007e2000b121850 */
[----:B------:R-:W-:Y:S01]  /*8090*/  VIADD R146, R154, 0xffffffbb ;  /* 0xffffffbb9a927836 */ /* 0x000fe20000000000 */
[----:B------:R-:W3:Y:S02]  /*80a0*/  LDC R81, c[0x0][0x230] ;  /* 0x00008c00ff517b82 */ /* 0x000ee40000000800 */
[----:B------:R3:W-:Y:S01]  /*80b0*/  LDGSTS.E [R2+0x4c200], desc[UR16][R50.64], P6 ;  /* 0x4c20000032027fae */ /* 0x0007e2000b121850 */
[----:B--2---:R-:W-:-:S03]  /*80c0*/  IMAD.WIDE R166, R8, 0x4, R156 ;  /* 0x0000000408a67825 */ /* 0x004fc600078e029c */
[----:B------:R-:W-:Y:S01]  /*80d0*/  LDGSTS.E [R2+0x4c600], desc[UR16][R48.64], P6 ;  /* 0x4c60000030027fae */ /* 0x000fe2000b121850 */
[----:B------:R-:W-:-:S04]  /*80e0*/  IMAD.WIDE R186, R8, 0x4, R186 ;  /* 0x0000000408ba7825 */ /* 0x000fc800078e02ba */
[C---:B----4-:R-:W-:Y:S01]  /*80f0*/  IMAD.WIDE R124, R8.reuse, 0x4, R172 ;  /* 0x00000004087c7825 */ /* 0x050fe200078e02ac */
[----:B------:R-:W-:Y:S01]  /*8100*/  LDGSTS.E [R2+0x4ca00], desc[UR16][R46.64], P6 ;  /* 0x4ca000002e027fae */ /* 0x000fe2000b121850 */
[----:B-1----:R-:W-:Y:S01]  /*8110*/  IADD3 R13, R151, -0x47, RZ ;  /* 0xffffffb9970d7810 */ /* 0x002fe20007ffe0ff */
[----:B------:R-:W1:Y:S02]  /*8120*/  LDC R154, c[0x0][0x230] ;  /* 0x00008c00ff9a7b82 */ /* 0x000e640000000800 */
[----:B------:R-:W-:Y:S04]  /*8130*/  LDGSTS.E [R2+0x4ce00], desc[UR16][R44.64], P6 ;  /* 0x4ce000002c027fae */ /* 0x000fe8000b121850 */
[----:B------:R-:W-:Y:S02]  /*8140*/  LDGSTS.E [R2+0x4d200], desc[UR16][R42.64], P6 ;  /* 0x4d2000002a027fae */ /* 0x000fe4000b121850 */
[----:B------:R-:W2:Y:S02]  /*8150*/  LDC R58, c[0x0][0x230] ;  /* 0x00008c00ff3a7b82 */ /* 0x000ea40000000800 */
[----:B------:R-:W-:Y:S04]  /*8160*/  LDGSTS.E [R2+0x4d600], desc[UR16][R40.64], P6 ;  /* 0x4d60000028027fae */ /* 0x000fe8000b121850 */
[----:B------:R-:W4:Y:S01]  /*8170*/  LDL.LU.64 R156, [R1+0xc8] ;  /* 0x0000c800019c7983 */ /* 0x000f220000300a00 */
[----:B------:R-:W-:Y:S01]  /*8180*/  IMAD.WIDE R160, R8, 0x4, R160 ;  /* 0x0000000408a07825 */ /* 0x000fe200078e02a0 */
[----:B------:R-:W3:Y:S02]  /*8190*/  LDC R84, c[0x0][0x230] ;  /* 0x00008c00ff547b82 */ /* 0x000ee40000000800 */
[----:B------:R-:W-:Y:S04]  /*81a0*/  LDGSTS.E [R2+0x4da00], desc[UR16][R38.64], P6 ;  /* 0x4da0000026027fae */ /* 0x000fe8000b121850 */
[----:B------:R-:W-:Y:S01]  /*81b0*/  STL.64 [R1+0xab8], R164 ;  /* 0x000ab8a401007387 */ /* 0x000fe20000100a00 */
[----:B------:R-:W-:Y:S01]  /*81c0*/  ISETP.GE.U32.AND P3, PT, R146, 0x7fffff9c, PT ;  /* 0x7fffff9c9200780c */ /* 0x000fe20003f66070 */
[----:B------:R-:W-:Y:S01]  /*81d0*/  IMAD.WIDE R144, R8, 0x4, R144 ;  /* 0x0000000408907825 */ /* 0x000fe200078e0290 */
[----:B------:R-:W3:Y:S01]  /*81e0*/  LDC R90, c[0x0][0x230] ;  /* 0x00008c00ff5a7b82 */ /* 0x000ee20000000800 */
[----:B------:R-:W-:Y:S04]  /*81f0*/  LDGSTS.E [R2+0x4de00], desc[UR16][R36.64], P6 ;  /* 0x4de0000024027fae */ /* 0x000fe8000b121850 */
[----:B------:R-:W-:Y:S01]  /*8200*/  STL.64 [R1+0xac0], R192 ;  /* 0x000ac0c001007387 */ /* 0x000fe20000100a00 */
[----:B------:R-:W-:-:S03]  /*8210*/  VIADD R146, R150, 0xffffffba ;  /* 0xffffffba96927836 */ /* 0x000fc60000000000 */
[----:B------:R-:W-:Y:S04]  /*8220*/  LDGSTS.E [R2+0x4e200], desc[UR16][R34.64], P6 ;  /* 0x4e20000022027fae */ /* 0x000fe8000b121850 */
[----:B------:R-:W-:Y:S04]  /*8230*/  STL.64 [R1+0xac8], R134 ;  /* 0x000ac88601007387 */ /* 0x000fe80000100a00 */
[----:B------:R-:W-:Y:S04]  /*8240*/  LDGSTS.E [R2+0x4e600], desc[UR16][R32.64], P6 ;  /* 0x4e60000020027fae */ /* 0x000fe8000b121850 */
[----:B------:R-:W-:Y:S04]  /*8250*/  STL.64 [R1+0xad8], R14 ;  /* 0x000ad80e01007387 */ /* 0x000fe80000100a00 */
[----:B------:R-:W-:Y:S04]  /*8260*/  LDGSTS.E [R2+0x4ea00], desc[UR16][R30.64], P6 ;  /* 0x4ea000001e027fae */ /* 0x000fe8000b121850 */
[----:B------:R-:W-:Y:S04]  /*8270*/  STL.64 [R1+0xad0], R166 ;  /* 0x000ad0a601007387 */ /* 0x000fe80000100a00 */
[----:B------:R-:W-:Y:S04]  /*8280*/  LDGSTS.E [R2+0x4ee00], desc[UR16][R28.64], P6 ;  /* 0x4ee000001c027fae */ /* 0x000fe8000b121850 */
[----:B------:R-:W2:Y:S04]  /*8290*/  LDL.LU.64 R172, [R1+0xc0] ;  /* 0x0000c00001ac7983 */ /* 0x000ea80000300a00 */
[----:B------:R-:W-:Y:S04]  /*82a0*/  LDGSTS.E [R2+0x4f200], desc[UR16][R26.64], P6 ;  /* 0x4f2000001a027fae */ /* 0x000fe8000b121850 */
[----:B------:R-:W3:Y:S01]  /*82b0*/  LDL.LU.64 R132, [R1+0xb8] ;  /* 0x0000b80001847983 */ /* 0x000ee20000300a00 */
[----:B------:R-:W-:-:S03]  /*82c0*/  VIADD R12, R147, 0xffffffb8 ;  /* 0xffffffb8930c7836 */ /* 0x000fc60000000000 */
[----:B------:R-:W-:Y:S01]  /*82d0*/  LDGSTS.E [R2+0x4f600], desc[UR16][R24.64], P6 ;  /* 0x4f60000018027fae */ /* 0x000fe2000b121850 */
[----:B------:R-:W-:-:S03]  /*82e0*/  IMAD.WIDE R150, R8, 0x4, R138 ;  /* 0x0000000408967825 */ /* 0x000fc600078e028a */
[----:B------:R-:W-:Y:S04]  /*82f0*/  STL.64 [R1+0xae0], R158 ;  /* 0x000ae09e01007387 */ /* 0x000fe80000100a00 */
[----:B------:R-:W-:Y:S04]  /*8300*/  LDGSTS.E [R2+0x4fa00], desc[UR16][R22.64], P6 ;  /* 0x4fa0000016027fae */ /* 0x000fe8000b121850 */
[----:B------:R-:W-:Y:S04]  /*8310*/  STL.64 [R1+0xae8], R186 ;  /* 0x000ae8ba01007387 */ /* 0x000fe80000100a00 */
[----:B------:R-:W-:Y:S01]  /*8320*/  LDGSTS.E [R2+0x4fe00], desc[UR16][R60.64], P6 ;  /* 0x4fe000003c027fae */ /* 0x000fe2000b121850 */
[----:B------:R-:W-:Y:S01]  /*8330*/  ISETP.GE.U32.AND P6, PT, R146, 0x7fffff9b, PT ;  /* 0x7fffff9b9200780c */ /* 0x000fe20003fc6070 */
[----:B------:R-:W-:-:S02]  /*8340*/  IMAD.WIDE R146, R8, 0x4, R200 ;  /* 0x0000000408927825 */ /* 0x000fc400078e02c8 */
[----:B------:R3:W-:Y:S04]  /*8350*/  STL.64 [R1+0xaf0], R124 ;  /* 0x000af07c01007387 */ /* 0x0007e80000100a00 */
[----:B------:R-:W4:Y:S04]  /*8360*/  LDL.LU.64 R128, [R1+0xb0] ;  /* 0x0000b00001807983 */ /* 0x000f280000300a00 */
[----:B------:R-:W2:Y:S04]  /*8370*/  LDL.LU.64 R138, [R1+0xa0] ;  /* 0x0000a000018a7983 */ /* 0x000ea80000300a00 */
[----:B------:R-:W3:Y:S04]  /*8380*/  LDL.LU.64 R200, [R1+0x98] ;  /* 0x0000980001c87983 */ /* 0x000ee80000300a00 */
[----:B------:R-:W0:Y:S01]  /*8390*/  LDGDEPBAR ;  /* 0x00000000000079af */ /* 0x000e220000000000 */
[----:B------:R-:W-:Y:S06]  /*83a0*/  BAR.SYNC.DEFER_BLOCKING 0x0 ;  /* 0x0000000000007b1d */ /* 0x000fec0000010000 */
[----:B------:R-:W3:Y:S04]  /*83b0*/  LDL.LU.64 R130, [R1+0x90] ;  /* 0x0000900001827983 */ /* 0x000ee80000300a00 */
[----:B------:R-:W-:Y:S01]  /*83c0*/  @!PT LDS RZ, [RZ] ;  /* 0x00000000fffff984 */ /* 0x000fe20000000800 */
[----:B------:R-:W-:Y:S01]  /*83d0*/  @!PT LDS RZ, [RZ] ;  /* 0x00000000fffff984 */ /* 0x000fe20000000800 */
[----:B------:R-:W-:Y:S01]  /*83e0*/  @!PT LDS RZ, [RZ] ;  /* 0x00000000fffff984 */ /* 0x000fe20000000800 */
[----:B------:R3:W-:Y:S04]  /*83f0*/  LDGSTS.E [R14+0x10000], desc[UR16][R168.64], !P5 ;  /* 0x10000000a80e7fae */ /* 0x0007e8000e921850 */
[----:B------:R-:W-:Y:S01]  /*8400*/  LDGSTS.E [R14+0x14000], desc[UR16][R176.64], !P5 ;  /* 0x14000000b00e7fae */ /* 0x000fe2000e921850 */
[----:B------:R-:W-:-:S03]  /*8410*/  ISETP.GE.U32.AND P5, PT, R13, 0x7fffff9a, PT ;  /* 0x7fffff9a0d00780c */ /* 0x000fc60003fa6070 */
[----:B------:R-:W-:Y:S01]  /*8420*/  LDGSTS.E [R14+0x10004], desc[UR16][R174.64], !P1 ;  /* 0x10004000ae0e7fae */ /* 0x000fe2000c921850 */
[----:B-1----:R-:W-:-:S03]  /*8430*/  VIADD R13, R154, 0xffffffb7 ;  /* 0xffffffb79a0d7836 */ /* 0x002fc60000000000 */
[----:B------:R-:W-:Y:S01]  /*8440*/  LDGSTS.E [R14+0x14004], desc[UR16][R20.64], !P1 ;  /* 0x14004000140e7fae */ /* 0x000fe2000c921850 */
[----:B------:R-:W-:Y:S01]  /*8450*/  ISETP.GE.U32.AND P1, PT, R12, 0x7fffff99, PT ;  /* 0x7fffff990c00780c */ /* 0x000fe20003f26070 */
[----:B------:R-:W-:Y:S02]  /*8460*/  VIADD R12, R155, 0xffffffb6 ;  /* 0xffffffb69b0c7836 */ /* 0x000fe40000000000 */
[C---:B------:R-:W-:Y:S01]  /*8470*/  IMAD.WIDE R154, R8.reuse, 0x4, R136 ;  /* 0x00000004089a7825 */ /* 0x040fe200078e0288 */
[----:B------:R-:W-:Y:S04]  /*8480*/  LDGSTS.E [R14+0x10008], desc[UR16][R164.64], !P0 ;  /* 0x10008000a40e7fae */ /* 0x000fe8000c121850 */
[----:B------:R-:W3:Y:S04]  /*8490*/  LDL.LU.64 R136, [R1+0x88] ;  /* 0x0000880001887983 */ /* 0x000ee80000300a00 */
[----:B------:R-:W3:Y:S04]  /*84a0*/  LDL.LU.64 R120, [R1+0x80] ;  /* 0x0000800001787983 */ /* 0x000ee80000300a00 */
[----:B------:R-:W3:Y:S04]  /*84b0*/  LDL.LU.64 R126, [R1+0x78] ;  /* 0x00007800017e7983 */ /* 0x000ee80000300a00 */
[----:B------:R-:W3:Y:S04]  /*84c0*/  LDL.LU.64 R122, [R1+0x70] ;  /* 0x00007000017a7983 */ /* 0x000ee80000300a00 */
[----:B------:R-:W3:Y:S04]  /*84d0*/  LDL.LU.64 R114, [R1+0x68] ;  /* 0x0000680001727983 */ /* 0x000ee80000300a00 */
[----:B------:R-:W-:Y:S04]  /*84e0*/  LDGSTS.E [R14+0x14008], desc[UR16][R192.64], !P0 ;  /* 0x14008000c00e7fae */ /* 0x000fe8000c121850 */
[----:B------:R-:W-:Y:S04]  /*84f0*/  LDGSTS.E [R14+0x1000c], desc[UR16][R134.64], !P4 ;  /* 0x1000c000860e7fae */ /* 0x000fe8000e121850 */
[----:B------:R1:W-:Y:S04]  /*8500*/  LDGSTS.E [R14+0x1400c], desc[UR16][R166.64], !P4 ;  /* 0x1400c000a60e7fae */ /* 0x0003e8000e121850 */
[----:B------:R-:W-:Y:S04]  /*8510*/  LDGSTS.E [R3+0x10000], desc[UR16][R158.64], !P3 ;  /* 0x100000009e037fae */ /* 0x000fe8000d921850 */
[----:B------:R-:W-:Y:S04]  /*8520*/  LDGSTS.E [R3+0x14000], desc[UR16][R186.64], !P3 ;  /* 0x14000000ba037fae */ /* 0x000fe8000d921850 */
[----:B------:R1:W-:Y:S01]  /*8530*/  LDGSTS.E [R3+0x10004], desc[UR16][R124.64], !P6 ;  /* 0x100040007c037fae */ /* 0x0003e2000f121850 */
[----:B--2---:R-:W-:-:S04]  /*8540*/  IMAD.WIDE R102, R8, 0x4, R138 ;  /* 0x0000000408667825 */ /* 0x004fc800078e028a */
[----:B----4-:R-:W-:-:S04]  /*8550*/  IMAD.WIDE R118, R8, 0x4, R128 ;  /* 0x0000000408767825 */ /* 0x010fc800078e0280 */
[C---:B---3--:R-:W-:Y:S01]  /*8560*/  IMAD.WIDE R94, R8.reuse, 0x4, R114 ;  /* 0x00000004085e7825 */ /* 0x048fe200078e0272 */
[----:B------:R-:W-:Y:S01]  /*8570*/  ISETP.GE.U32.AND P0, PT, R13, 0x7fffff98, PT ;  /* 0x7fffff980d00780c */ /* 0x000fe20003f06070 */
[----:B------:R-:W-:Y:S02]  /*8580*/  LDGSTS.E [R3+0x14004], desc[UR16][R160.64], !P6 ;  /* 0x14004000a0037fae */ /* 0x000fe4000f121850 */
[----:B------:R-:W-:Y:S02]  /*8590*/  IMAD.WIDE R138, R8, 0x4, R200 ;  /* 0x00000004088a7825 */ /* 0x000fe400078e02c8 */
[----:B------:R-:W2:Y:S04]  /*85a0*/  LDL.LU.64 R200, [R1+0x60] ;  /* 0x0000600001c87983 */ /* 0x000ea80000300a00 */
[----:B------:R-:W3:Y:S04]  /*85b0*/  LDL.LU.64 R128, [R1+0x58] ;  /* 0x0000580001807983 */ /* 0x000ee80000300a00 */
[----:B------:R-:W4:Y:S04]  /*85c0*/  LDL.LU.64 R112, [R1+0x50] ;  /* 0x0000500001707983 */ /* 0x000f280000300a00 */
[----:B------:R-:W4:Y:S04]  /*85d0*/  LDL.LU.64 R116, [R1+0x48] ;  /* 0x0000480001747983 */ /* 0x000f280000300a00 */
[----:B------:R-:W4:Y:S04]  /*85e0*/  LDL.LU.64 R98, [R1+0x40] ;  /* 0x0000400001627983 */ /* 0x000f280000300a00 */
[----:B------:R-:W4:Y:S01]  /*85f0*/  LDL.LU.64 R104, [R1+0x38] ;  /* 0x0000380001687983 */ /* 0x000f220000300a00 */
[----:B------:R-:W-:-:S02]  /*8600*/  IADD3 R13, R18, -0x4b, RZ ;  /* 0xffffffb5120d7810 */ /* 0x000fc40007ffe0ff */
[----:B------:R-:W1:Y:S01]  /*8610*/  LDC R18, c[0x0][0x230] ;  /* 0x00008c00ff127b82 */ /* 0x000e620000000800 */
[----:B------:R-:W-:Y:S01]  /*8620*/  ISETP.GE.U32.AND P4, PT, R12, 0x7fffff97, PT ;  /* 0x7fffff970c00780c */ /* 0x000fe20003f86070 */
[----:B------:R-:W-:Y:S01]  /*8630*/  VIADD R12, R59, 0xffffffb4 ;  /* 0xffffffb43b0c7836 */ /* 0x000fe20000000000 */
[----:B------:R-:W-:Y:S01]  /*8640*/  ISETP.GE.U32.AND P3, PT, R13, 0x7fffff96, PT ;  /* 0x7fffff960d00780c */ /* 0x000fe20003f66070 */
[----:B------:R-:W-:Y:S01]  /*8650*/  VIADD R13, R19, 0xffffffb3 ;  /* 0xffffffb3130d7836 */ /* 0x000fe20000000000 */
[----:B------:R-:W-:Y:S01]  /*8660*/  LDGSTS.E [R3+0x10008], desc[UR16][R154.64], !P5 ;  /* 0x100080009a037fae */ /* 0x000fe2000e921850 */
[----:B------:R-:W-:Y:S01]  /*8670*/  IMAD.WIDE R156, R8, 0x4, R156 ;  /* 0x00000004089c7825 */ /* 0x000fe200078e029c */
[----:B------:R-:W-:Y:S01]  /*8680*/  ISETP.GE.U32.AND P6, PT, R12, 0x7fffff95, PT ;  /* 0x7fffff950c00780c */ /* 0x000fe20003fc6070 */
[----:B------:R-:W1:Y:S01]  /*8690*/  LDC R19, c[0x0][0x230] ;  /* 0x00008c00ff137b82 */ /* 0x000e620000000800 */
[----:B------:R-:W-:Y:S01]  /*86a0*/  LDGSTS.E [R3+0x14008], desc[UR16][R150.64], !P5 ;  /* 0x1400800096037fae */ /* 0x000fe2000e921850 */
[----:B------:R-:W-:Y:S01]  /*86b0*/  VIADD R12, R78, 0xffffffb2 ;  /* 0xffffffb24e0c7836 */ /* 0x000fe20000000000 */
[----:B------:R-:W-:Y:S01]  /*86c0*/  ISETP.GE.U32.AND P5, PT, R13, 0x7fffff94, PT ;  /* 0x7fffff940d00780c */ /* 0x000fe20003fa6070 */
[----:B------:R-:W-:Y:S01]  /*86d0*/  IMAD.WIDE R172, R8, 0x4, R172 ;  /* 0x0000000408ac7825 */ /* 0x000fe200078e02ac */
[----:B------:R-:W-:Y:S01]  /*86e0*/  IADD3 R13, R58, -0x4f, RZ ;  /* 0xffffffb13a0d7810 */ /* 0x000fe20007ffe0ff */
[----:B------:R-:W-:Y:S02]  /*86f0*/  LDGSTS.E [R3+0x1000c], desc[UR16][R146.64], !P1 ;  /* 0x1000c00092037fae */ /* 0x000fe4000c921850 */
[----:B------:R-:W1:Y:S01]  /*8700*/  LDC R59, c[0x0][0x230] ;  /* 0x00008c00ff3b7b82 */ /* 0x000e620000000800 */
[C---:B------:R-:W-:Y:S01]  /*8710*/  IMAD.WIDE R140, R8.reuse, 0x4, R140 ;  /* 0x00000004088c7825 */ /* 0x040fe200078e028c */
[----:B------:R-:W-:Y:S03]  /*8720*/  LDGSTS.E [R3+0x1400c], desc[UR16][R156.64], !P1 ;  /* 0x1400c0009c037fae */ /* 0x000fe6000c921850 */
[----:B--2---:R-:W-:-:S03]  /*8730*/  IMAD.WIDE R114, R8, 0x4, R200 ;  /* 0x0000000408727825 */ /* 0x004fc600078e02c8 */
[----:B------:R-:W2:Y:S01]  /*8740*/  LDC R58, c[0x0][0x230] ;  /* 0x00008c00ff3a7b82 */ /* 0x000ea20000000800 */
[----:B------:R-:W2:Y:S01]  /*8750*/  LDL.LU.64 R200, [R1+0x30] ;  /* 0x0000300001c87983 */ /* 0x000ea20000300a00 */
[----:B---3--:R-:W-:-:S03]  /*8760*/  IMAD.WIDE R106, R8, 0x4, R128 ;  /* 0x00000004086a7825 */ /* 0x008fc600078e0280 */
[----:B------:R-:W3:Y:S01]  /*8770*/  LDL.LU.64 R92, [R1+0x28] ;  /* 0x00002800015c7983 */ /* 0x000ee20000300a00 */
[C---:B----4-:R-:W-:Y:S02]  /*8780*/  IMAD.WIDE R110, R8.reuse, 0x4, R112 ;  /* 0x00000004086e7825 */ /* 0x050fe400078e0270 */
[----:B------:R-:W4:Y:S01]  /*8790*/  LDC R78, c[0x0][0x230] ;  /* 0x00008c00ff4e7b82 */ /* 0x000f220000000800 */
[----:B------:R-:W3:Y:S04]  /*87a0*/  LDL.LU.64 R128, [R1+0x20] ;  /* 0x0000200001807983 */ /* 0x000ee80000300a00 */
[----:B------:R-:W3:Y:S04]  /*87b0*/  LDL.LU.64 R100, [R1+0x18] ;  /* 0x0000180001647983 */ /* 0x000ee80000300a00 */
[----:B------:R-:W3:Y:S01]  /*87c0*/  LDL.LU.64 R108, [R1+0x10] ;  /* 0x00001000016c7983 */ /* 0x000ee20000300a00 */
[----:B------:R-:W-:-:S03]  /*87d0*/  IMAD.WIDE R96, R8, 0x4, R116 ;  /* 0x0000000408607825 */ /* 0x000fc600078e0274 */
[----:B------:R-:W3:Y:S04]  /*87e0*/  LDL.LU.64 R112, [R1+0x8] ;  /* 0x0000080001707983 */ /* 0x000ee80000300a00 */
[----:B------:R-:W3:Y:S04]  /*87f0*/  LDL.LU.64 R116, [R1] ;  /* 0x0000000001747983 */ /* 0x000ee80000300a00 */
[----:B------:R-:W3:Y:S04]  /*8800*/  LDL.LU.64 R124, [R1+0x148] ;  /* 0x00014800017c7983 */ /* 0x000ee80000300a00 */
[----:B------:R-:W3:Y:S04]  /*8810*/  LDL.LU.64 R174, [R1+0x150] ;  /* 0x0001500001ae7983 */ /* 0x000ee80000300a00 */
[----:B------:R-:W3:Y:S04]  /*8820*/  LDL.LU.64 R186, [R1+0x158] ;  /* 0x0001580001ba7983 */ /* 0x000ee80000300a00 */
[----:B------:R-:W3:Y:S04]  /*8830*/  LDL.LU.64 R158, [R1+0x160] ;  /* 0x00016000019e7983 */ /* 0x000ee80000300a00 */
[----:B------:R-:W3:Y:S04]  /*8840*/  LDL.LU.64 R176, [R1+0x168] ;  /* 0x0001680001b07983 */ /* 0x000ee80000300a00 */
[----:B------:R-:W3:Y:S04]  /*8850*/  LDL.LU.64 R166, [R1+0x170] ;  /* 0x0001700001a67983 */ /* 0x000ee80000300a00 */
[----:B------:R-:W3:Y:S04]  /*8860*/  LDL.LU.64 R168, [R1+0x178] ;  /* 0x0001780001a87983 */ /* 0x000ee80000300a00 */
[----:B------:R-:W3:Y:S04]  /*8870*/  LDL.LU.64 R134, [R1+0x180] ;  /* 0x0001800001867983 */ /* 0x000ee80000300a00 */
[----:B------:R-:W3:Y:S01]  /*8880*/  LDL.LU.64 R192, [R1+0x188] ;  /* 0x0001880001c07983 */ /* 0x000ee20000300a00 */
[----:B------:R-:W-:Y:S01]  /*8890*/  ISETP.GE.U32.AND P1, PT, R12, 0x7fffff93, PT ;  /* 0x7fffff930c00780c */ /* 0x000fe20003f26070 */
[----:B------:R-:W-:-:S02]  /*88a0*/  VIADD R12, R80, 0xffffffb0 ;  /* 0xffffffb0500c7836 */ /* 0x000fc40000000000 */
[----:B------:R-:W-:Y:S01]  /*88b0*/  LDGSTS.E [R244+0x10000], desc[UR16][R144.64], !P0 ;  /* 0x1000000090f47fae */ /* 0x000fe2000c121850 */
[----:B------:R-:W-:Y:S01]  /*88c0*/  IMAD.WIDE R132, R8, 0x4, R132 ;  /* 0x0000000408847825 */ /* 0x000fe200078e0284 */
[----:B------:R-:W4:Y:S02]  /*88d0*/  LDC R80, c[0x0][0x230] ;  /* 0x00008c00ff507b82 */ /* 0x000f240000000800 */
[----:B------:R-:W-:Y:S01]  /*88e0*/  LDGSTS.E [R244+0x14000], desc[UR16][R172.64], !P0 ;  /* 0x14000000acf47fae */ /* 0x000fe2000c121850 */
[----:B------:R-:W-:Y:S01]  /*88f0*/  ISETP.GE.U32.AND P0, PT, R13, 0x7fffff92, PT ;  /* 0x7fffff920d00780c */ /* 0x000fe20003f06070 */
[----:B-1----:R-:W-:Y:S02]  /*8900*/  VIADD R13, R18, 0xffffffaf ;  /* 0xffffffaf120d7836 */ /* 0x002fe40000000000 */
[----:B------:R-:W-:Y:S02]  /*8910*/  LDGSTS.E [R244+0x10004], desc[UR16][R140.64], !P4 ;  /* 0x100040008cf47fae */ /* 0x000fe4000e121850 */
[----:B------:R-:W1:Y:S02]  /*8920*/  LDC R18, c[0x0][0x230] ;  /* 0x00008c00ff127b82 */ /* 0x000e640000000800 */
[----:B------:R-:W-:Y:S01]  /*8930*/  LDGSTS.E [R244+0x14004], desc[UR16][R132.64], !P4 ;  /* 0x1400400084f47fae */ /* 0x000fe2000e121850 */
[----:B------:R-:W-:Y:S01]  /*8940*/  ISETP.GE.U32.AND P4, PT, R12, 0x7fffff91, PT ;  /* 0x7fffff910c00780c */ /* 0x000fe20003f86070 */
[----:B------:R-:W-:-:S02]  /*8950*/  VIADD R12, R79, 0xffffffae ;  /* 0xffffffae4f0c7836 */ /* 0x000fc40000000000 */
[C---:B------:R-:W-:Y:S01]  /*8960*/  IMAD.WIDE R162, R8.reuse, 0x4, R162 ;  /* 0x0000000408a27825 */ /* 0x040fe200078e02a2 */
[----:B------:R-:W-:Y:S01]  /*8970*/  LDGSTS.E [R244+0x10008], desc[UR16][R118.64], !P3 ;  /* 0x1000800076f47fae */ /* 0x000fe2000d921850 */
[----:B------:R-:W1:Y:S02]  /*8980*/  LDC R79, c[0x0][0x230] ;  /* 0x00008c00ff4f7b82 */ /* 0x000e640000000800 */
[C---:B------:R-:W-:Y:S01]  /*8990*/  IMAD.WIDE R130, R8.reuse, 0x4, R130 ;  /* 0x0000000408827825 */ /* 0x040fe200078e0282 */
[----:B------:R-:W-:Y:S01]  /*89a0*/  LDGSTS.E [R244+0x14008], desc[UR16][R162.64], !P3 ;  /* 0x14008000a2f47fae */ /* 0x000fe2000d921850 */
[----:B------:R-:W-:Y:S02]  /*89b0*/  ISETP.GE.U32.AND P3, PT, R13, 0x7fffff90, PT ;  /* 0x7fffff900d00780c */ /* 0x000fe40003f66070 */
[----:B------:R-:W-:Y:S01]  /*89c0*/  IMAD.WIDE R136, R8, 0x4, R136 ;  /* 0x0000000408887825 */ /* 0x000fe200078e0288 */
[----:B------:R-:W-:Y:S01]  /*89d0*/  LDGSTS.E [R244+0x1000c], desc[UR16][R102.64], !P6 ;  /* 0x1000c00066f47fae */ /* 0x000fe2000f121850 */
[----:B------:R-:W-:-:S02]  /*89e0*/  IADD3 R13, R19, -0x53, RZ ;  /* 0xffffffad130d7810 */ /* 0x000fc40007ffe0ff */
[----:B------:R-:W-:Y:S01]  /*89f0*/  IMAD.WIDE R120, R8, 0x4, R120 ;  /* 0x0000000408787825 */ /* 0x000fe200078e0278 */
[----:B------:R-:W-:Y:S01]  /*8a00*/  LDGSTS.E [R244+0x1400c], desc[UR16][R138.64], !P6 ;  /* 0x1400c0008af47fae */ /* 0x000fe2000f121850 */
[----:B------:R-:W1:Y:S01]  /*8a10*/  LDC R19, c[0x0][0x230] ;  /* 0x00008c00ff137b82 */ /* 0x000e620000000800 */
[----:B------:R-:W-:Y:S01]  /*8a20*/  ISETP.GE.U32.AND P6, PT, R12, 0x7fffff8f, PT ;  /* 0x7fffff8f0c00780c */ /* 0x000fe20003fc6070 */
[C---:B------:R-:W-:Y:S01]  /*8a30*/  IMAD.WIDE R126, R8.reuse, 0x4, R126 ;  /* 0x00000004087e7825 */ /* 0x040fe200078e027e */
[----:B------:R-:W-:Y:S03]  /*8a40*/  LDGSTS.E [R245+0x10000], desc[UR16][R130.64], !P5 ;  /* 0x1000000082f57fae */ /* 0x000fe6000e921850 */
[----:B------:R-:W-:Y:S01]  /*8a50*/  VIADD R12, R59, 0xffffffac ;  /* 0xffffffac3b0c7836 */ /* 0x000fe20000000000 */
[----:B------:R-:W-:Y:S01]  /*8a60*/  LDGSTS.E [R245+0x14000], desc[UR16][R136.64], !P5 ;  /* 0x1400000088f57fae */ /* 0x000fe2000e921850 */
[C---:B------:R-:W-:Y:S01]  /*8a70*/  IMAD.WIDE R122, R8.reuse, 0x4, R122 ;  /* 0x00000004087a7825 */ /* 0x040fe200078e027a */
[----:B------:R-:W-:Y:S01]  /*8a80*/  ISETP.GE.U32.AND P5, PT, R13, 0x7fffff8e, PT ;  /* 0x7fffff8e0d00780c */ /* 0x000fe20003fa6070 */
[----:B------:R-:W1:Y:S01]  /*8a90*/  LDC R59, c[0x0][0x230] ;  /* 0x00008c00ff3b7b82 */ /* 0x000e620000000800 */
[----:B------:R-:W-:Y:S01]  /*8aa0*/  LDGSTS.E [R245+0x10004], desc[UR16][R120.64], !P1 ;  /* 0x1000400078f57fae */ /* 0x000fe2000c921850 */
[----:B------:R-:W-:-:S03]  /*8ab0*/  IMAD.WIDE R148, R8, 0x4, R148 ;  /* 0x0000000408947825 */ /* 0x000fc600078e0294 */
[----:B------:R-:W-:Y:S01]  /*8ac0*/  LDGSTS.E [R245+0x14004], desc[UR16][R126.64], !P1 ;  /* 0x140040007ef57fae */ /* 0x000fe2000c921850 */
[----:B--2---:R-:W-:Y:S01]  /*8ad0*/  VIADD R13, R58, 0xffffffab ;  /* 0xffffffab3a0d7836 */ /* 0x004fe20000000000 */
[----:B------:R-:W-:Y:S01]  /*8ae0*/  ISETP.GE.U32.AND P1, PT, R12, 0x7fffff8d, PT ;  /* 0x7fffff8d0c00780c */ /* 0x000fe20003f26070 */
[----:B----4-:R-:W-:Y:S01]  /*8af0*/  VIADD R12, R80, 0xffffffaa ;  /* 0xffffffaa500c7836 */ /* 0x010fe20000000000 */
[----:B------:R-:W-:Y:S01]  /*8b00*/  LDGSTS.E [R245+0x10008], desc[UR16][R122.64], !P0 ;  /* 0x100080007af57fae */ /* 0x000fe2000c121850 */
[----:B------:R-:W2:Y:S03]  /*8b10*/  LDC R80, c[0x0][0x230] ;  /* 0x00008c00ff507b82 */ /* 0x000ea60000000800 */
[----:B------:R-:W-:Y:S01]  /*8b20*/  LDGSTS.E [R245+0x14008], desc[UR16][R148.64], !P0 ;  /* 0x1400800094f57fae */ /* 0x000fe2000c121850 */
[----:B------:R-:W-:Y:S02]  /*8b30*/  ISETP.GE.U32.AND P0, PT, R13, 0x7fffff8c, PT ;  /* 0x7fffff8c0d00780c */ /* 0x000fe40003f06070 */
[----:B-1----:R-:W-:Y:S01]  /*8b40*/  IADD3 R13, R18, -0x57, RZ ;  /* 0xffffffa9120d7810 */ /* 0x002fe20007ffe0ff */
[----:B------:R-:W-:Y:S01]  /*8b50*/  LDGSTS.E [R245+0x1000c], desc[UR16][R94.64], !P4 ;  /* 0x1000c0005ef57fae */ /* 0x000fe2000e121850 */
[----:B------:R-:W1:Y:S01]  /*8b60*/  LDC R18, c[0x0][0x230] ;  /* 0x00008c00ff127b82 */ /* 0x000e620000000800 */
[----:B------:R-:W-:-:S02]  /*8b70*/  IMAD.WIDE R142, R8, 0x4, R142 ;  /* 0x00000004088e7825 */ /* 0x000fc400078e028e */
[----:B------:R-:W-:Y:S01]  /*8b80*/  LDGSTS.E [R245+0x1400c], desc[UR16][R114.64], !P4 ;  /* 0x1400c00072f57fae */ /* 0x000fe2000e121850 */
[----:B------:R-:W-:Y:S01]  /*8b90*/  ISETP.GE.U32.AND P4, PT, R12, 0x7fffff8b, PT ;  /* 0x7fffff8b0c00780c */ /* 0x000fe20003f86070 */
[----:B------:R-:W-:Y:S02]  /*8ba0*/  VIADD R12, R79, 0xffffffa8 ;  /* 0xffffffa84f0c7836 */ /* 0x000fe40000000000 */
[----:B------:R-:W-:Y:S01]  /*8bb0*/  LDGSTS.E [R246+0x10000], desc[UR16][R106.64], !P3 ;  /* 0x100000006af67fae */ /* 0x000fe2000d921850 */
[C---:B------:R-:W-:Y:S01]  /*8bc0*/  IMAD.WIDE R98, R8.reuse, 0x4, R98 ;  /* 0x0000000408627825 */ /* 0x040fe200078e0262 */
[----:B------:R-:W4:Y:S02]  /*8bd0*/  LDC R58, c[0x0][0x230] ;  /* 0x00008c00ff3a7b82 */ /* 0x000f240000000800 */
[----:B------:R-:W-:Y:S01]  /*8be0*/  LDGSTS.E [R246+0x14000], desc[UR16][R142.64], !P3 ;  /* 0x140000008ef67fae */ /* 0x000fe2000d921850 */
[----:B------:R-:W-:-:S03]  /*8bf0*/  IMAD.WIDE R104, R8, 0x4, R104 ;  /* 0x0000000408687825 */ /* 0x000fc600078e0268 */
[----:B------:R-:W-:Y:S01]  /*8c00*/  LDGSTS.E [R246+0x10004], desc[UR16][R110.64], !P6 ;  /* 0x100040006ef67fae */ /* 0x000fe2000f121850 */
[----:B------:R-:W-:-:S03]  /*8c10*/  IMAD.WIDE R182, R8, 0x4, R182 ;  /* 0x0000000408b67825 */ /* 0x000fc600078e02b6 */
[----:B------:R-:W-:Y:S01]  /*8c20*/  LDGSTS.E [R246+0x14004], desc[UR16][R96.64], !P6 ;  /* 0x1400400060f67fae */ /* 0x000fe2000f121850 */
[----:B------:R-:W-:Y:S01]  /*8c30*/  ISETP.GE.U32.AND P6, PT, R12, 0x7fffff89, PT ;  /* 0x7fffff890c00780c */ /* 0x000fe20003fc6070 */
[----:B------:R-:W-:Y:S01]  /*8c40*/  VIADD R12, R78, 0xffffffa6 ;  /* 0xffffffa64e0c7836 */ /* 0x000fe20000000000 */
[----:B------:R-:W-:Y:S01]  /*8c50*/  ISETP.GE.U32.AND P3, PT, R13, 0x7fffff8a, PT ;  /* 0x7fffff8a0d00780c */ /* 0x000fe20003f66070 */
[----:B------:R-:W-:Y:S01]  /*8c60*/  LDGSTS.E [R246+0x10008], desc[UR16][R98.64], !P5 ;  /* 0x1000800062f67fae */ /* 0x000fe2000e921850 */
[----:B------:R-:W-:-:S03]  /*8c70*/  VIADD R13, R19, 0xffffffa7 ;  /* 0xffffffa7130d7836 */ /* 0x000fc60000000000 */
[----:B------:R-:W-:Y:S02]  /*8c80*/  LDGSTS.E [R246+0x14008], desc[UR16][R104.64], !P5 ;  /* 0x1400800068f67fae */ /* 0x000fe4000e921850 */
[----:B------:R-:W-:Y:S02]  /*8c90*/  ISETP.GE.U32.AND P5, PT, R13, 0x7fffff88, PT ;  /* 0x7fffff880d00780c */ /* 0x000fe40003fa6070 */
[----:B------:R-:W-:Y:S01]  /*8ca0*/  IADD3 R13, R59, -0x5b, RZ ;  /* 0xffffffa53b0d7810 */ /* 0x000fe20007ffe0ff */
[C---:B------:R-:W-:Y:S01]  /*8cb0*/  IMAD.WIDE R198, R8.reuse, 0x4, R198 ;  /* 0x0000000408c67825 */ /* 0x040fe200078e02c6 */
[----:B------:R-:W4:Y:S03]  /*8cc0*/  LDL.LU.64 R14, [R1+0x190] ;  /* 0x00019000010e7983 */ /* 0x000f260000300a00 */
[C---:B------:R-:W-:Y:S01]  /*8cd0*/  IMAD.WIDE R180, R8.reuse, 0x4, R180 ;  /* 0x0000000408b47825 */ /* 0x040fe200078e02b4 */
[----:B------:R-:W4:Y:S03]  /*8ce0*/  LDL.LU.64 R164, [R1+0x198] ;  /* 0x0001980001a47983 */ /* 0x000f260000300a00 */
[----:B------:R-:W-:Y:S01]  /*8cf0*/  IMAD.WIDE R194, R8, 0x4, R194 ;  /* 0x0000000408c27825 */ /* 0x000fe200078e02c2 */
[----:B------:R-:W4:Y:S03]  /*8d00*/  LDL.LU.64 R20, [R1+0x1a0] ;  /* 0x0001a00001147983 */ /* 0x000f260000300a00 */
[----:B------:R-:W-:-:S02]  /*8d10*/  VIADD R59, R81, 0xffffffa0 ;  /* 0xffffffa0513b7836 */ /* 0x000fc40000000000 */
[C---:B------:R-:W-:Y:S01]  /*8d20*/  IMAD.WIDE R184, R8.reuse, 0x4, R184 ;  /* 0x0000000408b87825 */ /* 0x040fe200078e02b8 */
[----:B------:R-:W4:Y:S03]  /*8d30*/  LDC R81, c[0x0][0x230] ;  /* 0x00008c00ff517b82 */ /* 0x000f260000000800 */
[----:B------:R-:W-:-:S04]  /*8d40*/  IMAD.WIDE R86, R8, 0x4, R222 ;  /* 0x0000000408567825 */ /* 0x000fc800078e02de */
[----:B------:R-:W-:-:S04]  /*8d50*/  IMAD.WIDE R170, R8, 0x4, R170 ;  /* 0x0000000408aa7825 */ /* 0x000fc800078e02aa */
[----:B------:R-:W-:-:S04]  /*8d60*/  IMAD.WIDE R200, R8, 0x4, R200 ;  /* 0x0000000408c87825 */ /* 0x000fc800078e02c8 */
[C---:B---3--:R-:W-:Y:S01]  /*8d70*/  IMAD.WIDE R92, R8.reuse, 0x4, R92 ;  /* 0x00000004085c7825 */ /* 0x048fe200078e025c */
[----:B------:R-:W-:Y:S03]  /*8d80*/  LDGSTS.E [R246+0x1000c], desc[UR16][R200.64], !P1 ;  /* 0x1000c000c8f67fae */ /* 0x000fe6000c921850 */
[----:B------:R-:W-:Y:S01]  /*8d90*/  IMAD.WIDE R128, R8, 0x4, R128 ;  /* 0x0000000408807825 */ /* 0x000fe200078e0280 */
[----:B------:R-:W-:Y:S01]  /*8da0*/  LDGSTS.E [R246+0x1400c], desc[UR16][R182.64], !P1 ;  /* 0x1400c000b6f67fae */ /* 0x000fe2000c921850 */
[----:B------:R-:W-:Y:S02]  /*8db0*/  ISETP.GE.U32.AND P1, PT, R12, 0x7fffff87, PT ;  /* 0x7fffff870c00780c */ /* 0x000fe40003f26070 */
[C---:B------:R-:W-:Y:S01]  /*8dc0*/  IMAD.WIDE R88, R8.reuse, 0x4, R100 ;  /* 0x0000000408587825 */ /* 0x040fe200078e0264 */
[----:B------:R-:W-:Y:S03]  /*8dd0*/  LDGSTS.E [R247+0x10000], desc[UR16][R92.64], !P0 ;  /* 0x100000005cf77fae */ /* 0x000fe6000c121850 */
[----:B------:R-:W-:Y:S01]  /*8de0*/  IMAD.WIDE R78, R8, 0x4, R108 ;  /* 0x00000004084e7825 */ /* 0x000fe200078e026c */
[----:B------:R-:W-:Y:S03]  /*8df0*/  LDGSTS.E [R247+0x14000], desc[UR16][R128.64], !P0 ;  /* 0x1400000080f77fae */ /* 0x000fe6000c121850 */
[----:B------:R-:W-:Y:S01]  /*8e00*/  VIADD R12, R84, 0xffffffa4 ;  /* 0xffffffa4540c7836 */ /* 0x000fe20000000000 */
[----:B------:R-:W-:Y:S01]  /*8e10*/  LDGSTS.E [R247+0x10004], desc[UR16][R88.64], !P4 ;  /* 0x1000400058f77fae */ /* 0x000fe2000e121850 */
[----:B------:R-:W-:-:S03]  /*8e20*/  ISETP.GE.U32.AND P0, PT, R13, 0x7fffff86, PT ;  /* 0x7fffff860d00780c */ /* 0x000fc60003f06070 */
[----:B------:R-:W-:Y:S01]  /*8e30*/  LDGSTS.E [R247+0x14004], desc[UR16][R78.64], !P4 ;  /* 0x140040004ef77fae */ /* 0x000fe2000e121850 */
[----:B------:R-:W-:Y:S01]  /*8e40*/  ISETP.GE.U32.AND P4, PT, R12, 0x7fffff85, PT ;  /* 0x7fffff850c00780c */ /* 0x000fe20003f86070 */
[----:B--2---:R-:W-:Y:S02]  /*8e50*/  VIADD R12, R80, 0xffffffa2 ;  /* 0xffffffa2500c7836 */ /* 0x004fe40000000000 */
[----:B------:R-:W2:Y:S01]  /*8e60*/  LDC R80, c[0x0][0x230] ;  /* 0x00008c00ff507b82 */ /* 0x000ea20000000800 */
[----:B-1----:R-:W-:Y:S02]  /*8e70*/  VIADD R13, R18, 0xffffffa3 ;  /* 0xffffffa3120d7836 */ /* 0x002fe40000000000 */
[----:B------:R-:W-:-:S04]  /*8e80*/  IMAD.WIDE R18, R8, 0x4, R112 ;  /* 0x0000000408127825 */ /* 0x000fc800078e0270 */
[C---:B------:R-:W-:Y:S01]  /*8e90*/  IMAD.WIDE R116, R8.reuse, 0x4, R116 ;  /* 0x0000000408747825 */ /* 0x040fe200078e0274 */
[----:B------:R-:W-:Y:S03]  /*8ea0*/  LDGSTS.E [R247+0x10008], desc[UR16][R18.64], !P3 ;  /* 0x1000800012f77fae */ /* 0x000fe6000d921850 */
[----:B------:R-:W-:Y:S01]  /*8eb0*/  IMAD.WIDE R112, R8, 0x4, R214 ;  /* 0x0000000408707825 */ /* 0x000fe200078e02d6 */
[----:B------:R-:W-:Y:S01]  /*8ec0*/  LDGSTS.E [R247+0x14008], desc[UR16][R116.64], !P3 ;  /* 0x1400800074f77fae */ /* 0x000fe2000d921850 */
[----:B------:R-:W1:Y:S03]  /*8ed0*/  LDC R214, c[0x0][0x230] ;  /* 0x00008c00ffd67b82 */ /* 0x000e660000000800 */
[----:B------:R-:W-:Y:S04]  /*8ee0*/  LDGSTS.E [R247+0x1000c], desc[UR16][R198.64], !P6 ;  /* 0x1000c000c6f77fae */ /* 0x000fe8000f121850 */
[----:B------:R-:W-:Y:S04]  /*8ef0*/  LDGSTS.E [R247+0x1400c], desc[UR16][R180.64], !P6 ;  /* 0x1400c000b4f77fae */ /* 0x000fe8000f121850 */
[----:B------:R-:W-:Y:S01]  /*8f00*/  LDGSTS.E [R248+0x10000], desc[UR16][R194.64], !P5 ;  /* 0x10000000c2f87fae */ /* 0x000fe2000e921850 */
[----:B------:R-:W-:-:S03]  /*8f10*/  ISETP.GE.U32.AND P6, PT, R12, 0x7fffff83, PT ;  /* 0x7fffff830c00780c */ /* 0x000fc60003fc6070 */
[----:B------:R-:W-:Y:S01]  /*8f20*/  LDGSTS.E [R248+0x14000], desc[UR16][R112.64], !P5 ;  /* 0x1400000070f87fae */ /* 0x000fe2000e921850 */
[----:B------:R-:W-:Y:S01]  /*8f30*/  ISETP.GE.AND P5, PT, R10, R59, PT ;  /* 0x0000003b0a00720c */ /* 0x000fe20003fa6270 */
[----:B------:R-:W-:Y:S01]  /*8f40*/  IMAD.WIDE R100, R8, 0x4, R218 ;  /* 0x0000000408647825 */ /* 0x000fe200078e02da */
[----:B----4-:R-:W-:Y:S01]  /*8f50*/  IADD3 R12, R58, -0x5f, RZ ;  /* 0xffffffa13a0c7810 */ /* 0x010fe20007ffe0ff */
[----:B------:R-:W-:Y:S01]  /*8f60*/  LDGSTS.E [R248+0x10004], desc[UR16][R184.64], !P1 ;  /* 0x10004000b8f87fae */ /* 0x000fe2000c921850 */
[----:B------:R-:W-:Y:S02]  /*8f70*/  SEL R58, RZ, 0x4, P5 ;  /* 0x00000004ff3a7807 */ /* 0x000fe40002800000 */
[----:B------:R-:W-:Y:S01]  /*8f80*/  ISETP.GT.AND P5, PT, R9, 0x7f, PT ;  /* 0x0000007f0900780c */ /* 0x000fe20003fa4270 */
[----:B------:R-:W-:Y:S01]  /*8f90*/  LDGSTS.E [R248+0x14004], desc[UR16][R100.64], !P1 ;  /* 0x1400400064f87fae */ /* 0x000fe2000c921850 */
[----:B------:R-:W-:Y:S01]  /*8fa0*/  IMAD.WIDE R84, R8, 0x4, R220 ;  /* 0x0000000408547825 */ /* 0x000fe200078e02dc */
[----:B------:R-:W-:-:S02]  /*8fb0*/  ISETP.GE.U32.AND P3, PT, R13, 0x7fffff84, PT ;  /* 0x7fffff840d00780c */ /* 0x000fc40003f66070 */
[----:B------:R-:W-:Y:S01]  /*8fc0*/  ISETP.GE.U32.AND P1, PT, R12, 0x7fffff82, PT ;  /* 0x7fffff820c00780c */ /* 0x000fe20003f26070 */
[----:B------:R-:W-:Y:S01]  /*8fd0*/  IMAD.WIDE R12, R8, 0x4, R206 ;  /* 0x00000004080c7825 */ /* 0x000fe200078e02ce */
[----:B------:R-:W-:Y:S01]  /*8fe0*/  SEL R58, R58, RZ, P5 ;  /* 0x000000ff3a3a7207 */ /* 0x000fe20002800000 */
[----:B------:R-:W-:Y:S01]  /*8ff0*/  LDGSTS.E [R248+0x10008], desc[UR16][R84.64], !P0 ;  /* 0x1000800054f87fae */ /* 0x000fe2000c121850 */
[----:B------:R-:W-:Y:S01]  /*9000*/  ISETP.GE.U32.AND P5, PT, R59, 0x7fffff81, PT ;  /* 0x7fffff813b00780c */ /* 0x000fe20003fa6070 */
[----:B------:R-:W-:Y:S02]  /*9010*/  IMAD.WIDE R108, R8, 0x4, R204 ;  /* 0x00000004086c7825 */ /* 0x000fe400078e02cc */
[----:B------:R-:W-:Y:S02]  /*9020*/  LDGSTS.E [R248+0x14008], desc[UR16][R86.64], !P0 ;  /* 0x1400800056f87fae */ /* 0x000fe4000c121850 */
[----:B--2---:R-:W-:Y:S02]  /*9030*/  VIADD R59, R80, 0xffffff9f ;  /* 0xffffff9f503b7836 */ /* 0x004fe40000000000 */
[----:B------:R-:W-:Y:S04]  /*9040*/  LDGSTS.E [R248+0x1000c], desc[UR16][R12.64], !P4 ;  /* 0x1000c0000cf87fae */ /* 0x000fe8000e121850 */
[----:B------:R-:W-:Y:S01]  /*9050*/  LDGSTS.E [R248+0x1400c], desc[UR16][R108.64], !P4 ;  /* 0x1400c0006cf87fae */ /* 0x000fe2000e121850 */
[----:B------:R-:W-:Y:S01]  /*9060*/  ISETP.GE.U32.AND P4, PT, R59, 0x7fffff80, PT ;  /* 0x7fffff803b00780c */ /* 0x000fe20003f86070 */
[----:B------:R-:W-:-:S02]  /*9070*/  VIADD R59, R90, 0xffffff9e ;  /* 0xffffff9e5a3b7836 */ /* 0x000fc40000000000 */
[----:B------:R-:W-:Y:S01]  /*9080*/  IMAD.WIDE R90, R8, 0x4, R230 ;  /* 0x00000004085a7825 */ /* 0x000fe200078e02e6 */
[----:B------:R-:W-:Y:S04]  /*9090*/  LDGSTS.E [R249+0x10000], desc[UR16][R170.64], !P3 ;  /* 0x10000000aaf97fae */ /* 0x000fe8000d921850 */
[----:B------:R-:W-:Y:S01]  /*90a0*/  LDGSTS.E [R249+0x14000], desc[UR16][R90.64], !P3 ;  /* 0x140000005af97fae */ /* 0x000fe2000d921850 */
[----:B------:R-:W-:Y:S01]  /*90b0*/  ISETP.GE.U32.AND P3, PT, R59, 0x7fffff7f, PT ;  /* 0x7fffff7f3b00780c */ /* 0x000fe20003f66070 */
[----:B------:R-:W-:Y:S02]  /*90c0*/  VIADD R59, R81, 0xffffff9c ;  /* 0xffffff9c513b7836 */ /* 0x000fe40000000000 */
        /* <DEDUP_REMOVED lines=10> */
[C---:B------:R-:W-:Y:S02]  /*9170*/  IMAD.WIDE R228, R7.reuse, 0x4, R174 ;  /* 0x0000000407e47825 */ /* 0x040fe400078e02ae */
[----:B------:R-:W2:Y:S02]  /*9180*/  LDL.LU.64 R174, [R1+0x1a8] ;  /* 0x0001a80001ae7983 */ /* 0x000ea40000300a00 */
[----:B------:R-:W-:-:S04]  /*9190*/  IMAD.WIDE R242, R7, 0x4, R50 ;  /* 0x0000000407f27825 */ /* 0x000fc800078e0232 */
[----:B------:R-:W-:-:S04]  /*91a0*/  IMAD.WIDE R66, R7, 0x4, R240 ;  /* 0x0000000407427825 */ /* 0x000fc800078e02f0 */
[----:B------:R-:W-:-:S04]  /*91b0*/  IMAD.WIDE R50, R7, 0x4, R168 ;  /* 0x0000000407327825 */ /* 0x000fc800078e02a8 */
[C---:B------:R-:W-:Y:S02]  /*91c0*/  IMAD.WIDE R240, R7.reuse, 0x4, R176 ;  /* 0x0000000407f07825 */ /* 0x040fe400078e02b0 */
[----:B------:R-:W3:Y:S02]  /*91d0*/  LDL.LU.64 R176, [R1+0x1b0] ;  /* 0x0001b00001b07983 */ /* 0x000ee40000300a00 */
[C---:B------:R-:W-:Y:S02]  /*91e0*/  IMAD.WIDE R168, R7.reuse, 0x4, R48 ;  /* 0x0000000407a87825 */ /* 0x040fe400078e0230 */
[----:B------:R4:W-:Y:S02]  /*91f0*/  STL.64 [R1], R52 ;  /* 0x0000003401007387 */ /* 0x0009e40000100a00 */
[C---:B------:R-:W-:Y:S02]  /*9200*/  IMAD.WIDE R48, R7.reuse, 0x4, R134 ;  /* 0x0000000407307825 */ /* 0x040fe400078e0286 */
[----:B------:R-:W3:Y:S02]  /*9210*/  LDL.LU.64 R166, [R1+0x1b8] ;  /* 0x0001b80001a67983 */ /* 0x000ee40000300a00 */
[----:B------:R-:W-:-:S02]  /*9220*/  IMAD.WIDE R230, R7, 0x4, R56 ;  /* 0x0000000407e67825 */ /* 0x000fc400078e0238 */
[----:B------:R4:W-:Y:S02]  /*9230*/  STL.64 [R1+0x10], R50 ;  /* 0x0000103201007387 */ /* 0x0009e40000100a00 */
[C---:B------:R-:W-:Y:S02]  /*9240*/  IMAD.WIDE R56, R7.reuse, 0x4, R46 ;  /* 0x0000000407387825 */ /* 0x040fe400078e022e */
[----:B------:R-:W3:Y:S02]  /*9250*/  LDL.LU.64 R134, [R1+0x1c0] ;  /* 0x0001c00001867983 */ /* 0x000ee40000300a00 */
[----:B------:R-:W-:Y:S02]  /*9260*/  IMAD.WIDE R46, R7, 0x4, R192 ;  /* 0x00000004072e7825 */ /* 0x000fe400078e02c0 */
[----:B------:R-:W-:Y:S04]  /*9270*/  STL.64 [R1+0x20], R48 ;  /* 0x0000203001007387 */ /* 0x000fe80000100a00 */
[----:B------:R-:W3:Y:S01]  /*9280*/  LDL.LU.64 R192, [R1+0x1c8] ;  /* 0x0001c80001c07983 */ /* 0x000ee20000300a00 */
[----:B------:R-:W-:Y:S01]  /*9290*/  IMAD.WIDE R152, R8, 0x4, R152 ;  /* 0x0000000408987825 */ /* 0x000fe200078e0298 */
[----:B------:R-:W-:-:S03]  /*92a0*/  ISETP.NE.U32.AND P0, PT, R58, RZ, PT ;  /* 0x000000ff3a00720c */ /* 0x000fc60003f05070 */
[C---:B------:R-:W-:Y:S01]  /*92b0*/  IMAD.WIDE R178, R8.reuse, 0x4, R178 ;  /* 0x0000000408b27825 */ /* 0x040fe200078e02b2 */
[----:B------:R-:W-:Y:S01]  /*92c0*/  IADD3 R58, R11, -0x63, RZ ;  /* 0xffffff9d0b3a7810 */ /* 0x000fe20007ffe0ff */
[----:B------:R-:W-:Y:S01]  /*92d0*/  LDGSTS.E [R249+0x10004], desc[UR16][R152.64], !P6 ;  /* 0x1000400098f97fae */ /* 0x000fe2000f121850 */
[----:B------:R-:W3:Y:S01]  /*92e0*/  LDC R11, c[0x0][0x230] ;  /* 0x00008c00ff0b7b82 */ /* 0x000ee20000000800 */
[----:B------:R-:W-:Y:S02]  /*92f0*/  IMAD.WIDE R188, R8, 0x4, R188 ;  /* 0x0000000408bc7825 */ /* 0x000fe400078e02bc */
[----:B------:R-:W-:Y:S01]  /*9300*/  LDGSTS.E [R249+0x14004], desc[UR16][R178.64], !P6 ;  /* 0x14004000b2f97fae */ /* 0x000fe2000f121850 */
[----:B------:R-:W-:Y:S01]  /*9310*/  ISETP.GE.U32.AND P6, PT, R58, 0x7fffff7e, PT ;  /* 0x7fffff7e3a00780c */ /* 0x000fe20003fc6070 */
[----:B------:R-:W-:Y:S02]  /*9320*/  IMAD.WIDE R196, R8, 0x4, R196 ;  /* 0x0000000408c47825 */ /* 0x000fe400078e02c4 */
[----:B------:R-:W-:Y:S02]  /*9330*/  LDGSTS.E [R249+0x10008], desc[UR16][R188.64], !P1 ;  /* 0x10008000bcf97fae */ /* 0x000fe4000c921850 */
[----:B-1----:R-:W-:-:S02]  /*9340*/  VIADD R58, R214, 0xffffff9b ;  /* 0xffffff9bd63a7836 */ /* 0x002fc40000000000 */
[----:B------:R-:W-:Y:S01]  /*9350*/  IMAD.WIDE R190, R8, 0x4, R190 ;  /* 0x0000000408be7825 */ /* 0x000fe200078e02be */
[----:B------:R-:W-:Y:S03]  /*9360*/  LDGSTS.E [R249+0x14008], desc[UR16][R80.64], !P1 ;  /* 0x1400800050f97fae */ /* 0x000fe6000c921850 */
[C---:B------:R-:W-:Y:S01]  /*9370*/  IMAD.WIDE R214, R7.reuse, 0x4, R70 ;  /* 0x0000000407d67825 */ /* 0x040fe200078e0246 */
[----:B------:R-:W-:Y:S03]  /*9380*/  LDGSTS.E [R249+0x1000c], desc[UR16][R196.64], !P5 ;  /* 0x1000c000c4f97fae */ /* 0x000fe6000e921850 */
[C---:B------:R-:W-:Y:S01]  /*9390*/  IMAD.WIDE R70, R7.reuse, 0x4, R234 ;  /* 0x0000000407467825 */ /* 0x040fe200078e02ea */
[----:B------:R-:W-:Y:S03]  /*93a0*/  LDGSTS.E [R249+0x1400c], desc[UR16][R190.64], !P5 ;  /* 0x1400c000bef97fae */ /* 0x000fe6000e921850 */
[C---:B------:R-:W-:Y:S01]  /*93b0*/  IMAD.WIDE R234, R7.reuse, 0x4, R54 ;  /* 0x0000000407ea7825 */ /* 0x040fe200078e0236 */
[----:B------:R-:W-:Y:S03]  /*93c0*/  STL.64 [R1+0x8], R168 ;  /* 0x000008a801007387 */ /* 0x000fe60000100a00 */
[----:B------:R-:W-:Y:S01]  /*93d0*/  IMAD.WIDE R14, R7, 0x4, R14 ;  /* 0x00000004070e7825 */ /* 0x000fe200078e020e */
[----:B------:R-:W-:Y:S01]  /*93e0*/  ISETP.GE.U32.AND P1, PT, R59, 0x7fffff7d, PT ;  /* 0x7fffff7d3b00780c */ /* 0x000fe20003f26070 */
[----:B------:R-:W-:Y:S02]  /*93f0*/  STL.64 [R1+0x30], R46 ;  /* 0x0000302e01007387 */ /* 0x000fe40000100a00 */
[C---:B------:R-:W-:Y:S01]  /*9400*/  IMAD.WIDE R54, R7.reuse, 0x4, R44 ;  /* 0x0000000407367825 */ /* 0x040fe200078e022c */
[----:B------:R-:W-:Y:S01]  /*9410*/  ISETP.GE.U32.AND P5, PT, R58, 0x7fffff7c, PT ;  /* 0x7fffff7c3a00780c */ /* 0x000fe20003fa6070 */
[----:B------:R-:W-:Y:S02]  /*9420*/  STL.64 [R1+0x18], R56 ;  /* 0x0000183801007387 */ /* 0x000fe40000100a00 */
[----:B------:R-:W-:-:S04]  /*9430*/  IMAD.WIDE R206, R7, 0x4, R4 ;  /* 0x0000000407ce7825 */ /* 0x000fc800078e0204 */
[C---:B------:R-:W-:Y:S01]  /*9440*/  IMAD.WIDE R222, R7.reuse, 0x4, R124 ;  /* 0x0000000407de7825 */ /* 0x040fe200078e027c */
[----:B------:R3:W-:Y:S03]  /*9450*/  STL.64 [R1+0x40], R14 ;  /* 0x0000400e01007387 */ /* 0x0007e60000100a00 */
[C---:B------:R-:W-:Y:S01]  /*9460*/  IMAD.WIDE R4, R7.reuse, 0x4, R212 ;  /* 0x0000000407047825 */ /* 0x040fe200078e02d4 */
[----:B------:R-:W-:Y:S03]  /*9470*/  STL.64 [R1+0x28], R54 ;  /* 0x0000283601007387 */ /* 0x000fe60000100a00 */
[C---:B------:R-:W-:Y:S01]  /*9480*/  IMAD.WIDE R124, R7.reuse, 0x4, R164 ;  /* 0x00000004077c7825 */ /* 0x040fe200078e02a4 */
[----:B------:R-:W0:Y:S03]  /*9490*/  LDGDEPBAR ;  /* 0x00000000000079af */ /* 0x000e260000000000 */
[C---:B------:R-:W-:Y:S01]  /*94a0*/  IMAD.WIDE R58, R7.reuse, 0x4, R202 ;  /* 0x00000004073a7825 */ /* 0x040fe200078e02ca */
[----:B------:R-:W3:Y:S03]  /*94b0*/  LDL.LU.64 R164, [R1+0x1d0] ;  /* 0x0001d00001a47983 */ /* 0x000ee60000300a00 */
[----:B------:R-:W-:-:S04]  /*94c0*/  IMAD.WIDE R212, R7, 0x4, R72 ;  /* 0x0000000407d47825 */ /* 0x000fc800078e0248 */
[C---:B----4-:R-:W-:Y:S01]  /*94d0*/  IMAD.WIDE R52, R7.reuse, 0x4, R42 ;  /* 0x0000000407347825 */ /* 0x050fe200078e022a */
[----:B------:R1:W-:Y:S03]  /*94e0*/  STL.64 [R1+0x50], R124 ;  /* 0x0000507c01007387 */ /* 0x0003e60000100a00 */
[C---:B------:R-:W-:Y:S01]  /*94f0*/  IMAD.WIDE R202, R7.reuse, 0x4, R208 ;  /* 0x0000000407ca7825 */ /* 0x040fe200078e02d0 */
[----:B------:R-:W-:Y:S03]  /*9500*/  LDGSTS.E [R250+0x50000], desc[UR16][R58.64], P2 ;  /* 0x500000003afa7fae */ /* 0x000fe60009121850 */
[C---:B------:R-:W-:Y:S01]  /*9510*/  IMAD.WIDE R72, R7.reuse, 0x4, R232 ;  /* 0x0000000407487825 */ /* 0x040fe200078e02e8 */
[----:B------:R-:W-:Y:S03]  /*9520*/  STL.64 [R1+0x38], R52 ;  /* 0x0000383401007387 */ /* 0x000fe60000100a00 */
        /* <DEDUP_REMOVED lines=9> */
[----:B------:R-:W4:Y:S03]  /*95c0*/  LDL.LU.64 R20, [R1+0x1d8] ;  /* 0x0001d80001147983 */ /* 0x000f260000300a00 */
        /* <DEDUP_REMOVED lines=13> */
[----:B------:R-:W-:Y:S04]  /*96a0*/  LDGSTS.E [R250+0x52c00], desc[UR16][R222.64], P2 ;  /* 0x52c00000defa7fae */ /* 0x000fe80009121850 */
[----:B------:R-:W-:Y:S04]  /*96b0*/  LDGSTS.E [R250+0x53000], desc[UR16][R228.64], P2 ;  /* 0x53000000e4fa7fae */ /* 0x000fe80009121850 */
[----:B------:R-:W-:Y:S04]  /*96c0*/  LDGSTS.E [R250+0x53400], desc[UR16][R232.64], P2 ;  /* 0x53400000e8fa7fae */ /* 0x000fe80009121850 */
[----:B------:R-:W-:Y:S04]  /*96d0*/  LDGSTS.E [R250+0x53800], desc[UR16][R236.64], P2 ;  /* 0x53800000ecfa7fae */ /* 0x000fe80009121850 */
[----:B------:R-:W-:Y:S01]  /*96e0*/  LDGSTS.E [R250+0x53c00], desc[UR16][R240.64], P2 ;  /* 0x53c00000f0fa7fae */ /* 0x000fe20009121850 */
[----:B--2---:R-:W-:-:S03]  /*96f0*/  IMAD.WIDE R158, R7, 0x4, R174 ;  /* 0x00000004079e7825 */ /* 0x004fc600078e02ae */
[----:B------:R-:W2:Y:S04]  /*9700*/  LDL.LU.64 R174, [R1+0x1e0] ;  /* 0x0001e00001ae7983 */ /* 0x000ea80000300a00 */
[----:B------:R1:W-:Y:S04]  /*9710*/  STL.64 [R1+0x60], R186 ;  /* 0x000060ba01007387 */ /* 0x0003e80000100a00 */
[----:B------:R-:W-:Y:S01]  /*9720*/  STL.64 [R1+0x48], R50 ;  /* 0x0000483201007387 */ /* 0x000fe20000100a00 */
[----:B---3--:R-:W-:-:S03]  /*9730*/  IMAD.WIDE R14, R7, 0x4, R176 ;  /* 0x00000004070e7825 */ /* 0x008fc600078e02b0 */
[----:B------:R-:W3:Y:S04]  /*9740*/  LDL.LU.64 R176, [R1+0x1e8] ;  /* 0x0001e80001b07983 */ /* 0x000ee80000300a00 */
[----:B------:R1:W-:Y:S01]  /*9750*/  STL.64 [R1+0x70], R158 ;  /* 0x0000709e01007387 */ /* 0x0003e20000100a00 */
[----:B------:R-:W-:-:S03]  /*9760*/  IMAD.WIDE R166, R7, 0x4, R166 ;  /* 0x0000000407a67825 */ /* 0x000fc600078e02a6 */
[----:B------:R-:W-:Y:S04]  /*9770*/  STL.64 [R1+0x58], R38 ;  /* 0x0000582601007387 */ /* 0x000fe80000100a00 */
[----:B------:R1:W-:Y:S01]  /*9780*/  STL.64 [R1+0x80], R14 ;  /* 0x0000800e01007387 */ /* 0x0003e20000100a00 */
[----:B------:R-:W-:-:S03]  /*9790*/  IMAD.WIDE R134, R7, 0x4, R134 ;  /* 0x0000000407867825 */ /* 0x000fc600078e0286 */
[----:B------:R-:W-:Y:S04]  /*97a0*/  STL.64 [R1+0x68], R36 ;  /* 0x0000682401007387 */ /* 0x000fe80000100a00 */
[----:B------:R1:W-:Y:S01]  /*97b0*/  STL.64 [R1+0x90], R166 ;  /* 0x000090a601007387 */ /* 0x0003e20000100a00 */
[----:B------:R-:W-:-:S03]  /*97c0*/  IMAD.WIDE R192, R7, 0x4, R192 ;  /* 0x0000000407c07825 */ /* 0x000fc600078e02c0 */
[----:B------:R-:W-:Y:S04]  /*97d0*/  STL.64 [R1+0x78], R34 ;  /* 0x0000782201007387 */ /* 0x000fe80000100a00 */
[----:B------:R1:W-:Y:S04]  /*97e0*/  STL.64 [R1+0xa0], R134 ;  /* 0x0000a08601007387 */ /* 0x0003e80000100a00 */
[----:B------:R-:W-:Y:S04]  /*97f0*/  STL.64 [R1+0x88], R32 ;  /* 0x0000882001007387 */ /* 0x000fe80000100a00 */
[----:B------:R-:W3:Y:S04]  /*9800*/  LDL.LU.64 R48, [R1] ;  /* 0x0000000001307983 */ /* 0x000ee80000300a00 */
[----:B------:R-:W3:Y:S04]  /*9810*/  LDL.LU.64 R46, [R1+0x10] ;  /* 0x00001000012e7983 */ /* 0x000ee80000300a00 */
[----:B------:R1:W-:Y:S04]  /*9820*/  STL.64 [R1+0xb0], R192 ;  /* 0x0000b0c001007387 */ /* 0x0003e80000100a00 */
[----:B------:R-:W-:Y:S04]  /*9830*/  STL.64 [R1+0x98], R30 ;  /* 0x0000981e01007387 */ /* 0x000fe80000100a00 */
[----:B------:R-:W3:Y:S04]  /*9840*/  LDL.LU.64 R44, [R1+0x20] ;  /* 0x00002000012c7983 */ /* 0x000ee80000300a00 */
[----:B------:R-:W3:Y:S04]  /*9850*/  LDL.LU.64 R42, [R1+0x30] ;  /* 0x00003000012a7983 */ /* 0x000ee80000300a00 */
[----:B------:R-:W3:Y:S01]  /*9860*/  LDL.LU.64 R40, [R1+0x40] ;  /* 0x0000400001287983 */ /* 0x000ee20000300a00 */
[----:B------:R-:W-:-:S04]  /*9870*/  IMAD.WIDE R28, R7, 0x4, R28 ;  /* 0x00000004071c7825 */ /* 0x000fc800078e021c */
[C---:B------:R-:W-:Y:S01]  /*9880*/  IMAD.WIDE R82, R7.reuse, 0x4, R82 ;  /* 0x0000000407527825 */ /* 0x040fe200078e0252 */
[----:B------:R-:W-:Y:S03]  /*9890*/  STL.64 [R1+0xa8], R28 ;  /* 0x0000a81c01007387 */ /* 0x000fe60000100a00 */
[----:B------:R-:W-:-:S04]  /*98a0*/  IMAD.WIDE R26, R7, 0x4, R26 ;  /* 0x00000004071a7825 */ /* 0x000fc800078e021a */
[----:B------:R-:W-:-:S04]  /*98b0*/  IMAD.WIDE R76, R7, 0x4, R76 ;  /* 0x00000004074c7825 */ /* 0x000fc800078e024c */
[----:B------:R-:W-:-:S04]  /*98c0*/  IMAD.WIDE R164, R7, 0x4, R164 ;  /* 0x0000000407a47825 */ /* 0x000fc800078e02a4 */
[C---:B------:R-:W-:Y:S01]  /*98d0*/  IMAD.WIDE R24, R7.reuse, 0x4, R24 ;  /* 0x0000000407187825 */ /* 0x040fe200078e0218 */
[----:B------:R1:W-:Y:S03]  /*98e0*/  STL.64 [R1+0xc0], R164 ;  /* 0x0000c0a401007387 */ /* 0x0003e60000100a00 */
[----:B------:R-:W-:-:S04]  /*98f0*/  IMAD.WIDE R22, R7, 0x4, R22 ;  /* 0x0000000407167825 */ /* 0x000fc800078e0216 */
[----:B------:R-:W-:-:S04]  /*9900*/  IMAD.WIDE R62, R7, 0x4, R62 ;  /* 0x00000004073e7825 */ /* 0x000fc800078e023e */
[----:B------:R-:W-:-:S04]  /*9910*/  IMAD.WIDE R224, R7, 0x4, R224 ;  /* 0x0000000407e07825 */ /* 0x000fc800078e02e0 */
[----:B------:R-:W-:-:S04]  /*9920*/  IMAD.WIDE R226, R7, 0x4, R226 ;  /* 0x0000000407e27825 */ /* 0x000fc800078e02e2 */
[----:B----4-:R-:W-:-:S05]  /*9930*/  IMAD.WIDE R20, R7, 0x4, R20 ;  /* 0x0000000407147825 */ /* 0x010fca00078e0214 */
[----:B------:R4:W-:Y:S04]  /*9940*/  STL.64 [R1+0xd8], R20 ;  /* 0x0000d81401007387 */ /* 0x0009e80000100a00 */
[----:B------:R-:W-:Y:S01]  /*9950*/  STL.64 [R1+0xb8], R26 ;  /* 0x0000b81a01007387 */ /* 0x000fe20000100a00 */
[----:B--2---:R-:W-:-:S05]  /*9960*/  IMAD.WIDE R174, R7, 0x4, R174 ;  /* 0x0000000407ae7825 */ /* 0x004fca00078e02ae */
[----:B------:R2:W-:Y:S01]  /*9970*/  STL.64 [R1+0xe0], R174 ;  /* 0x0000e0ae01007387 */ /* 0x0005e20000100a00 */
[----:B---3--:R-:W-:-:S03]  /*9980*/  IMAD.WIDE R176, R7, 0x4, R176 ;  /* 0x0000000407b07825 */ /* 0x008fc600078e02b0 */
[----:B------:R-:W-:Y:S04]  /*9990*/  STL.64 [R1+0xd0], R24 ;  /* 0x0000d01801007387 */ /* 0x000fe80000100a00 */
[----:B------:R3:W-:Y:S04]  /*99a0*/  STL.64 [R1+0xe8], R176 ;  /* 0x0000e8b001007387 */ /* 0x0007e80000100a00 */
[----:B------:R3:W-:Y:S04]  /*99b0*/  STL.64 [R1+0xc8], R22 ;  /* 0x0000c81601007387 */ /* 0x0007e80000100a00 */
        /* <DEDUP_REMOVED lines=23> */
[----:B-1----:R-:W3:Y:S04]  /*9b30*/  LDL.LU.64 R124, [R1+0xaf0] ;  /* 0x000af000017c7983 */ /* 0x002ee80000300a00 */
[----:B------:R-:W-:Y:S04]  /*9b40*/  LDGSTS.E [R2+0x51e00], desc[UR16][R216.64], P2 ;  /* 0x51e00000d8027fae */ /* 0x000fe80009121850 */
[----:B------:R-:W3:Y:S04]  /*9b50*/  LDL.LU.64 R186, [R1+0xae8] ;  /* 0x000ae80001ba7983 */ /* 0x000ee80000300a00 */
        /* <DEDUP_REMOVED lines=13> */
[----:B----4-:R-:W4:Y:S04]  /*9c30*/  LDL.LU.64 R20, [R1+0xab0] ;  /* 0x000ab00001147983 */ /* 0x010f280000300a00 */
[----:B------:R-:W-:Y:S04]  /*9c40*/  LDGSTS.E [R2+0x53e00], desc[UR16][R238.64], P2 ;  /* 0x53e00000ee027fae */ /* 0x000fe80009121850 */
[----:B--2---:R-:W2:Y:S04]  /*9c50*/  LDL.LU.64 R174, [R1+0xaa8] ;  /* 0x000aa80001ae7983 */ /* 0x004ea80000300a00 */
[----:B------:R-:W-:Y:S04]  /*9c60*/  LDGSTS.E [R2+0x54200], desc[UR16][R242.64], P2 ;  /* 0x54200000f2027fae */ /* 0x000fe80009121850 */
[----:B---3--:R-:W3:Y:S04]  /*9c70*/  LDL.LU.64 R176, [R1+0xaa0] ;  /* 0x000aa00001b07983 */ /* 0x008ee80000300a00 */
[----:B------:R-:W-:Y:S04]  /*9c80*/  LDGSTS.E [R2+0x54600], desc[UR16][R168.64], P2 ;  /* 0x54600000a8027fae */ /* 0x000fe80009121850 */
[----:B------:R1:W-:Y:S04]  /*9c90*/  LDGSTS.E [R2+0x54a00], desc[UR16][R56.64], P2 ;  /* 0x54a0000038027fae */ /* 0x0003e80009121850 */
[----:B------:R-:W-:Y:S04]  /*9ca0*/  LDGSTS.E [R2+0x54e00], desc[UR16][R54.64], P2 ;  /* 0x54e0000036027fae */ /* 0x000fe80009121850 */
[----:B------:R-:W3:Y:S01]  /*9cb0*/  LDL.LU.64 R168, [R1+0xa98] ;  /* 0x000a980001a87983 */ /* 0x000ee20000300a00 */
[----:B-1----:R-:W1:Y:S03]  /*9cc0*/  LDC R57, c[0x0][0x230] ;  /* 0x00008c00ff397b82 */ /* 0x002e660000000800 */
[----:B------:R-:W-:Y:S04]  /*9cd0*/  LDGSTS.E [R2+0x55200], desc[UR16][R52.64], P2 ;  /* 0x5520000034027fae */ /* 0x000fe80009121850 */
[----:B------:R-:W-:Y:S01]  /*9ce0*/  LDGSTS.E [R2+0x55600], desc[UR16][R50.64], P2 ;  /* 0x5560000032027fae */ /* 0x000fe20009121850 */
[----:B------:R-:W-:Y:S01]  /*9cf0*/  IMAD.WIDE R60, R7, 0x4, R60 ;  /* 0x00000004073c7825 */ /* 0x000fe200078e023c */
[----:B------:R-:W1:Y:S02]  /*9d00*/  LDC R56, c[0x0][0x230] ;  /* 0x00008c00ff387b82 */ /* 0x000e640000000800 */
[----:B------:R-:W-:Y:S04]  /*9d10*/  LDGSTS.E [R2+0x55a00], desc[UR16][R38.64], P2 ;  /* 0x55a0000026027fae */ /* 0x000fe80009121850 */
[----:B------:R-:W-:Y:S04]  /*9d20*/  LDGSTS.E [R2+0x55e00], desc[UR16][R36.64], P2 ;  /* 0x55e0000024027fae */ /* 0x000fe80009121850 */
[----:B------:R-:W-:Y:S04]  /*9d30*/  LDGSTS.E [R2+0x56200], desc[UR16][R34.64], P2 ;  /* 0x5620000022027fae */ /* 0x000fe80009121850 */
[----:B------:R-:W-:Y:S01]  /*9d40*/  LDGSTS.E [R2+0x56600], desc[UR16][R32.64], P2 ;  /* 0x5660000020027fae */ /* 0x000fe20009121850 */
[----:B-1----:R-:W-:-:S03]  /*9d50*/  VIADD R57, R57, 0xffffff9a ;  /* 0xffffff9a39397836 */ /* 0x002fc60000000000 */
[----:B------:R1:W-:Y:S04]  /*9d60*/  LDGSTS.E [R2+0x56a00], desc[UR16][R30.64], P2 ;  /* 0x56a000001e027fae */ /* 0x0003e80009121850 */
[----:B------:R-:W-:Y:S04]  /*9d70*/  LDGSTS.E [R2+0x56e00], desc[UR16][R28.64], P2 ;  /* 0x56e000001c027fae */ /* 0x000fe80009121850 */
[----:B------:R1:W-:Y:S04]  /*9d80*/  LDGSTS.E [R2+0x57200], desc[UR16][R26.64], P2 ;  /* 0x572000001a027fae */ /* 0x0003e80009121850 */
[----:B------:R1:W-:Y:S02]  /*9d90*/  LDGSTS.E [R2+0x57600], desc[UR16][R24.64], P2 ;  /* 0x5760000018027fae */ /* 0x0003e40009121850 */
[----:B-1----:R-:W1:Y:S02]  /*9da0*/  LDC R30, c[0x0][0x230] ;  /* 0x00008c00ff1e7b82 */ /* 0x002e640000000800 */
[----:B------:R1:W-:Y:S04]  /*9db0*/  LDGSTS.E [R2+0x57a00], desc[UR16][R22.64], P2 ;  /* 0x57a0000016027fae */ /* 0x0003e80009121850 */
[----:B------:R-:W-:Y:S01]  /*9dc0*/  LDGSTS.E [R2+0x57e00], desc[UR16][R60.64], P2 ;  /* 0x57e000003c027fae */ /* 0x000fe20009121850 */
[----:B------:R-:W-:Y:S01]  /*9dd0*/  ISETP.GE.U32.AND P2, PT, R57, 0x7fffff7b, PT ;  /* 0x7fffff7b3900780c */ /* 0x000fe20003f46070 */
[----:B------:R-:W3:Y:S02]  /*9de0*/  LDC R27, c[0x0][0x230] ;  /* 0x00008c00ff1b7b82 */ /* 0x000ee40000000800 */
[----:B------:R-:W0:Y:S06]  /*9df0*/  LDGDEPBAR ;  /* 0x00000000000079af */ /* 0x000e2c0000000000 */
[----:B------:R-:W1:Y:S08]  /*9e00*/  LDC R57, c[0x0][0x230] ;  /* 0x00008c00ff397b82 */ /* 0x000e700000000800 */
[----:B------:R-:W3:Y:S08]  /*9e10*/  LDC R24, c[0x0][0x230] ;  /* 0x00008c00ff187b82 */ /* 0x000ef00000000800 */
[----:B------:R-:W3:Y:S01]  /*9e20*/  LDC R25, c[0x0][0x230] ;  /* 0x00008c00ff197b82 */ /* 0x000ee20000000800 */
[----:B-1----:R-:W-:-:S07]  /*9e30*/  VIADD R22, R57, 0xffffff98 ;  /* 0xffffff9839167836 */ /* 0x002fce0000000000 */
[----:B------:R-:W1:Y:S08]  /*9e40*/  LDC R28, c[0x0][0x230] ;  /* 0x00008c00ff1c7b82 */ /* 0x000e700000000800 */
[----:B------:R-:W1:Y:S01]  /*9e50*/  LDC R57, c[0x0][0x230] ;  /* 0x00008c00ff397b82 */ /* 0x000e620000000800 */
[----:B------:R-:W-:-:S07]  /*9e60*/  IADD3 R23, R56, -0x67, RZ ;  /* 0xffffff9938177810 */ /* 0x000fce0007ffe0ff */
[----:B------:R-:W1:Y:S01]  /*9e70*/  LDC R26, c[0x0][0x230] ;  /* 0x00008c00ff1a7b82 */ /* 0x000e620000000800 */
[----:B------:R-:W-:-:S07]  /*9e80*/  IMAD.WIDE R160, R8, 0x4, R160 ;  /* 0x0000000408a07825 */ /* 0x000fce00078e02a0 */
[----:B------:R-:W1:Y:S01]  /*9e90*/  LDC R29, c[0x0][0x230] ;  /* 0x00008c00ff1d7b82 */ /* 0x000e620000000800 */
        /* <DEDUP_REMOVED lines=22> */
[----:B----4-:R-:W-:-:S04]  /*a000*/  IMAD.WIDE R20, R8, 0x4, R20 ;  /* 0x0000000408147825 */ /* 0x010fc800078e0214 */
[----:B--2---:R-:W-:-:S04]  /*a010*/  IMAD.WIDE R174, R8, 0x4, R174 ;  /* 0x0000000408ae7825 */ /* 0x004fc800078e02ae */
[----:B---3--:R-:W-:-:S04]  /*a020*/  IMAD.WIDE R176, R8, 0x4, R176 ;  /* 0x0000000408b07825 */ /* 0x008fc800078e02b0 */
[C---:B------:R-:W-:Y:S01]  /*a030*/  IMAD.WIDE R168, R8.reuse, 0x4, R168 ;  /* 0x0000000408a87825 */ /* 0x040fe200078e02a8 */
[----:B------:R-:W-:Y:S03]  /*a040*/  BAR.SYNC.DEFER_BLOCKING 0x0 ;  /* 0x0000000000007b1d */ /* 0x000fe60000010000 */
[----:B------:R-:W-:-:S03]  /*a050*/  IMAD.WIDE R134, R8, 0x4, R134 ;  /* 0x0000000408867825 */ /* 0x000fc600078e0286 */
[----:B------:R-:W-:Y:S01]  /*a060*/  @!PT LDS RZ, [RZ] ;  /* 0x00000000fffff984 */ /* 0x000fe20000000800 */
[----:B------:R-:W-:Y:S01]  /*a070*/  @!PT LDS RZ, [RZ] ;  /* 0x00000000fffff984 */ /* 0x000fe20000000800 */
[----:B------:R-:W-:Y:S01]  /*a080*/  @!PT LDS RZ, [RZ] ;  /* 0x00000000fffff984 */ /* 0x000fe20000000800 */
[----:B------:R-:W-:Y:S04]  /*a090*/  LDGSTS.E [R14+0x18000], desc[UR16][R168.64], !P4 ;  /* 0x18000000a80e7fae */ /* 0x000fe8000e121850 */
[----:B------:R-:W-:Y:S01]  /*a0a0*/  LDGSTS.E [R14+0x1c000], desc[UR16][R176.64], !P4 ;  /* 0x1c000000b00e7fae */ /* 0x000fe2000e121850 */
[----:B------:R-:W-:Y:S01]  /*a0b0*/  ISETP.GE.U32.AND P4, PT, R23, 0x7fffff7a, PT ;  /* 0x7fffff7a1700780c */ /* 0x000fe20003f86070 */
[----:B-1----:R-:W-:Y:S02]  /*a0c0*/  VIADD R23, R57, 0xffffff97 ;  /* 0xffffff9739177836 */ /* 0x002fe40000000000 */
[----:B------:R-:W-:Y:S04]  /*a0d0*/  LDGSTS.E [R14+0x18004], desc[UR16][R174.64], !P3 ;  /* 0x18004000ae0e7fae */ /* 0x000fe8000d921850 */
[----:B------:R-:W-:Y:S04]  /*a0e0*/  LDGSTS.E [R14+0x1c004], desc[UR16][R20.64], !P3 ;  /* 0x1c004000140e7fae */ /* 0x000fe8000d921850 */
[----:B------:R-:W-:Y:S04]  /*a0f0*/  LDGSTS.E [R14+0x18008], desc[UR16][R164.64], !P6 ;  /* 0x18008000a40e7fae */ /* 0x000fe8000f121850 */
[----:B------:R-:W-:Y:S01]  /*a100*/  LDGSTS.E [R14+0x1c008], desc[UR16][R192.64], !P6 ;  /* 0x1c008000c00e7fae */ /* 0x000fe2000f121850 */
[----:B------:R-:W-:-:S02]  /*a110*/  ISETP.GE.U32.AND P6, PT, R23, 0x7fffff78, PT ;  /* 0x7fffff781700780c */ /* 0x000fc40003fc6070 */
[----:B------:R-:W-:Y:S01]  /*a120*/  IADD3 R23, R24, -0x6b, RZ ;  /* 0xffffff9518177810 */ /* 0x000fe20007ffe0ff */
[----:B------:R-:W-:Y:S01]  /*a130*/  LDGSTS.E [R14+0x1800c], desc[UR16][R134.64], !P1 ;  /* 0x1800c000860e7fae */ /* 0x000fe2000c921850 */
[----:B------:R-:W1:Y:S01]  /*a140*/  LDC R24, c[0x0][0x230] ;  /* 0x00008c00ff187b82 */ /* 0x000e620000000800 */
[----:B------:R-:W-:Y:S01]  /*a150*/  ISETP.GE.U32.AND P3, PT, R22, 0x7fffff79, PT ;  /* 0x7fffff791600780c */ /* 0x000fe20003f66070 */
[----:B------:R-:W-:Y:S01]  /*a160*/  VIADD R22, R11, 0xffffff96 ;  /* 0xffffff960b167836 */ /* 0x000fe20000000000 */
[----:B------:R-:W-:Y:S04]  /*a170*/  LDGSTS.E [R14+0x1c00c], desc[UR16][R166.64], !P1 ;  /* 0x1c00c000a60e7fae */ /* 0x000fe8000c921850 */
[----:B------:R-:W-:Y:S01]  /*a180*/  ISETP.GE.U32.AND P1, PT, R22, 0x7fffff77, PT ;  /* 0x7fffff771600780c */ /* 0x000fe20003f26070 */
[----:B------:R-:W-:Y:S01]  /*a190*/  LDGSTS.E [R3+0x18000], desc[UR16][R158.64], !P5 ;  /* 0x180000009e037fae */ /* 0x000fe2000e921850 */
[----:B------:R-:W-:Y:S01]  /*a1a0*/  VIADD R22, R27, 0xffffff94 ;  /* 0xffffff941b167836 */ /* 0x000fe20000000000 */
[----:B------:R-:W2:Y:S02]  /*a1b0*/  LDC R11, c[0x0][0x230] ;  /* 0x00008c00ff0b7b82 */ /* 0x000ea40000000800 */
[----:B------:R-:W-:Y:S01]  /*a1c0*/  LDGSTS.E [R3+0x1c000], desc[UR16][R186.64], !P5 ;  /* 0x1c000000ba037fae */ /* 0x000fe2000e921850 */
[----:B------:R-:W-:Y:S01]  /*a1d0*/  ISETP.GE.U32.AND P5, PT, R23, 0x7fffff76, PT ;  /* 0x7fffff761700780c */ /* 0x000fe20003fa6070 */
[----:B------:R-:W-:-:S02]  /*a1e0*/  VIADD R23, R25, 0xffffff93 ;  /* 0xffffff9319177836 */ /* 0x000fc40000000000 */
[----:B------:R3:W-:Y:S02]  /*a1f0*/  LDGSTS.E [R3+0x18004], desc[UR16][R124.64], !P2 ;  /* 0x180040007c037fae */ /* 0x0007e4000d121850 */
[----:B------:R-:W4:Y:S02]  /*a200*/  LDC R25, c[0x0][0x230] ;  /* 0x00008c00ff197b82 */ /* 0x000f240000000800 */
[----:B------:R-:W-:Y:S01]  /*a210*/  LDGSTS.E [R3+0x1c004], desc[UR16][R160.64], !P2 ;  /* 0x1c004000a0037fae */ /* 0x000fe2000d121850 */
[----:B------:R-:W-:Y:S01]  /*a220*/  ISETP.GE.U32.AND P2, PT, R22, 0x7fffff75, PT ;  /* 0x7fffff751600780c */ /* 0x000fe20003f46070 */
[----:B------:R-:W-:Y:S02]  /*a230*/  VIADD R22, R28, 0xffffff92 ;  /* 0xffffff921c167836 */ /* 0x000fe40000000000 */
[----:B------:R-:W-:Y:S02]  /*a240*/  LDGSTS.E [R3+0x18008], desc[UR16][R154.64], !P4 ;  /* 0x180080009a037fae */ /* 0x000fe4000e121850 */
[----:B------:R-:W3:Y:S02]  /*a250*/  LDC R27, c[0x0][0x230] ;  /* 0x00008c00ff1b7b82 */ /* 0x000ee40000000800 */
[----:B------:R-:W-:Y:S01]  /*a260*/  LDGSTS.E [R3+0x1c008], desc[UR16][R150.64], !P4 ;  /* 0x1c00800096037fae */ /* 0x000fe2000e121850 */
[----:B------:R-:W-:-:S02]  /*a270*/  ISETP.GE.U32.AND P4, PT, R23, 0x7fffff74, PT ;  /* 0x7fffff741700780c */ /* 0x000fc40003f86070 */
[----:B------:R-:W-:Y:S01]  /*a280*/  IADD3 R23, R26, -0x6f, RZ ;  /* 0xffffff911a177810 */ /* 0x000fe20007ffe0ff */
[----:B------:R-:W-:Y:S02]  /*a290*/  LDGSTS.E [R3+0x1800c], desc[UR16][R146.64], !P3 ;  /* 0x1800c00092037fae */ /* 0x000fe4000d921850 */
[----:B------:R-:W2:Y:S02]  /*a2a0*/  LDC R26, c[0x0][0x230] ;  /* 0x00008c00ff1a7b82 */ /* 0x000ea40000000800 */
[----:B------:R-:W-:Y:S01]  /*a2b0*/  LDGSTS.E [R3+0x1c00c], desc[UR16][R156.64], !P3 ;  /* 0x1c00c0009c037fae */ /* 0x000fe2000d921850 */
[----:B------:R-:W-:Y:S01]  /*a2c0*/  ISETP.GE.U32.AND P3, PT, R22, 0x7fffff73, PT ;  /* 0x7fffff731600780c */ /* 0x000fe20003f66070 */
[----:B------:R-:W-:Y:S02]  /*a2d0*/  VIADD R22, R30, 0xffffff90 ;  /* 0xffffff901e167836 */ /* 0x000fe40000000000 */
[----:B------:R-:W-:Y:S02]  /*a2e0*/  LDGSTS.E [R244+0x18000], desc[UR16][R144.64], !P6 ;  /* 0x1800000090f47fae */ /* 0x000fe4000f121850 */
[----:B------:R-:W2:Y:S02]  /*a2f0*/  LDC R30, c[0x0][0x230] ;  /* 0x00008c00ff1e7b82 */ /* 0x000ea40000000800 */
[----:B------:R-:W-:Y:S01]  /*a300*/  LDGSTS.E [R244+0x1c000], desc[UR16][R172.64], !P6 ;  /* 0x1c000000acf47fae */ /* 0x000fe2000f121850 */
[----:B------:R-:W-:Y:S01]  /*a310*/  ISETP.GE.U32.AND P6, PT, R23, 0x7fffff72, PT ;  /* 0x7fffff721700780c */ /* 0x000fe20003fc6070 */
[----:B-1----:R-:W-:-:S02]  /*a320*/  VIADD R23, R24, 0xffffff8f ;  /* 0xffffff8f18177836 */ /* 0x002fc40000000000 */
[----:B------:R-:W-:Y:S02]  /*a330*/  LDGSTS.E [R244+0x18004], desc[UR16][R140.64], !P1 ;  /* 0x180040008cf47fae */ /* 0x000fe4000c921850 */
[----:B------:R-:W1:Y:S02]  /*a340*/  LDC R24, c[0x0][0x230] ;  /* 0x00008c00ff187b82 */ /* 0x000e640000000800 */
[----:B------:R-:W-:Y:S01]  /*a350*/  LDGSTS.E [R244+0x1c004], desc[UR16][R132.64], !P1 ;  /* 0x1c00400084f47fae */ /* 0x000fe2000c921850 */
[----:B------:R-:W-:Y:S01]  /*a360*/  ISETP.GE.U32.AND P1, PT, R22, 0x7fffff71, PT ;  /* 0x7fffff711600780c */ /* 0x000fe20003f26070 */
[----:B------:R-:W-:Y:S02]  /*a370*/  VIADD R22, R29, 0xffffff8e ;  /* 0xffffff8e1d167836 */ /* 0x000fe40000000000 */
[----:B------:R-:W-:Y:S02]  /*a380*/  LDGSTS.E [R244+0x18008], desc[UR16][R118.64], !P5 ;  /* 0x1800800076f47fae */ /* 0x000fe4000e921850 */
[----:B------:R-:W1:Y:S02]  /*a390*/  LDC R29, c[0x0][0x230] ;  /* 0x00008c00ff1d7b82 */ /* 0x000e640000000800 */
[----:B------:R-:W-:Y:S01]  /*a3a0*/  LDGSTS.E [R244+0x1c008], desc[UR16][R162.64], !P5 ;  /* 0x1c008000a2f47fae */ /* 0x000fe2000e921850 */
[----:B------:R-:W-:-:S02]  /*a3b0*/  ISETP.GE.U32.AND P5, PT, R23, 0x7fffff70, PT ;  /* 0x7fffff701700780c */ /* 0x000fc40003fa6070 */
[----:B----4-:R-:W-:Y:S01]  /*a3c0*/  IADD3 R23, R25, -0x73, RZ ;  /* 0xffffff8d19177810 */ /* 0x010fe20007ffe0ff */
[----:B------:R-:W-:Y:S02]  /*a3d0*/  LDGSTS.E [R244+0x1800c], desc[UR16][R102.64], !P2 ;  /* 0x1800c00066f47fae */ /* 0x000fe4000d121850 */
[----:B------:R-:W4:Y:S02]  /*a3e0*/  LDC R28, c[0x0][0x230] ;  /* 0x00008c00ff1c7b82 */ /* 0x000f240000000800 */
[----:B------:R-:W-:Y:S01]  /*a3f0*/  LDGSTS.E [R244+0x1c00c], desc[UR16][R138.64], !P2 ;  /* 0x1c00c0008af47fae */ /* 0x000fe2000d121850 */
[----:B------:R-:W-:Y:S01]  /*a400*/  ISETP.GE.U32.AND P2, PT, R22, 0x7fffff6f, PT ;  /* 0x7fffff6f1600780c */ /* 0x000fe20003f46070 */
[----:B---3--:R-:W-:Y:S02]  /*a410*/  VIADD R22, R27, 0xffffff8c ;  /* 0xffffff8c1b167836 */ /* 0x008fe40000000000 */
[----:B------:R-:W-:Y:S02]  /*a420*/  LDGSTS.E [R245+0x18000], desc[UR16][R130.64], !P4 ;  /* 0x1800000082f57fae */ /* 0x000fe4000e121850 */
[----:B------:R-:W3:Y:S01]  /*a430*/  LDC R25, c[0x0][0x230] ;  /* 0x00008c00ff197b82 */ /* 0x000ee20000000800 */
[----:B------:R-:W-:Y:S01]  /*a440*/  IMAD.WIDE R122, R8, 0x4, R122 ;  /* 0x00000004087a7825 */ /* 0x000fe200078e027a */
[----:B------:R-:W-:Y:S01]  /*a450*/  LDGSTS.E [R245+0x1c000], desc[UR16][R136.64], !P4 ;  /* 0x1c00000088f57fae */ /* 0x000fe2000e121850 */
[----:B------:R-:W-:-:S02]  /*a460*/  ISETP.GE.U32.AND P4, PT, R23, 0x7fffff6e, PT ;  /* 0x7fffff6e1700780c */ /* 0x000fc40003f86070 */
[----:B------:R-:W-:Y:S01]  /*a470*/  IMAD.WIDE R148, R8, 0x4, R148 ;  /* 0x0000000408947825 */ /* 0x000fe200078e0294 */
[----:B------:R-:W-:Y:S02]  /*a480*/  LDGSTS.E [R245+0x18004], desc[UR16][R120.64], !P3 ;  /* 0x1800400078f57fae */ /* 0x000fe4000d921850 */
[----:B------:R-:W3:Y:S01]  /*a490*/  LDC R27, c[0x0][0x230] ;  /* 0x00008c00ff1b7b82 */ /* 0x000ee20000000800 */
[----:B--2---:R-:W-:Y:S01]  /*a4a0*/  VIADD R23, R26, 0xffffff8b ;  /* 0xffffff8b1a177836 */ /* 0x004fe20000000000 */
[----:B------:R-:W-:Y:S01]  /*a4b0*/  LDGSTS.E [R245+0x1c004], desc[UR16][R126.64], !P3 ;  /* 0x1c0040007ef57fae */ /* 0x000fe2000d921850 */
[----:B------:R-:W-:Y:S01]  /*a4c0*/  IMAD.WIDE R94, R8, 0x4, R94 ;  /* 0x00000004085e7825 */ /* 0x000fe200078e025e */
[----:B------:R-:W-:Y:S02]  /*a4d0*/  ISETP.GE.U32.AND P3, PT, R22, 0x7fffff6d, PT ;  /* 0x7fffff6d1600780c */ /* 0x000fe40003f66070 */
[----:B------:R-:W-:Y:S01]  /*a4e0*/  LDGSTS.E [R245+0x18008], desc[UR16][R122.64], !P6 ;  /* 0x180080007af57fae */ /* 0x000fe2000f121850 */
[----:B------:R-:W-:Y:S01]  /*a4f0*/  IMAD.WIDE R114, R8, 0x4, R114 ;  /* 0x0000000408727825 */ /* 0x000fe200078e0272 */
[----:B------:R-:W2:Y:S02]  /*a500*/  LDC R26, c[0x0][0x230] ;  /* 0x00008c00ff1a7b82 */ /* 0x000ea40000000800 */
[----:B------:R-:W-:Y:S01]  /*a510*/  LDGSTS.E [R245+0x1c008], desc[UR16][R148.64], !P6 ;  /* 0x1c00800094f57fae */ /* 0x000fe2000f121850 */
[----:B------:R-:W-:Y:S01]  /*a520*/  VIADD R22, R30, 0xffffff8a ;  /* 0xffffff8a1e167836 */ /* 0x000fe20000000000 */
[----:B------:R-:W-:Y:S01]  /*a530*/  ISETP.GE.U32.AND P6, PT, R23, 0x7fffff6c, PT ;  /* 0x7fffff6c1700780c */ /* 0x000fe20003fc6070 */
[----:B------:R-:W-:Y:S01]  /*a540*/  IMAD.WIDE R106, R8, 0x4, R106 ;  /* 0x00000004086a7825 */ /* 0x000fe200078e026a */
[----:B------:R-:W-:Y:S01]  /*a550*/  LDGSTS.E [R245+0x1800c], desc[UR16][R94.64], !P1 ;  /* 0x1800c0005ef57fae */ /* 0x000fe2000c921850 */
[----:B-1----:R-:W-:Y:S01]  /*a560*/  IADD3 R23, R24, -0x77, RZ ;  /* 0xffffff8918177810 */ /* 0x002fe20007ffe0ff */
[----:B------:R-:W1:Y:S01]  /*a570*/  LDC R30, c[0x0][0x230] ;  /* 0x00008c00ff1e7b82 */ /* 0x000e620000000800 */
[----:B------:R-:W-:Y:S01]  /*a580*/  IMAD.WIDE R142, R8, 0x4, R142 ;  /* 0x00000004088e7825 */ /* 0x000fe200078e028e */
[----:B------:R-:W-:Y:S01]  /*a590*/  LDGSTS.E [R245+0x1c00c], desc[UR16][R114.64], !P1 ;  /* 0x1c00c00072f57fae */ /* 0x000fe2000c921850 */
[----:B------:R-:W-:-:S02]  /*a5a0*/  ISETP.GE.U32.AND P1, PT, R22, 0x7fffff6b, PT ;  /* 0x7fffff6b1600780c */ /* 0x000fc40003f26070 */
[C---:B------:R-:W-:Y:S01]  /*a5b0*/  IMAD.WIDE R110, R8.reuse, 0x4, R110 ;  /* 0x00000004086e7825 */ /* 0x040fe200078e026e */
[----:B------:R-:W-:Y:S02]  /*a5c0*/  LDGSTS.E [R246+0x18000], desc[UR16][R106.64], !P5 ;  /* 0x180000006af67fae */ /* 0x000fe4000e921850 */
[----:B------:R-:W1:Y:S01]  /*a5d0*/  LDC R24, c[0x0][0x230] ;  /* 0x00008c00ff187b82 */ /* 0x000e620000000800 */
[C---:B------:R-:W-:Y:S01]  /*a5e0*/  IMAD.WIDE R96, R8.reuse, 0x4, R96 ;  /* 0x0000000408607825 */ /* 0x040fe200078e0260 */
[----:B------:R-:W-:Y:S03]  /*a5f0*/  LDGSTS.E [R246+0x1c000], desc[UR16][R142.64], !P5 ;  /* 0x1c0000008ef67fae */ /* 0x000fe6000e921850 */
[----:B------:R-:W-:Y:S01]  /*a600*/  VIADD R22, R29, 0xffffff88 ;  /* 0xffffff881d167836 */ /* 0x000fe20000000000 */
[----:B------:R-:W-:Y:S01]  /*a610*/  LDGSTS.E [R246+0x18004], desc[UR16][R110.64], !P2 ;  /* 0x180040006ef67fae */ /* 0x000fe2000d121850 */
[----:B------:R-:W-:Y:S01]  /*a620*/  ISETP.GE.U32.AND P5, PT, R23, 0x7fffff6a, PT ;  /* 0x7fffff6a1700780c */ /* 0x000fe20003fa6070 */
[----:B------:R-:W-:Y:S01]  /*a630*/  IMAD.WIDE R98, R8, 0x4, R98 ;  /* 0x0000000408627825 */ /* 0x000fe200078e0262 */
[----:B------:R-:W1:Y:S01]  /*a640*/  LDC R29, c[0x0][0x230] ;  /* 0x00008c00ff1d7b82 */ /* 0x000e620000000800 */
[----:B------:R-:W-:Y:S01]  /*a650*/  LDGSTS.E [R246+0x1c004], desc[UR16][R96.64], !P2 ;  /* 0x1c00400060f67fae */ /* 0x000fe2000d121850 */
[----:B------:R-:W-:Y:S01]  /*a660*/  ISETP.GE.U32.AND P2, PT, R22, 0x7fffff69, PT ;  /* 0x7fffff691600780c */ /* 0x000fe20003f46070 */
[----:B----4-:R-:W-:-:S02]  /*a670*/  VIADD R22, R28, 0xffffff86 ;  /* 0xffffff861c167836 */ /* 0x010fc40000000000 */
[----:B---3--:R-:W-:Y:S01]  /*a680*/  VIADD R23, R25, 0xffffff87 ;  /* 0xffffff8719177836 */ /* 0x008fe20000000000 */
[----:B------:R-:W-:Y:S02]  /*a690*/  LDGSTS.E [R246+0x18008], desc[UR16][R98.64], !P4 ;  /* 0x1800800062f67fae */ /* 0x000fe4000e121850 */
[----:B------:R-:W3:Y:S01]  /*a6a0*/  LDC R28, c[0x0][0x230] ;  /* 0x00008c00ff1c7b82 */ /* 0x000ee20000000800 */
[----:B------:R-:W-:-:S04]  /*a6b0*/  IMAD.WIDE R104, R8, 0x4, R104 ;  /* 0x0000000408687825 */ /* 0x000fc800078e0268 */
[C---:B------:R-:W-:Y:S01]  /*a6c0*/  IMAD.WIDE R200, R8.reuse, 0x4, R200 ;  /* 0x0000000408c87825 */ /* 0x040fe200078e02c8 */
[----:B------:R-:W-:Y:S02]  /*a6d0*/  LDGSTS.E [R246+0x1c008], desc[UR16][R104.64], !P4 ;  /* 0x1c00800068f67fae */ /* 0x000fe4000e121850 */
[----:B------:R-:W4:Y:S01]  /*a6e0*/  LDC R25, c[0x0][0x230] ;  /* 0x00008c00ff197b82 */ /* 0x000f220000000800 */
[C---:B------:R-:W-:Y:S01]  /*a6f0*/  IMAD.WIDE R182, R8.reuse, 0x4, R182 ;  /* 0x0000000408b67825 */ /* 0x040fe200078e02b6 */
[----:B------:R-:W-:Y:S01]  /*a700*/  ISETP.GE.U32.AND P4, PT, R23, 0x7fffff68, PT ;  /* 0x7fffff681700780c */ /* 0x000fe20003f86070 */
[----:B------:R-:W-:Y:S02]  /*a710*/  LDGSTS.E [R246+0x1800c], desc[UR16][R200.64], !P3 ;  /* 0x1800c000c8f67fae */ /* 0x000fe4000d921850 */
[----:B------:R-:W-:Y:S01]  /*a720*/  IMAD.WIDE R92, R8, 0x4, R92 ;  /* 0x00000004085c7825 */ /* 0x000fe200078e025c */
[----:B--2---:R-:W-:Y:S01]  /*a730*/  IADD3 R23, R26, -0x7b, RZ ;  /* 0xffffff851a177810 */ /* 0x004fe20007ffe0ff */
[----:B------:R-:W-:Y:S02]  /*a740*/  LDGSTS.E [R246+0x1c00c], desc[UR16][R182.64], !P3 ;  /* 0x1c00c000b6f67fae */ /* 0x000fe4000d921850 */
[----:B------:R-:W-:Y:S01]  /*a750*/  IMAD.WIDE R128, R8, 0x4, R128 ;  /* 0x0000000408807825 */ /* 0x000fe200078e0280 */
[----:B------:R-:W2:Y:S01]  /*a760*/  LDC R26, c[0x0][0x230] ;  /* 0x00008c00ff1a7b82 */ /* 0x000ea20000000800 */
[----:B------:R-:W-:Y:S01]  /*a770*/  LDGSTS.E [R247+0x18000], desc[UR16][R92.64], !P6 ;  /* 0x180000005cf77fae */ /* 0x000fe2000f121850 */
[----:B------:R-:W-:Y:S01]  /*a780*/  ISETP.GE.U32.AND P3, PT, R22, 0x7fffff67, PT ;  /* 0x7fffff671600780c */ /* 0x000fe20003f66070 */
[----:B------:R-:W-:-:S02]  /*a790*/  IMAD.WIDE R88, R8, 0x4, R88 ;  /* 0x0000000408587825 */ /* 0x000fc400078e0258 */
[----:B------:R-:W-:Y:S01]  /*a7a0*/  LDGSTS.E [R247+0x1c000], desc[UR16][R128.64], !P6 ;  /* 0x1c00000080f77fae */ /* 0x000fe2000f121850 */
[----:B------:R-:W-:Y:S01]  /*a7b0*/  ISETP.GE.U32.AND P6, PT, R23, 0x7fffff66, PT ;  /* 0x7fffff661700780c */ /* 0x000fe20003fc6070 */
[----:B------:R-:W-:Y:S02]  /*a7c0*/  IMAD.WIDE R78, R8, 0x4, R78 ;  /* 0x00000004084e7825 */ /* 0x000fe400078e024e */
[----:B------:R-:W-:Y:S02]  /*a7d0*/  LDGSTS.E [R247+0x18004], desc[UR16][R88.64], !P1 ;  /* 0x1800400058f77fae */ /* 0x000fe4000c921850 */
[----:B-1----:R-:W-:Y:S02]  /*a7e0*/  VIADD R22, R30, 0xffffff84 ;  /* 0xffffff841e167836 */ /* 0x002fe40000000000 */
[----:B------:R-:W-:Y:S01]  /*a7f0*/  VIADD R23, R24, 0xffffff83 ;  /* 0xffffff8318177836 */ /* 0x000fe20000000000 */
[----:B------:R-:W-:Y:S01]  /*a800*/  LDGSTS.E [R247+0x1c004], desc[UR16][R78.64], !P1 ;  /* 0x1c0040004ef77fae */ /* 0x000fe2000c921850 */
[C---:B------:R-:W-:Y:S01]  /*a810*/  IMAD.WIDE R18, R8.reuse, 0x4, R18 ;  /* 0x0000000408127825 */ /* 0x040fe200078e0212 */
[----:B------:R-:W1:Y:S03]  /*a820*/  LDC R24, c[0x0][0x230] ;  /* 0x00008c00ff187b82 */ /* 0x000e660000000800 */
[----:B------:R-:W-:Y:S01]  /*a830*/  IMAD.WIDE R116, R8, 0x4, R116 ;  /* 0x0000000408747825 */ /* 0x000fe200078e0274 */
[----:B------:R-:W-:Y:S01]  /*a840*/  ISETP.GE.U32.AND P1, PT, R22, 0x7fffff65, PT ;  /* 0x7fffff651600780c */ /* 0x000fe20003f26070 */
[----:B------:R-:W-:Y:S02]  /*a850*/  LDGSTS.E [R247+0x18008], desc[UR16][R18.64], !P5 ;  /* 0x1800800012f77fae */ /* 0x000fe4000e921850 */
[----:B------:R-:W-:-:S02]  /*a860*/  IMAD.WIDE R198, R8, 0x4, R198 ;  /* 0x0000000408c67825 */ /* 0x000fc400078e02c6 */
[----:B------:R-:W-:Y:S02]  /*a870*/  LDGSTS.E [R247+0x1c008], desc[UR16][R116.64], !P5 ;  /* 0x1c00800074f77fae */ /* 0x000fe4000e921850 */
[C---:B------:R-:W-:Y:S01]  /*a880*/  IMAD.WIDE R180, R8.reuse, 0x4, R180 ;  /* 0x0000000408b47825 */ /* 0x040fe200078e02b4 */
[----:B------:R-:W-:Y:S01]  /*a890*/  ISETP.GE.U32.AND P5, PT, R23, 0x7fffff64, PT ;  /* 0x7fffff641700780c */ /* 0x000fe20003fa6070 */
[----:B------:R-:W-:Y:S02]  /*a8a0*/  LDGSTS.E [R247+0x1800c], desc[UR16][R198.64], !P2 ;  /* 0x1800c000c6f77fae */ /* 0x000fe4000d121850 */
[----:B------:R-:W-:Y:S02]  /*a8b0*/  VIADD R22, R27, 0xffffff82 ;  /* 0xffffff821b167836 */ /* 0x000fe40000000000 */
[C---:B------:R-:W-:Y:S01]  /*a8c0*/  IMAD.WIDE R194, R8.reuse, 0x4, R194 ;  /* 0x0000000408c27825 */ /* 0x040fe200078e02c2 */
[----:B------:R-:W-:Y:S01]  /*a8d0*/  LDGSTS.E [R247+0x1c00c], desc[UR16][R180.64], !P2 ;  /* 0x1c00c000b4f77fae */ /* 0x000fe2000d121850 */
[----:B------:R-:W2:Y:S02]  /*a8e0*/  LDC R27, c[0x0][0x230] ;  /* 0x00008c00ff1b7b82 */ /* 0x000ea40000000800 */
[----:B------:R-:W-:Y:S01]  /*a8f0*/  IMAD.WIDE R112, R8, 0x4, R112 ;  /* 0x0000000408707825 */ /* 0x000fe200078e0270 */
[----:B------:R-:W-:Y:S01]  /*a900*/  ISETP.GE.U32.AND P2, PT, R22, 0x7fffff63, PT ;  /* 0x7fffff631600780c */ /* 0x000fe20003f46070 */
[----:B------:R-:W-:Y:S02]  /*a910*/  LDGSTS.E [R248+0x18000], desc[UR16][R194.64], !P4 ;  /* 0x18000000c2f87fae */ /* 0x000fe4000e121850 */
[----:B---3--:R-:W-:-:S02]  /*a920*/  VIADD R23, R28, 0xffffff80 ;  /* 0xffffff801c177836 */ /* 0x008fc40000000000 */
[C---:B------:R-:W-:Y:S01]  /*a930*/  IMAD.WIDE R184, R8.reuse, 0x4, R184 ;  /* 0x0000000408b87825 */ /* 0x040fe200078e02b8 */
[----:B----4-:R-:W-:Y:S01]  /*a940*/  IADD3 R22, R25, -0x7f, RZ ;  /* 0xffffff8119167810 */ /* 0x010fe20007ffe0ff */
[----:B------:R-:W-:Y:S01]  /*a950*/  LDGSTS.E [R248+0x1c000], desc[UR16][R112.64], !P4 ;  /* 0x1c00000070f87fae */ /* 0x000fe2000e121850 */
[----:B------:R-:W3:Y:S01]  /*a960*/  LDC R25, c[0x0][0x230] ;  /* 0x00008c00ff197b82 */ /* 0x000ee20000000800 */
[----:B------:R-:W-:Y:S01]  /*a970*/  IMAD.WIDE R100, R8, 0x4, R100 ;  /* 0x0000000408647825 */ /* 0x000fe200078e0264 */
[----:B------:R-:W-:Y:S01]  /*a980*/  ISETP.GE.AND P4, PT, R10, R23, PT ;  /* 0x000000170a00720c */ /* 0x000fe20003f86270 */
[----:B------:R-:W-:Y:S04]  /*a990*/  LDGSTS.E [R248+0x18004], desc[UR16][R184.64], !P3 ;  /* 0x18004000b8f87fae */ /* 0x000fe8000d921850 */
[----:B------:R-:W-:Y:S01]  /*a9a0*/  LDGSTS.E [R248+0x1c004], desc[UR16][R100.64], !P3 ;  /* 0x1c00400064f87fae */ /* 0x000fe2000d921850 */
[----:B------:R-:W-:-:S02]  /*a9b0*/  ISETP.GE.U32.AND P3, PT, R22, 0x7fffff62, PT ;  /* 0x7fffff621600780c */ /* 0x000fc40003f66070 */
[----:B------:R-:W-:Y:S02]  /*a9c0*/  SEL R22, RZ, 0x4, P4 ;  /* 0x00000004ff167807 */ /* 0x000fe40002000000 */
[----:B------:R-:W-:Y:S01]  /*a9d0*/  ISETP.GT.AND P4, PT, R9, 0x9f, PT ;  /* 0x0000009f0900780c */ /* 0x000fe20003f84270 */
[----:B------:R-:W-:-:S03]  /*a9e0*/  IMAD.WIDE R84, R8, 0x4, R84 ;  /* 0x0000000408547825 */ /* 0x000fc600078e0254 */
[----:B------:R-:W-:Y:S01]  /*a9f0*/  SEL R22, R22, RZ, P4 ;  /* 0x000000ff16167207 */ /* 0x000fe20002000000 */
[----:B------:R-:W-:Y:S01]  /*aa00*/  IMAD.WIDE R86, R8, 0x4, R86 ;  /* 0x0000000408567825 */ /* 0x000fe200078e0256 */
[----:B------:R-:W-:-:S03]  /*aa10*/  ISETP.GE.U32.AND P4, PT, R23, 0x7fffff61, PT ;  /* 0x7fffff611700780c */ /* 0x000fc60003f86070 */
[C---:B------:R-:W-:Y:S01]  /*aa20*/  IMAD.WIDE R12, R8.reuse, 0x4, R12 ;  /* 0x00000004080c7825 */ /* 0x040fe200078e020c */
[----:B------:R-:W-:Y:S03]  /*aa30*/  STL.64 [R1+0xa38], R168 ;  /* 0x000a38a801007387 */ /* 0x000fe60000100a00 */
[----:B------:R-:W-:Y:S01]  /*aa40*/  IMAD.WIDE R108, R8, 0x4, R108 ;  /* 0x00000004086c7825 */ /* 0x000fe200078e026c */
[----:B------:R-:W-:Y:S03]  /*aa50*/  LDGSTS.E [R248+0x18008], desc[UR16][R84.64], !P6 ;  /* 0x1800800054f87fae */ /* 0x000fe6000f121850 */
[----:B-1----:R-:W-:Y:S01]  /*aa60*/  VIADD R23, R24, 0xffffff7f ;  /* 0xffffff7f18177836 */ /* 0x002fe20000000000 */
[----:B------:R-:W-:Y:S01]  /*aa70*/  STL.64 [R1+0xa40], R176 ;  /* 0x000a40b001007387 */ /* 0x000fe20000100a00 */
[----:B------:R-:W-:-:S03]  /*aa80*/  IMAD.WIDE R170, R8, 0x4, R170 ;  /* 0x0000000408aa7825 */ /* 0x000fc600078e02aa */
[----:B------:R-:W-:Y:S01]  /*aa90*/  LDGSTS.E [R248+0x1c008], desc[UR16][R86.64], !P6 ;  /* 0x1c00800056f87fae */ /* 0x000fe2000f121850 */
[----:B------:R-:W-:-:S03]  /*aaa0*/  IMAD.WIDE R90, R8, 0x4, R90 ;  /* 0x00000004085a7825 */ /* 0x000fc600078e025a */
[----:B------:R-:W-:Y:S01]  /*aab0*/  STL.64 [R1+0xa48], R174 ;  /* 0x000a48ae01007387 */ /* 0x000fe20000100a00 */
[----:B------:R-:W-:-:S03]  /*aac0*/  IMAD.WIDE R152, R8, 0x4, R152 ;  /* 0x0000000408987825 */ /* 0x000fc600078e0298 */
[----:B------:R-:W-:Y:S01]  /*aad0*/  LDGSTS.E [R248+0x1800c], desc[UR16][R12.64], !P1 ;  /* 0x1800c0000cf87fae */ /* 0x000fe2000c921850 */
[----:B------:R-:W-:Y:S01]  /*aae0*/  IMAD.WIDE R178, R8, 0x4, R178 ;  /* 0x0000000408b27825 */ /* 0x000fe200078e02b2 */
[----:B------:R-:W-:Y:S02]  /*aaf0*/  ISETP.NE.U32.AND P6, PT, R22, RZ, PT ;  /* 0x000000ff1600720c */ /* 0x000fe40003fc5070 */
[----:B------:R-:W-:Y:S01]  /*ab00*/  STL.64 [R1+0xa50], R20 ;  /* 0x000a501401007387 */ /* 0x000fe20000100a00 */
[----:B------:R-:W-:-:S03]  /*ab10*/  IADD3 R22, R29, -0x83, RZ ;  /* 0xffffff7d1d167810 */ /* 0x000fc60007ffe0ff */
[----:B------:R-:W-:Y:S01]  /*ab20*/  LDGSTS.E [R248+0x1c00c], desc[UR16][R108.64], !P1 ;  /* 0x1c00c0006cf87fae */ /* 0x000fe2000c921850 */
[----:B------:R-:W-:Y:S01]  /*ab30*/  ISETP.GE.U32.AND P1, PT, R23, 0x7fffff60, PT ;  /* 0x7fffff601700780c */ /* 0x000fe20003f26070 */
[----:B--2---:R-:W-:Y:S02]  /*ab40*/  VIADD R23, R26, 0xffffff7e ;  /* 0xffffff7e1a177836 */ /* 0x004fe40000000000 */
[----:B------:R-:W-:Y:S01]  /*ab50*/  STL.64 [R1+0xa58], R164 ;  /* 0x000a58a401007387 */ /* 0x000fe20000100a00 */
[----:B------:R-:W-:-:S03]  /*ab60*/  IMAD.WIDE R188, R8, 0x4, R188 ;  /* 0x0000000408bc7825 */ /* 0x000fc600078e02bc */
[----:B------:R-:W-:Y:S01]  /*ab70*/  STL.64 [R1+0xa60], R192 ;  /* 0x000a60c001007387 */ /* 0x000fe20000100a00 */
[----:B------:R-:W-:-:S03]  /*ab80*/  IMAD.WIDE R80, R8, 0x4, R80 ;  /* 0x0000000408507825 */ /* 0x000fc600078e0250 */
[----:B------:R-:W-:Y:S01]  /*ab90*/  STL.64 [R1+0xa68], R134 ;  /* 0x000a688601007387 */ /* 0x000fe20000100a00 */
[----:B------:R-:W-:-:S03]  /*aba0*/  IMAD.WIDE R196, R8, 0x4, R196 ;  /* 0x0000000408c47825 */ /* 0x000fc600078e02c4 */
[----:B------:R-:W-:Y:S01]  /*abb0*/  LDGSTS.E [R249+0x18000], desc[UR16][R170.64], !P5 ;  /* 0x18000000aaf97fae */ /* 0x000fe2000e921850 */
[----:B------:R-:W-:-:S03]  /*abc0*/  IMAD.WIDE R190, R8, 0x4, R190 ;  /* 0x0000000408be7825 */ /* 0x000fc600078e02be */
[----:B------:R-:W-:Y:S04]  /*abd0*/  STL.64 [R1+0xa78], R14 ;  /* 0x000a780e01007387 */ /* 0x000fe80000100a00 */
[----:B------:R-:W-:Y:S01]  /*abe0*/  LDGSTS.E [R249+0x1c000], desc[UR16][R90.64], !P5 ;  /* 0x1c0000005af97fae */ /* 0x000fe2000e921850 */
[----:B------:R-:W-:-:S03]  /*abf0*/  ISETP.GE.U32.AND P5, PT, R23, 0x7fffff5f, PT ;  /* 0x7fffff5f1700780c */ /* 0x000fc60003fa6070 */
[----:B------:R1:W-:Y:S01]  /*ac00*/  STL.64 [R1+0xa70], R166 ;  /* 0x000a70a601007387 */ /* 0x0003e20000100a00 */
[----:B---3--:R-:W-:-:S03]  /*ac10*/  VIADD R23, R25, 0xffffff7c ;  /* 0xffffff7c19177836 */ /* 0x008fc60000000000 */
[----:B------:R-:W-:Y:S04]  /*ac20*/  LDGSTS.E [R249+0x18004], desc[UR16][R152.64], !P2 ;  /* 0x1800400098f97fae */ /* 0x000fe8000d121850 */
[----:B------:R-:W-:Y:S04]  /*ac30*/  STL.64 [R1+0xa80], R158 ;  /* 0x000a809e01007387 */ /* 0x000fe80000100a00 */
[----:B------:R-:W-:Y:S01]  /*ac40*/  LDGSTS.E [R249+0x1c004], desc[UR16][R178.64], !P2 ;  /* 0x1c004000b2f97fae */ /* 0x000fe2000d121850 */
[----:B------:R-:W-:Y:S01]  /*ac50*/  ISETP.GE.U32.AND P2, PT, R22, 0x7fffff5e, PT ;  /* 0x7fffff5e1600780c */ /* 0x000fe20003f46070 */
[----:B------:R-:W-:-:S02]  /*ac60*/  VIADD R22, R27, 0xffffff7b ;  /* 0xffffff7b1b167836 */ /* 0x000fc40000000000 */
[----:B------:R-:W-:Y:S04]  /*ac70*/  STL.64 [R1+0xa88], R186 ;  /* 0x000a88ba01007387 */ /* 0x000fe80000100a00 */
[----:B------:R2:W-:Y:S04]  /*ac80*/  STL.64 [R1+0xa90], R124 ;  /* 0x000a907c01007387 */ /* 0x0005e80000100a00 */
[----:B------:R-:W-:Y:S04]  /*ac90*/  LDGSTS.E [R249+0x18008], desc[UR16][R188.64], !P3 ;  /* 0x18008000bcf97fae */ /* 0x000fe8000d921850 */
[----:B-1----:R-:W3:Y:S04]  /*aca0*/  LDL.LU.64 R166, [R1+0x8] ;  /* 0x0000080001a67983 */ /* 0x002ee80000300a00 */
[----:B------:R-:W-:Y:S01]  /*acb0*/  LDGSTS.E [R249+0x1c008], desc[UR16][R80.64], !P3 ;  /* 0x1c00800050f97fae */ /* 0x000fe2000d921850 */
[----:B------:R-:W-:-:S03]  /*acc0*/  ISETP.GE.U32.AND P3, PT, R23, 0x7fffff5d, PT ;  /* 0x7fffff5d1700780c */ /* 0x000fc60003f66070 */
[----:B------:R-:W-:Y:S04]  /*acd0*/  LDGSTS.E [R249+0x1800c], desc[UR16][R196.64], !P4 ;  /* 0x1800c000c4f97fae */ /* 0x000fe8000e121850 */
[----:B------:R-:W4:Y:S04]  /*ace0*/  LDL.LU.64 R134, [R1+0x18] ;  /* 0x0000180001867983 */ /* 0x000f280000300a00 */
[----:B------:R-:W-:Y:S01]  /*acf0*/  LDGSTS.E [R249+0x1c00c], desc[UR16][R190.64], !P4 ;  /* 0x1c00c000bef97fae */ /* 0x000fe2000e121850 */
[----:B------:R-:W-:-:S03]  /*ad00*/  ISETP.GE.U32.AND P4, PT, R22, 0x7fffff5c, PT ;  /* 0x7fffff5c1600780c */ /* 0x000fc60003f86070 */
[----:B------:R-:W4:Y:S04]  /*ad10*/  LDL.LU.64 R192, [R1+0x28] ;  /* 0x0000280001c07983 */ /* 0x000f280000300a00 */
[----:B------:R-:W4:Y:S04]  /*ad20*/  LDL.LU.64 R22, [R1+0x38] ;  /* 0x0000380001167983 */ /* 0x000f280000300a00 */
[----:B------:R-:W4:Y:S04]  /*ad30*/  LDL.LU.64 R164, [R1+0x50] ;  /* 0x0000500001a47983 */ /* 0x000f280000300a00 */
[----:B------:R-:W4:Y:S01]  /*ad40*/  LDL.LU.64 R20, [R1+0x60] ;  /* 0x0000600001147983 */ /* 0x000f220000300a00 */
[----:B------:R-:W-:-:S03]  /*ad50*/  IMAD.WIDE R54, R7, 0x4, R232 ;  /* 0x0000000407367825 */ /* 0x000fc600078e02e8 */
[----:B--2---:R-:W2:Y:S01]  /*ad60*/  LDL.LU.64 R124, [R1+0x70] ;  /* 0x00007000017c7983 */ /* 0x004ea20000300a00 */
[----:B------:R-:W-:-:S03]  /*ad70*/  IMAD.WIDE R50, R7, 0x4, R240 ;  /* 0x0000000407327825 */ /* 0x000fc600078e02f0 */
[----:B------:R-:W2:Y:S04]  /*ad80*/  LDL.LU.64 R174, [R1+0x68] ;  /* 0x0000680001ae7983 */ /* 0x000ea80000300a00 */
[----:B------:R-:W2:Y:S04]  /*ad90*/  LDL.LU.64 R186, [R1+0x80] ;  /* 0x0000800001ba7983 */ /* 0x000ea80000300a00 */
[----:B------:R-:W2:Y:S04]  /*ada0*/  LDL.LU.64 R176, [R1+0x78] ;  /* 0x0000780001b07983 */ /* 0x000ea80000300a00 */
[----:B------:R-:W2:Y:S01]  /*adb0*/  LDL.LU.64 R232, [R1+0x48] ;  /* 0x0000480001e87983 */ /* 0x000ea20000300a00 */
[----:B------:R-:W-:-:S03]  /*adc0*/  IMAD.WIDE R30, R7, 0x4, R242 ;  /* 0x00000004071e7825 */ /* 0x000fc600078e02f2 */
[----:B------:R-:W2:Y:S04]  /*add0*/  LDL.LU.64 R240, [R1+0x58] ;  /* 0x0000580001f07983 */ /* 0x000ea80000300a00 */
[----:B------:R-:W2:Y:S01]  /*ade0*/  LDL.LU.64 R158, [R1+0x90] ;  /* 0x00009000019e7983 */ /* 0x000ea20000300a00 */
[----:B------:R-:W-:-:S03]  /*adf0*/  IMAD.WIDE R32, R7, 0x4, R238 ;  /* 0x0000000407207825 */ /* 0x000fc600078e02ee */
[----:B------:R-:W2:Y:S04]  /*ae00*/  LDL.LU.64 R168, [R1+0x88] ;  /* 0x0000880001a87983 */ /* 0x000ea80000300a00 */
[----:B------:R-:W2:Y:S01]  /*ae10*/  LDL.LU.64 R14, [R1+0xa0] ;  /* 0x0000a000010e7983 */ /* 0x000ea20000300a00 */
[----:B------:R-:W-:-:S03]  /*ae20*/  IMAD.WIDE R38, R7, 0x4, R226 ;  /* 0x0000000407267825 */ /* 0x000fc600078e02e2 */
[----:B------:R-:W2:Y:S01]  /*ae30*/  LDL.LU.64 R242, [R1+0x98] ;  /* 0x0000980001f27983 */ /* 0x000ea20000300a00 */
[----:B------:R-:W-:-:S03]  /*ae40*/  IMAD.WIDE R56, R7, 0x4, R228 ;  /* 0x0000000407387825 */ /* 0x000fc600078e02e4 */
[----:B------:R-:W0:Y:S01]  /*ae50*/  LDGDEPBAR ;  /* 0x00000000000079af */ /* 0x000e220000000000 */
[----:B------:R-:W-:-:S04]  /*ae60*/  IMAD.WIDE R34, R7, 0x4, R234 ;  /* 0x0000000407227825 */ /* 0x000fc800078e02ea */
[----:B------:R-:W-:-:S04]  /*ae70*/  IMAD.WIDE R36, R7, 0x4, R230 ;  /* 0x0000000407247825 */ /* 0x000fc800078e02e6 */
[----:B------:R-:W-:-:S04]  /*ae80*/  IMAD.WIDE R52, R7, 0x4, R236 ;  /* 0x0000000407347825 */ /* 0x000fc800078e02ec */
[C---:B---3--:R-:W-:Y:S02]  /*ae90*/  IMAD.WIDE R28, R7.reuse, 0x4, R166 ;  /* 0x00000004071c7825 */ /* 0x048fe400078e02a6 */
[----:B------:R-:W3:Y:S04]  /*aea0*/  LDL.LU.64 R166, [R1+0xb0] ;  /* 0x0000b00001a67983 */ /* 0x000ee80000300a00 */
[----:B------:R-:W3:Y:S01]  /*aeb0*/  LDL.LU.64 R238, [R1+0xa8] ;  /* 0x0000a80001ee7983 */ /* 0x000ee20000300a00 */
[----:B----4-:R-:W-:-:S03]  /*aec0*/  IMAD.WIDE R26, R7, 0x4, R134 ;  /* 0x00000004071a7825 */ /* 0x010fc600078e0286 */
[----:B------:R-:W4:Y:S04]  /*aed0*/  LDL.LU.64 R134, [R1+0xc0] ;  /* 0x0000c00001867983 */ /* 0x000f280000300a00 */
[----:B------:R-:W4:Y:S01]  /*aee0*/  LDL.LU.64 R226, [R1+0xb8] ;  /* 0x0000b80001e27983 */ /* 0x000f220000300a00 */
[----:B------:R-:W-:-:S03]  /*aef0*/  IMAD.WIDE R24, R7, 0x4, R192 ;  /* 0x0000000407187825 */ /* 0x000fc600078e02c0 */
[----:B------:R-:W4:Y:S04]  /*af00*/  LDL.LU.64 R192, [R1+0xd8] ;  /* 0x0000d80001c07983 */ /* 0x000f280000300a00 */
[----:B------:R-:W4:Y:S01]  /*af10*/  LDL.LU.64 R234, [R1+0xd0] ;  /* 0x0000d00001ea7983 */ /* 0x000f220000300a00 */
[----:B------:R-:W-:-:S03]  /*af20*/  IMAD.WIDE R228, R7, 0x4, R164 ;  /* 0x0000000407e47825 */ /* 0x000fc600078e02a4 */
[----:B------:R-:W4:Y:S01]  /*af30*/  LDL.LU.64 R164, [R1+0xe0] ;  /* 0x0000e00001a47983 */ /* 0x000f220000300a00 */
[----:B------:R-:W-:-:S03]  /*af40*/  IMAD.WIDE R236, R7, 0x4, R20 ;  /* 0x0000000407ec7825 */ /* 0x000fc600078e0214 */
[----:B------:R-:W4:Y:S04]  /*af50*/  LDL.LU.64 R230, [R1+0xc8] ;  /* 0x0000c80001e67983 */ /* 0x000f280000300a00 */
[----:B------:R-:W4:Y:S01]  /*af60*/  LDL.LU.64 R20, [R1+0xe8] ;  /* 0x0000e80001147983 */ /* 0x000f220000300a00 */
        /* <DEDUP_REMOVED lines=33> */
[----:B------:R-:W-:Y:S01]  /*b180*/  LDGSTS.E [R250+0x5c000], desc[UR16][R48.64], P0 ;  /* 0x5c00000030fa7fae */ /* 0x000fe20008121850 */
[----:B--2---:R-:W-:-:S03]  /*b190*/  IMAD.WIDE R124, R7, 0x4, R124 ;  /* 0x00000004077c7825 */ /* 0x004fc600078e027c */
[----:B------:R-:W-:Y:S01]  /*b1a0*/  LDGSTS.E [R250+0x5c400], desc[UR16][R46.64], P0 ;  /* 0x5c4000002efa7fae */ /* 0x000fe20008121850 */
[----:B------:R-:W-:-:S03]  /*b1b0*/  IMAD.WIDE R186, R7, 0x4, R186 ;  /* 0x0000000407ba7825 */ /* 0x000fc600078e02ba */
[----:B------:R-:W-:Y:S01]  /*b1c0*/  LDGSTS.E [R250+0x5c800], desc[UR16][R44.64], P0 ;  /* 0x5c8000002cfa7fae */ /* 0x000fe20008121850 */
[----:B------:R-:W-:-:S03]  /*b1d0*/  IMAD.WIDE R158, R7, 0x4, R158 ;  /* 0x00000004079e7825 */ /* 0x000fc600078e029e */
[----:B------:R-:W-:Y:S01]  /*b1e0*/  LDGSTS.E [R250+0x5cc00], desc[UR16][R42.64], P0 ;  /* 0x5cc000002afa7fae */ /* 0x000fe20008121850 */
[----:B------:R-:W-:-:S03]  /*b1f0*/  IMAD.WIDE R14, R7, 0x4, R14 ;  /* 0x00000004070e7825 */ /* 0x000fc600078e020e */
[----:B------:R-:W-:Y:S04]  /*b200*/  LDGSTS.E [R250+0x5d000], desc[UR16][R40.64], P0 ;  /* 0x5d00000028fa7fae */ /* 0x000fe80008121850 */
[----:B------:R-:W-:Y:S01]  /*b210*/  LDGSTS.E [R250+0x5d400], desc[UR16][R228.64], P0 ;  /* 0x5d400000e4fa7fae */ /* 0x000fe20008121850 */
[----:B------:R-:W-:-:S03]  /*b220*/  IMAD.WIDE R174, R7, 0x4, R174 ;  /* 0x0000000407ae7825 */ /* 0x000fc600078e02ae */
[----:B------:R-:W-:Y:S04]  /*b230*/  LDGSTS.E [R250+0x5d800], desc[UR16][R236.64], P0 ;  /* 0x5d800000ecfa7fae */ /* 0x000fe80008121850 */
[----:B------:R-:W-:Y:S01]  /*b240*/  LDGSTS.E [R250+0x5dc00], desc[UR16][R124.64], P0 ;  /* 0x5dc000007cfa7fae */ /* 0x000fe20008121850 */
[----:B------:R-:W-:-:S03]  /*b250*/  IMAD.WIDE R82, R7, 0x4, R82 ;  /* 0x0000000407527825 */ /* 0x000fc600078e0252 */
[----:B------:R-:W-:Y:S01]  /*b260*/  LDGSTS.E [R250+0x5e000], desc[UR16][R186.64], P0 ;  /* 0x5e000000bafa7fae */ /* 0x000fe20008121850 */
[----:B------:R-:W-:-:S03]  /*b270*/  IMAD.WIDE R204, R7, 0x4, R204 ;  /* 0x0000000407cc7825 */ /* 0x000fc600078e02cc */
[----:B------:R-:W-:Y:S01]  /*b280*/  LDGSTS.E [R250+0x5e400], desc[UR16][R158.64], P0 ;  /* 0x5e4000009efa7fae */ /* 0x000fe20008121850 */
[----:B------:R-:W-:-:S03]  /*b290*/  IMAD.WIDE R176, R7, 0x4, R176 ;  /* 0x0000000407b07825 */ /* 0x000fc600078e02b0 */
[----:B------:R-:W-:Y:S01]  /*b2a0*/  LDGSTS.E [R250+0x5e800], desc[UR16][R14.64], P0 ;  /* 0x5e8000000efa7fae */ /* 0x000fe20008121850 */
[----:B------:R-:W-:-:S03]  /*b2b0*/  IMAD.WIDE R206, R7, 0x4, R206 ;  /* 0x0000000407ce7825 */ /* 0x000fc600078e02ce */
[----:B------:R1:W-:Y:S01]  /*b2c0*/  STL.64 [R1], R124 ;  /* 0x0000007c01007387 */ /* 0x0003e20000100a00 */
[----:B------:R-:W-:-:S03]  /*b2d0*/  IMAD.WIDE R76, R7, 0x4, R76 ;  /* 0x00000004074c7825 */ /* 0x000fc600078e024c */
[----:B------:R-:W-:Y:S01]  /*b2e0*/  STL.64 [R1+0x10], R174 ;  /* 0x000010ae01007387 */ /* 0x000fe20000100a00 */
[----:B------:R-:W-:-:S03]  /*b2f0*/  IMAD.WIDE R168, R7, 0x4, R168 ;  /* 0x0000000407a87825 */ /* 0x000fc600078e02a8 */
[----:B------:R2:W-:Y:S01]  /*b300*/  STL.64 [R1+0x18], R186 ;  /* 0x000018ba01007387 */ /* 0x0005e20000100a00 */
[----:B------:R-:W-:-:S03]  /*b310*/  IMAD.WIDE R210, R7, 0x4, R210 ;  /* 0x0000000407d27825 */ /* 0x000fc600078e02d2 */
[----:B------:R2:W-:Y:S01]  /*b320*/  STL.64 [R1+0x30], R158 ;  /* 0x0000309e01007387 */ /* 0x0005e20000100a00 */
[----:B------:R-:W-:-:S03]  /*b330*/  IMAD.WIDE R212, R7, 0x4, R212 ;  /* 0x0000000407d47825 */ /* 0x000fc600078e02d4 */
[----:B------:R-:W-:Y:S01]  /*b340*/  STL.64 [R1+0x20], R176 ;  /* 0x000020b001007387 */ /* 0x000fe20000100a00 */
[----:B------:R-:W-:-:S03]  /*b350*/  IMAD.WIDE R242, R7, 0x4, R242 ;  /* 0x0000000407f27825 */ /* 0x000fc600078e02f2 */
[----:B------:R2:W-:Y:S01]  /*b360*/  STL.64 [R1+0x50], R14 ;  /* 0x0000500e01007387 */ /* 0x0005e20000100a00 */
[----:B------:R-:W-:-:S03]  /*b370*/  IMAD.WIDE R214, R7, 0x4, R214 ;  /* 0x0000000407d67825 */ /* 0x000fc600078e02d6 */
[----:B------:R-:W-:Y:S01]  /*b380*/  STL.64 [R1+0x40], R168 ;  /* 0x000040a801007387 */ /* 0x000fe20000100a00 */
        /* <DEDUP_REMOVED lines=9> */
[----:B---3--:R-:W-:-:S05]  /*b420*/  IMAD.WIDE R166, R7, 0x4, R166 ;  /* 0x0000000407a67825 */ /* 0x008fca00078e02a6 */
[----:B------:R-:W-:Y:S01]  /*b430*/  LDGSTS.E [R250+0x5ec00], desc[UR16][R166.64], P0 ;  /* 0x5ec00000a6fa7fae */ /* 0x000fe20008121850 */
[----:B----4-:R-:W-:-:S05]  /*b440*/  IMAD.WIDE R134, R7, 0x4, R134 ;  /* 0x0000000407867825 */ /* 0x010fca00078e0286 */
[----:B------:R-:W-:Y:S01]  /*b450*/  LDGSTS.E [R250+0x5f000], desc[UR16][R134.64], P0 ;  /* 0x5f00000086fa7fae */ /* 0x000fe20008121850 */
[----:B------:R-:W-:-:S05]  /*b460*/  IMAD.WIDE R192, R7, 0x4, R192 ;  /* 0x0000000407c07825 */ /* 0x000fca00078e02c0 */
[----:B------:R-:W-:Y:S01]  /*b470*/  LDGSTS.E [R250+0x5f400], desc[UR16][R192.64], P0 ;  /* 0x5f400000c0fa7fae */ /* 0x000fe20008121850 */
[----:B------:R-:W-:-:S05]  /*b480*/  IMAD.WIDE R164, R7, 0x4, R164 ;  /* 0x0000000407a47825 */ /* 0x000fca00078e02a4 */
[----:B------:R-:W-:Y:S01]  /*b490*/  LDGSTS.E [R250+0x5f800], desc[UR16][R164.64], P0 ;  /* 0x5f800000a4fa7fae */ /* 0x000fe20008121850 */
[----:B------:R-:W-:-:S05]  /*b4a0*/  IMAD.WIDE R20, R7, 0x4, R20 ;  /* 0x0000000407147825 */ /* 0x000fca00078e0214 */
        /* <DEDUP_REMOVED lines=8> */
[----:B------:R3:W-:Y:S04]  /*b530*/  STL.64 [R1+0x70], R166 ;  /* 0x000070a601007387 */ /* 0x0007e80000100a00 */
[----:B------:R-:W-:Y:S01]  /*b540*/  LDGSTS.E [R2+0x59200], desc[UR16][R210.64], P0 ;  /* 0x59200000d2027fae */ /* 0x000fe20008121850 */
[----:B------:R-:W-:-:S03]  /*b550*/  IMAD.WIDE R230, R7, 0x4, R230 ;  /* 0x0000000407e67825 */ /* 0x000fc600078e02e6 */
[----:B------:R-:W-:Y:S04]  /*b560*/  STL.64 [R1+0x60], R242 ;  /* 0x000060f201007387 */ /* 0x000fe80000100a00 */
[----:B------:R-:W-:Y:S04]  /*b570*/  LDGSTS.E [R2+0x59600], desc[UR16][R212.64], P0 ;  /* 0x59600000d4027fae */ /* 0x000fe80008121850 */
[----:B------:R4:W-:Y:S04]  /*b580*/  STL.64 [R1+0x90], R134 ;  /* 0x0000908601007387 */ /* 0x0009e80000100a00 */
[----:B------:R-:W-:Y:S04]  /*b590*/  LDGSTS.E [R2+0x59a00], desc[UR16][R214.64], P0 ;  /* 0x59a00000d6027fae */ /* 0x000fe80008121850 */
        /* <DEDUP_REMOVED lines=12> */
[----:B------:R4:W-:Y:S04]  /*b660*/  STL.64 [R1+0xd8], R230 ;  /* 0x0000d8e601007387 */ /* 0x0009e80000100a00 */
[----:B------:R-:W-:Y:S04]  /*b670*/  LDGSTS.E [R2+0x5b600], desc[UR16][R36.64], P0 ;  /* 0x5b60000024027fae */ /* 0x000fe80008121850 */
[----:B------:R4:W-:Y:S04]  /*b680*/  STL.64 [R1+0xd0], R60 ;  /* 0x0000d03c01007387 */ /* 0x0009e80000100a00 */
[----:B------:R-:W-:Y:S04]  /*b690*/  LDGSTS.E [R2+0x5ba00], desc[UR16][R34.64], P0 ;  /* 0x5ba0000022027fae */ /* 0x000fe80008121850 */
[----:B-1----:R-:W4:Y:S04]  /*b6a0*/  LDL.LU.64 R124, [R1+0xa90] ;  /* 0x000a9000017c7983 */ /* 0x002f280000300a00 */
[----:B------:R-:W-:Y:S04]  /*b6b0*/  LDGSTS.E [R2+0x5be00], desc[UR16][R32.64], P0 ;  /* 0x5be0000020027fae */ /* 0x000fe80008121850 */
[----:B--2---:R-:W2:Y:S04]  /*b6c0*/  LDL.LU.64 R186, [R1+0xa88] ;  /* 0x000a880001ba7983 */ /* 0x004ea80000300a00 */
[----:B------:R-:W-:Y:S04]  /*b6d0*/  LDGSTS.E [R2+0x5c200], desc[UR16][R30.64], P0 ;  /* 0x5c2000001e027fae */ /* 0x000fe80008121850 */
[----:B------:R-:W2:Y:S04]  /*b6e0*/  LDL.LU.64 R158, [R1+0xa80] ;  /* 0x000a8000019e7983 */ /* 0x000ea80000300a00 */
[----:B------:R-:W-:Y:S04]  /*b6f0*/  LDGSTS.E [R2+0x5c600], desc[UR16][R28.64], P0 ;  /* 0x5c6000001c027fae */ /* 0x000fe80008121850 */
[----:B------:R-:W2:Y:S04]  /*b700*/  LDL.LU.64 R14, [R1+0xa78] ;  /* 0x000a7800010e7983 */ /* 0x000ea80000300a00 */
[----:B------:R-:W-:Y:S04]  /*b710*/  LDGSTS.E [R2+0x5ca00], desc[UR16][R26.64], P0 ;  /* 0x5ca000001a027fae */ /* 0x000fe80008121850 */
[----:B---3--:R-:W3:Y:S04]  /*b720*/  LDL.LU.64 R166, [R1+0xa70] ;  /* 0x000a700001a67983 */ /* 0x008ee80000300a00 */
[----:B------:R-:W-:Y:S04]  /*b730*/  LDGSTS.E [R2+0x5ce00], desc[UR16][R24.64], P0 ;  /* 0x5ce0000018027fae */ /* 0x000fe80008121850 */
[----:B----4-:R-:W4:Y:S04]  /*b740*/  LDL.LU.64 R134, [R1+0xa68] ;  /* 0x000a680001867983 */ /* 0x010f280000300a00 */
[----:B------:R-:W-:Y:S04]  /*b750*/  LDGSTS.E [R2+0x5d200], desc[UR16][R22.64], P0 ;  /* 0x5d20000016027fae */ /* 0x000fe80008121850 */
[----:B------:R-:W3:Y:S04]  /*b760*/  LDL.LU.64 R192, [R1+0xa60] ;  /* 0x000a600001c07983 */ /* 0x000ee80000300a00 */
[----:B------:R-:W-:Y:S04]  /*b770*/  LDGSTS.E [R2+0x5d600], desc[UR16][R232.64], P0 ;  /* 0x5d600000e8027fae */ /* 0x000fe80008121850 */
[----:B------:R-:W3:Y:S04]  /*b780*/  LDL.LU.64 R164, [R1+0xa58] ;  /* 0x000a580001a47983 */ /* 0x000ee80000300a00 */
[----:B------:R-:W-:Y:S04]  /*b790*/  LDGSTS.E [R2+0x5da00], desc[UR16][R240.64], P0 ;  /* 0x5da00000f0027fae */ /* 0x000fe80008121850 */
[----:B------:R-:W3:Y:S04]  /*b7a0*/  LDL.LU.64 R20, [R1+0xa50] ;  /* 0x000a500001147983 */ /* 0x000ee80000300a00 */
[----:B------:R-:W-:Y:S04]  /*b7b0*/  LDGSTS.E [R2+0x5de00], desc[UR16][R174.64], P0 ;  /* 0x5de00000ae027fae */ /* 0x000fe80008121850 */
[----:B------:R-:W-:Y:S04]  /*b7c0*/  LDGSTS.E [R2+0x5e200], desc[UR16][R176.64], P0 ;  /* 0x5e200000b0027fae */ /* 0x000fe80008121850 */
[----:B------:R-:W-:Y:S04]  /*b7d0*/  LDGSTS.E [R2+0x5e600], desc[UR16][R168.64], P0 ;  /* 0x5e600000a8027fae */ /* 0x000fe80008121850 */
[----:B------:R-:W3:Y:S04]  /*b7e0*/  LDL.LU.64 R174, [R1+0xa48] ;  /* 0x000a480001ae7983 */ /* 0x000ee80000300a00 */
[----:B------:R-:W3:Y:S04]  /*b7f0*/  LDL.LU.64 R176, [R1+0xa40] ;  /* 0x000a400001b07983 */ /* 0x000ee80000300a00 */
[----:B------:R-:W3:Y:S04]  /*b800*/  LDL.LU.64 R168, [R1+0xa38] ;  /* 0x000a380001a87983 */ /* 0x000ee80000300a00 */
[----:B------:R-:W-:Y:S04]  /*b810*/  LDGSTS.E [R2+0x5ea00], desc[UR16][R242.64], P0 ;  /* 0x5ea00000f2027fae */ /* 0x000fe80008121850 */
[----:B------:R-:W-:Y:S04]  /*b820*/  LDGSTS.E [R2+0x5ee00], desc[UR16][R238.64], P0 ;  /* 0x5ee00000ee027fae */ /* 0x000fe80008121850 */
[----:B------:R1:W-:Y:S04]  /*b830*/  LDGSTS.E [R2+0x5f200], desc[UR16][R226.64], P0 ;  /* 0x5f200000e2027fae */ /* 0x0003e80008121850 */
[----:B------:R-:W-:Y:S04]  /*b840*/  LDGSTS.E [R2+0x5f600], desc[UR16][R234.64], P0 ;  /* 0x5f600000ea027fae */ /* 0x000fe80008121850 */
[----:B------:R1:W-:Y:S02]  /*b850*/  LDGSTS.E [R2+0x5fa00], desc[UR16][R230.64], P0 ;  /* 0x5fa00000e6027fae */ /* 0x0003e40008121850 */
[----:B-1----:R-:W1:Y:S02]  /*b860*/  LDC R227, c[0x0][0x230] ;  /* 0x00008c00ffe37b82 */ /* 0x002e640000000800 */
[----:B------:R1:W-:Y:S04]  /*b870*/  LDGSTS.E [R2+0x5fe00], desc[UR16][R60.64], P0 ;  /* 0x5fe000003c027fae */ /* 0x0003e80008121850 */
[----:B------:R-:W0:Y:S02]  /*b880*/  LDGDEPBAR ;  /* 0x00000000000079af */ /* 0x000e240000000000 */
[----:B------:R-:W1:Y:S08]  /*b890*/  LDC R231, c[0x0][0x230] ;  /* 0x00008c00ffe77b82 */ /* 0x000e700000000800 */
[----:B------:R-:W1:Y:S02]  /*b8a0*/  LDC R230, c[0x0][0x230] ;  /* 0x00008c00ffe67b82 */ /* 0x000e640000000800 */
[----:B-1----:R-:W-:-:S06]  /*b8b0*/  VIADD R227, R227, 0xffffff7a ;  /* 0xffffff7ae3e37836 */ /* 0x002fcc0000000000 */
[----:B------:R-:W1:Y:S01]  /*b8c0*/  LDC R226, c[0x0][0x230] ;  /* 0x00008c00ffe27b82 */ /* 0x000e620000000800 */
[----:B------:R-:W-:-:S07]  /*b8d0*/  VIADD R60, R231, 0xffffff78 ;  /* 0xffffff78e73c7836 */ /* 0x000fce0000000000 */
[----:B------:R-:W1:Y:S01]  /*b8e0*/  LDC R231, c[0x0][0x230] ;  /* 0x00008c00ffe77b82 */ /* 0x000e620000000800 */
[----:B------:R-:W-:-:S07]  /*b8f0*/  ISETP.GE.U32.AND P0, PT, R227, 0x7fffff5b, PT ;  /* 0x7fffff5be300780c */ /* 0x000fce0003f06070 */
[----:B------:R-:W1:Y:S01]  /*b900*/  LDC R227, c[0x0][0x230] ;  /* 0x00008c00ffe37b82 */ /* 0x000e620000000800 */
[----:B------:R-:W-:Y:S01]  /*b910*/  IADD3 R61, R230, -0x87, RZ ;  /* 0xffffff79e63d7810 */ /* 0x000fe20007ffe0ff */
        /* <DEDUP_REMOVED lines=12> */
[----:B--2---:R-:W-:-:S04]  /*b9e0*/  IMAD.WIDE R158, R8, 0x4, R158 ;  /* 0x00000004089e7825 */ /* 0x004fc800078e029e */
[----:B----4-:R-:W-:-:S04]  /*b9f0*/  IMAD.WIDE R134, R8, 0x4, R134 ;  /* 0x0000000408867825 */ /* 0x010fc800078e0286 */
[----:B---3--:R-:W-:-:S04]  /*ba00*/  IMAD.WIDE R20, R8, 0x4, R20 ;  /* 0x0000000408147825 */ /* 0x008fc800078e0214 */
[----:B------:R-:W-:-:S04]  /*ba10*/  IMAD.WIDE R174, R8, 0x4, R174 ;  /* 0x0000000408ae7825 */ /* 0x000fc800078e02ae */
[----:B------:R-:W-:-:S04]  /*ba20*/  IMAD.WIDE R176, R8, 0x4, R176 ;  /* 0x0000000408b07825 */ /* 0x000fc800078e02b0 */
[C---:B------:R-:W-:Y:S01]  /*ba30*/  IMAD.WIDE R168, R8.reuse, 0x4, R168 ;  /* 0x0000000408a87825 */ /* 0x040fe200078e02a8 */
[----:B------:R-:W-:Y:S06]  /*ba40*/  BAR.SYNC.DEFER_BLOCKING 0x0 ;  /* 0x0000000000007b1d */ /* 0x000fec0000010000 */
[----:B------:R2:W-:Y:S04]  /*ba50*/  STL.64 [R1+0xc8], R168 ;  /* 0x0000c8a801007387 */ /* 0x0005e80000100a00 */
[----:B------:R3:W-:Y:S04]  /*ba60*/  STL.64 [R1+0xb8], R176 ;  /* 0x0000b8b001007387 */ /* 0x0007e80000100a00 */
[----:B------:R4:W-:Y:S04]  /*ba70*/  STL.64 [R1+0xa8], R174 ;  /* 0x0000a8ae01007387 */ /* 0x0009e80000100a00 */
[----:B------:R-:W-:Y:S01]  /*ba80*/  @!PT LDS RZ, [RZ] ;  /* 0x00000000fffff984 */ /* 0x000fe20000000800 */
[----:B------:R-:W-:Y:S01]  /*ba90*/  @!PT LDS RZ, [RZ] ;  /* 0x00000000fffff984 */ /* 0x000fe20000000800 */
[----:B------:R-:W-:Y:S01]  /*baa0*/  @!PT LDS RZ, [RZ] ;  /* 0x00000000fffff984 */ /* 0x000fe20000000800 */
[----:B------:R2:W-:Y:S04]  /*bab0*/  LDGSTS.E [R14+0x20000], desc[UR16][R168.64], !P1 ;  /* 0x20000000a80e7fae */ /* 0x0005e8000c921850 */
[----:B------:R3:W-:Y:S04]  /*bac0*/  LDGSTS.E [R14+0x24000], desc[UR16][R176.64], !P1 ;  /* 0x24000000b00e7fae */ /* 0x0007e8000c921850 */
[----:B------:R4:W-:Y:S01]  /*bad0*/  LDGSTS.E [R14+0x20004], desc[UR16][R174.64], !P5 ;  /* 0x20004000ae0e7fae */ /* 0x0009e2000e921850 */
[----:B--2---:R-:W2:Y:S03]  /*bae0*/  LDC R168, c[0x0][0x230] ;  /* 0x00008c00ffa87b82 */ /* 0x004ea60000000800 */
[----:B------:R1:W-:Y:S01]  /*baf0*/  STL.64 [R1+0x98], R20 ;  /* 0x0000981401007387 */ /* 0x0003e20000100a00 */
[----:B---3--:R-:W-:-:S03]  /*bb00*/  IMAD.WIDE R176, R8, 0x4, R164 ;  /* 0x0000000408b07825 */ /* 0x008fc600078e02a4 */
[----:B------:R1:W-:Y:S01]  /*bb10*/  LDGSTS.E [R14+0x24004], desc[UR16][R20.64], !P5 ;  /* 0x24004000140e7fae */ /* 0x0003e2000e921850 */
[----:B----4-:R-:W-:-:S03]  /*bb20*/  IMAD.WIDE R174, R8, 0x4, R192 ;  /* 0x0000000408ae7825 */ /* 0x010fc600078e02c0 */
[----:B------:R-:W-:Y:S01]  /*bb30*/  STL.64 [R1+0x88], R176 ;  /* 0x000088b001007387 */ /* 0x000fe20000100a00 */
[----:B------:R-:W-:-:S03]  /*bb40*/  IMAD.WIDE R164, R8, 0x4, R166 ;  /* 0x0000000408a47825 */ /* 0x000fc600078e02a6 */
[----:B------:R-:W-:Y:S01]  /*bb50*/  LDGSTS.E [R14+0x20008], desc[UR16][R176.64], !P2 ;  /* 0x20008000b00e7fae */ /* 0x000fe2000d121850 */
[----:B------:R-:W-:Y:S01]  /*bb60*/  ISETP.GE.U32.AND P1, PT, R61, 0x7fffff5a, PT ;  /* 0x7fffff5a3d00780c */ /* 0x000fe20003f26070 */
[----:B------:R-:W-:Y:S02]  /*bb70*/  IMAD.WIDE R166, R8, 0x4, R186 ;  /* 0x0000000408a67825 */ /* 0x000fe400078e02ba */
[----:B------:R-:W-:Y:S02]  /*bb80*/  STL.64 [R1+0x78], R174 ;  /* 0x000078ae01007387 */ /* 0x000fe40000100a00 */
[----:B-1----:R-:W-:Y:S02]  /*bb90*/  VIADD R21, R231, 0xffffff77 ;  /* 0xffffff77e7157836 */ /* 0x002fe40000000000 */
[----:B------:R-:W-:Y:S01]  /*bba0*/  LDGSTS.E [R14+0x24008], desc[UR16][R174.64], !P2 ;  /* 0x24008000ae0e7fae */ /* 0x000fe2000d121850 */
[----:B------:R-:W-:Y:S01]  /*bbb0*/  VIADD R20, R11, 0xffffff76 ;  /* 0xffffff760b147836 */ /* 0x000fe20000000000 */
[----:B------:R-:W-:Y:S01]  /*bbc0*/  ISETP.GE.U32.AND P5, PT, R60, 0x7fffff59, PT ;  /* 0x7fffff593c00780c */ /* 0x000fe20003fa6070 */
[----:B------:R-:W1:Y:S01]  /*bbd0*/  LDC R61, c[0x0][0x230] ;  /* 0x00008c00ff3d7b82 */ /* 0x000e620000000800 */
[----:B------:R3:W-:Y:S04]  /*bbe0*/  STL.64 [R1+0x68], R134 ;  /* 0x0000688601007387 */ /* 0x0007e80000100a00 */
[----:B------:R3:W-:Y:S01]  /*bbf0*/  LDGSTS.E [R14+0x2000c], desc[UR16][R134.64], !P3 ;  /* 0x2000c000860e7fae */ /* 0x0007e2000d921850 */
[----:B------:R-:W-:Y:S01]  /*bc00*/  ISETP.GE.U32.AND P2, PT, R21, 0x7fffff58, PT ;  /* 0x7fffff581500780c */ /* 0x000fe20003f46070 */
[----:B------:R-:W-:Y:S01]  /*bc10*/  IMAD.WIDE R230, R8, 0x4, R156 ;  /* 0x0000000408e67825 */ /* 0x000fe200078e029c */
[----:B------:R-:W4:Y:S01]  /*bc20*/  LDC R60, c[0x0][0x230] ;  /* 0x00008c00ff3c7b82 */ /* 0x000f220000000800 */
[----:B------:R2:W-:Y:S04]  /*bc30*/  STL.64 [R1+0x58], R164 ;  /* 0x000058a401007387 */ /* 0x0005e80000100a00 */
[----:B------:R2:W-:Y:S01]  /*bc40*/  LDGSTS.E [R14+0x2400c], desc[UR16][R164.64], !P3 ;  /* 0x2400c000a40e7fae */ /* 0x0005e2000d921850 */
[----:B------:R-:W-:Y:S01]  /*bc50*/  ISETP.GE.U32.AND P3, PT, R20, 0x7fffff57, PT ;  /* 0x7fffff571400780c */ /* 0x000fe20003f66070 */
[----:B------:R-:W-:Y:S01]  /*bc60*/  VIADD R20, R227, 0xffffff74 ;  /* 0xffffff74e3147836 */ /* 0x000fe20000000000 */
[----:B------:R-:W4:Y:S01]  /*bc70*/  LDC R11, c[0x0][0x230] ;  /* 0x00008c00ff0b7b82 */ /* 0x000f220000000800 */
[----:B------:R-:W-:Y:S01]  /*bc80*/  STL.64 [R1+0x48], R158 ;  /* 0x0000489e01007387 */ /* 0x000fe20000100a00 */
[----:B------:R-:W-:Y:S01]  /*bc90*/  IADD3 R21, R226, -0x8b, RZ ;  /* 0xffffff75e2157810 */ /* 0x000fe20007ffe0ff */
[----:B------:R-:W-:-:S02]  /*bca0*/  IMAD.WIDE R226, R8, 0x4, R144 ;  /* 0x0000000408e27825 */ /* 0x000fc400078e0290 */
[----:B------:R-:W-:Y:S03]  /*bcb0*/  STL.64 [R1+0x38], R166 ;  /* 0x000038a601007387 */ /* 0x000fe60000100a00 */
[----:B---3--:R-:W3:Y:S01]  /*bcc0*/  LDC R134, c[0x0][0x230] ;  /* 0x00008c00ff867b82 */ /* 0x008ee20000000800 */
[----:B------:R1:W-:Y:S07]  /*bcd0*/  STL.64 [R1+0x28], R124 ;  /* 0x0000287c01007387 */ /* 0x0003ee0000100a00 */
[----:B--2---:R-:W2:Y:S01]  /*bce0*/  LDC R164, c[0x0][0x230] ;  /* 0x00008c00ffa47b82 */ /* 0x004ea20000000800 */
[----:B------:R-:W-:Y:S04]  /*bcf0*/  STL.64 [R1+0x8], R160 ;  /* 0x000008a001007387 */ /* 0x000fe80000100a00 */
[----:B------:R-:W-:Y:S03]  /*bd00*/  STL.64 [R1+0x9d8], R242 ;  /* 0x0009d8f201007387 */ /* 0x000fe60000100a00 */
[----:B------:R-:W4:Y:S01]  /*bd10*/  LDC R135, c[0x0][0x230] ;  /* 0x00008c00ff877b82 */ /* 0x000f220000000800 */
[----:B------:R-:W-:Y:S04]  /*bd20*/  STL.64 [R1+0x9e0], R238 ;  /* 0x0009e0ee01007387 */ /* 0x000fe80000100a00 */
[----:B------:R-:W-:Y:S03]  /*bd30*/  STL.64 [R1+0x9e8], R234 ;  /* 0x0009e8ea01007387 */ /* 0x000fe60000100a00 */
[----:B------:R-:W4:Y:S01]  /*bd40*/  LDC R144, c[0x0][0x230] ;  /* 0x00008c00ff907b82 */ /* 0x000f220000000800 */
[----:B------:R-:W-:Y:S04]  /*bd50*/  LDGSTS.E [R3+0x20000], desc[UR16][R158.64], !P4 ;  /* 0x200000009e037fae */ /* 0x000fe8000e121850 */
[----:B------:R-:W-:Y:S04]  /*bd60*/  STL.64 [R1+0x9f0], R230 ;  /* 0x0009f0e601007387 */ /* 0x000fe80000100a00 */
[----:B------:R-:W-:Y:S04]  /*bd70*/  LDGSTS.E [R3+0x24000], desc[UR16][R166.64], !P4 ;  /* 0x24000000a6037fae */ /* 0x000fe8000e121850 */
[----:B------:R3:W-:Y:S04]  /*bd80*/  STL.64 [R1+0x9f8], R226 ;  /* 0x0009f8e201007387 */ /* 0x0007e80000100a00 */
[----:B------:R1:W-:Y:S04]  /*bd90*/  LDGSTS.E [R3+0x20004], desc[UR16][R124.64], !P0 ;  /* 0x200040007c037fae */ /* 0x0003e8000c121850 */
[----:B------:R-:W-:Y:S04]  /*bda0*/  STL.64 [R1+0xa00], R172 ;  /* 0x000a00ac01007387 */ /* 0x000fe80000100a00 */
[----:B------:R-:W-:Y:S04]  /*bdb0*/  LDGSTS.E [R3+0x24004], desc[UR16][R160.64], !P0 ;  /* 0x24004000a0037fae */ /* 0x000fe8000c121850 */
[----:B------:R-:W-:Y:S01]  /*bdc0*/  STL.64 [R1+0xa08], R140 ;  /* 0x000a088c01007387 */ /* 0x000fe20000100a00 */
[----:B------:R-:W-:Y:S01]  /*bdd0*/  ISETP.GE.U32.AND P4, PT, R21, 0x7fffff56, PT ;  /* 0x7fffff561500780c */ /* 0x000fe20003f86070 */
[----:B-1----:R-:W1:Y:S02]  /*bde0*/  LDC R124, c[0x0][0x230] ;  /* 0x00008c00ff7c7b82 */ /* 0x002e640000000800 */
[----:B------:R-:W-:Y:S04]  /*bdf0*/  LDGSTS.E [R3+0x20008], desc[UR16][R242.64], !P1 ;  /* 0x20008000f2037fae */ /* 0x000fe8000c921850 */
[----:B------:R-:W-:Y:S01]  /*be00*/  STL.64 [R1+0xa10], R132 ;  /* 0x000a108401007387 */ /* 0x000fe20000100a00 */
[----:B------:R-:W-:Y:S01]  /*be10*/  ISETP.GE.U32.AND P0, PT, R20, 0x7fffff55, PT ;  /* 0x7fffff551400780c */ /* 0x000fe20003f06070 */
[----:B------:R-:W1:Y:S02]  /*be20*/  LDC R125, c[0x0][0x230] ;  /* 0x00008c00ff7d7b82 */ /* 0x000e640000000800 */
[----:B------:R-:W-:Y:S04]  /*be30*/  LDGSTS.E [R3+0x24008], desc[UR16][R238.64], !P1 ;  /* 0x24008000ee037fae */ /* 0x000fe8000c921850 */
[----:B------:R-:W-:Y:S01]  /*be40*/  STL.64 [R1+0xa18], R118 ;  /* 0x000a187601007387 */ /* 0x000fe20000100a00 */
[----:B------:R-:W-:-:S03]  /*be50*/  VIADD R20, R168, 0xffffff72 ;  /* 0xffffff72a8147836 */ /* 0x000fc60000000000 */
[----:B------:R-:W-:Y:S04]  /*be60*/  LDGSTS.E [R3+0x2000c], desc[UR16][R234.64], !P5 ;  /* 0x2000c000ea037fae */ /* 0x000fe8000e921850 */
[----:B------:R-:W-:Y:S04]  /*be70*/  STL.64 [R1+0xa20], R162 ;  /* 0x000a20a201007387 */ /* 0x000fe80000100a00 */
[----:B------:R-:W-:Y:S04]  /*be80*/  LDGSTS.E [R3+0x2400c], desc[UR16][R230.64], !P5 ;  /* 0x2400c000e6037fae */ /* 0x000fe8000e921850 */
[----:B------:R1:W-:Y:S04]  /*be90*/  STL.64 [R1+0xa28], R102 ;  /* 0x000a286601007387 */ /* 0x0003e80000100a00 */
[----:B------:R-:W-:Y:S04]  /*bea0*/  LDGSTS.E [R244+0x20000], desc[UR16][R226.64], !P2 ;  /* 0x20000000e2f47fae */ /* 0x000fe8000d121850 */
[----:B------:R1:W-:Y:S01]  /*beb0*/  STL.64 [R1+0xa30], R138 ;  /* 0x000a308a01007387 */ /* 0x0003e20000100a00 */
[----:B------:R-:W-:Y:S01]  /*bec0*/  ISETP.GE.U32.AND P5, PT, R20, 0x7fffff53, PT ;  /* 0x7fffff531400780c */ /* 0x000fe20003fa6070 */
[----:B--2---:R-:W-:-:S02]  /*bed0*/  VIADD R20, R164, 0xffffff70 ;  /* 0xffffff70a4147836 */ /* 0x004fc40000000000 */
[----:B------:R-:W-:Y:S01]  /*bee0*/  VIADD R21, R61, 0xffffff73 ;  /* 0xffffff733d157836 */ /* 0x000fe20000000000 */
[----:B------:R-:W-:Y:S01]  /*bef0*/  LDGSTS.E [R244+0x24000], desc[UR16][R172.64], !P2 ;  /* 0x24000000acf47fae */ /* 0x000fe2000d121850 */
[----:B------:R-:W2:Y:S03]  /*bf00*/  LDC R61, c[0x0][0x230] ;  /* 0x00008c00ff3d7b82 */ /* 0x000ea60000000800 */
[----:B---3--:R-:W3:Y:S04]  /*bf10*/  LDL.LU.64 R226, [R1] ;  /* 0x0000000001e27983 */ /* 0x008ee80000300a00 */
        /* <DEDUP_REMOVED lines=17> */
[----:B------:R-:W-:-:S02]  /*c030*/  ISETP.GE.U32.AND P1, PT, R21, 0x7fffff54, PT ;  /* 0x7fffff541500780c */ /* 0x000fc40003f26070 */
[----:B------:R-:W-:Y:S01]  /*c040*/  IADD3 R21, R134, -0x8f, RZ ;  /* 0xffffff7186157810 */ /* 0x000fe20007ffe0ff */
[----:B------:R-:W-:Y:S01]  /*c050*/  LDGSTS.E [R244+0x20004], desc[UR16][R140.64], !P3 ;  /* 0x200040008cf47fae */ /* 0x000fe2000d921850 */
[----:B------:R-:W-:Y:S01]  /*c060*/  IMAD.WIDE R130, R8, 0x4, R130 ;  /* 0x0000000408827825 */ /* 0x000fe200078e0282 */
[----:B------:R-:W1:Y:S01]  /*c070*/  LDC R134, c[0x0][0x230] ;  /* 0x00008c00ff867b82 */ /* 0x000e620000000800 */
[----:B------:R-:W-:Y:S01]  /*c080*/  ISETP.GE.U32.AND P2, PT, R21, 0x7fffff52, PT ;  /* 0x7fffff521500780c */ /* 0x000fe20003f46070 */
[----:B------:R-:W-:Y:S01]  /*c090*/  LDGSTS.E [R244+0x24004], desc[UR16][R132.64], !P3 ;  /* 0x2400400084f47fae */ /* 0x000fe2000d921850 */
[----:B----4-:R-:W-:Y:S01]  /*c0a0*/  VIADD R21, R60, 0xffffff6f ;  /* 0xffffff6f3c157836 */ /* 0x010fe20000000000 */
[----:B------:R-:W-:Y:S01]  /*c0b0*/  ISETP.GE.U32.AND P3, PT, R20, 0x7fffff51, PT ;  /* 0x7fffff511400780c */ /* 0x000fe20003f66070 */
[C---:B------:R-:W-:Y:S01]  /*c0c0*/  IMAD.WIDE R136, R8.reuse, 0x4, R136 ;  /* 0x0000000408887825 */ /* 0x040fe200078e0288 */
[----:B------:R-:W-:Y:S02]  /*c0d0*/  LDGSTS.E [R244+0x20008], desc[UR16][R118.64], !P4 ;  /* 0x2000800076f47fae */ /* 0x000fe4000e121850 */
[----:B------:R-:W4:Y:S01]  /*c0e0*/  LDC R60, c[0x0][0x230] ;  /* 0x00008c00ff3c7b82 */ /* 0x000f220000000800 */
[----:B------:R-:W-:Y:S01]  /*c0f0*/  VIADD R20, R135, 0xffffff6e ;  /* 0xffffff6e87147836 */ /* 0x000fe20000000000 */
[----:B------:R-:W-:Y:S01]  /*c100*/  LDGSTS.E [R244+0x24008], desc[UR16][R162.64], !P4 ;  /* 0x24008000a2f47fae */ /* 0x000fe2000e121850 */
[----:B------:R-:W-:Y:S01]  /*c110*/  ISETP.GE.U32.AND P4, PT, R21, 0x7fffff50, PT ;  /* 0x7fffff501500780c */ /* 0x000fe20003f86070 */
[C---:B------:R-:W-:Y:S01]  /*c120*/  IMAD.WIDE R120, R8.reuse, 0x4, R120 ;  /* 0x0000000408787825 */ /* 0x040fe200078e0278 */
[----:B--2---:R-:W-:Y:S01]  /*c130*/  IADD3 R21, R61, -0x93, RZ ;  /* 0xffffff6d3d157810 */ /* 0x004fe20007ffe0ff */
[----:B------:R2:W-:Y:S02]  /*c140*/  LDGSTS.E [R244+0x2000c], desc[UR16][R102.64], !P0 ;  /* 0x2000c00066f47fae */ /* 0x0005e4000c121850 */
[----:B------:R-:W4:Y:S01]  /*c150*/  LDC R135, c[0x0][0x230] ;  /* 0x00008c00ff877b82 */ /* 0x000f220000000800 */
[C---:B------:R-:W-:Y:S01]  /*c160*/  IMAD.WIDE R126, R8.reuse, 0x4, R126 ;  /* 0x00000004087e7825 */ /* 0x040fe200078e027e */
[----:B------:R3:W-:Y:S03]  /*c170*/  LDGSTS.E [R244+0x2400c], desc[UR16][R138.64], !P0 ;  /* 0x2400c0008af47fae */ /* 0x0007e6000c121850 */
[C---:B------:R-:W-:Y:S01]  /*c180*/  IMAD.WIDE R122, R8.reuse, 0x4, R122 ;  /* 0x00000004087a7825 */ /* 0x040fe200078e027a */
[----:B------:R-:W-:Y:S02]  /*c190*/  LDGSTS.E [R245+0x20000], desc[UR16][R130.64], !P1 ;  /* 0x2000000082f57fae */ /* 0x000fe4000c921850 */
[----:B------:R-:W4:Y:S01]  /*c1a0*/  LDC R61, c[0x0][0x230] ;  /* 0x00008c00ff3d7b82 */ /* 0x000f220000000800 */
[----:B------:R-:W-:Y:S01]  /*c1b0*/  IMAD.WIDE R148, R8, 0x4, R148 ;  /* 0x0000000408947825 */ /* 0x000fe200078e0294 */
[----:B------:R-:W-:Y:S01]  /*c1c0*/  LDGSTS.E [R245+0x24000], desc[UR16][R136.64], !P1 ;  /* 0x2400000088f57fae */ /* 0x000fe2000c921850 */
[----:B------:R-:W-:-:S02]  /*c1d0*/  ISETP.GE.U32.AND P1, PT, R21, 0x7fffff4e, PT ;  /* 0x7fffff4e1500780c */ /* 0x000fc40003f26070 */
[----:B-1----:R-:W-:Y:S01]  /*c1e0*/  VIADD R21, R124, 0xffffff6b ;  /* 0xffffff6b7c157836 */ /* 0x002fe20000000000 */
[----:B------:R-:W-:Y:S02]  /*c1f0*/  LDGSTS.E [R245+0x20004], desc[UR16][R120.64], !P5 ;  /* 0x2000400078f57fae */ /* 0x000fe4000e921850 */
[----:B------:R-:W1:Y:S02]  /*c200*/  LDC R124, c[0x0][0x230] ;  /* 0x00008c00ff7c7b82 */ /* 0x000e640000000800 */
[----:B------:R-:W-:Y:S01]  /*c210*/  LDGSTS.E [R245+0x24004], desc[UR16][R126.64], !P5 ;  /* 0x240040007ef57fae */ /* 0x000fe2000e921850 */
[----:B------:R-:W-:-:S03]  /*c220*/  ISETP.GE.U32.AND P0, PT, R20, 0x7fffff4f, PT ;  /* 0x7fffff4f1400780c */ /* 0x000fc60003f06070 */
[----:B------:R-:W-:Y:S01]  /*c230*/  LDGSTS.E [R245+0x20008], desc[UR16][R122.64], !P2 ;  /* 0x200080007af57fae */ /* 0x000fe2000d121850 */
[----:B------:R-:W-:Y:S01]  /*c240*/  VIADD R20, R125, 0xffffff6c ;  /* 0xffffff6c7d147836 */ /* 0x000fe20000000000 */
[----:B--2---:R-:W2:Y:S02]  /*c250*/  LDC R102, c[0x0][0x230] ;  /* 0x00008c00ff667b82 */ /* 0x004ea40000000800 */
[----:B------:R-:W-:Y:S01]  /*c260*/  LDGSTS.E [R245+0x24008], desc[UR16][R148.64], !P2 ;  /* 0x2400800094f57fae */ /* 0x000fe2000d121850 */
[----:B------:R-:W-:Y:S02]  /*c270*/  ISETP.GE.U32.AND P2, PT, R21, 0x7fffff4c, PT ;  /* 0x7fffff4c1500780c */ /* 0x000fe40003f46070 */
[----:B----4-:R-:W-:-:S03]  /*c280*/  IADD3 R21, R60, -0x97, RZ ;  /* 0xffffff693c157810 */ /* 0x010fc60007ffe0ff */
[----:B------:R-:W4:Y:S01]  /*c290*/  LDC R60, c[0x0][0x230] ;  /* 0x00008c00ff3c7b82 */ /* 0x000f220000000800 */
[----:B------:R-:W-:Y:S01]  /*c2a0*/  IMAD.WIDE R94, R8, 0x4, R94 ;  /* 0x00000004085e7825 */ /* 0x000fe200078e025e */
[----:B------:R-:W-:-:S03]  /*c2b0*/  ISETP.GE.U32.AND P5, PT, R20, 0x7fffff4d, PT ;  /* 0x7fffff4d1400780c */ /* 0x000fc60003fa6070 */
[----:B------:R-:W-:Y:S01]  /*c2c0*/  IMAD.WIDE R114, R8, 0x4, R114 ;  /* 0x0000000408727825 */ /* 0x000fe200078e0272 */
[----:B------:R-:W-:Y:S02]  /*c2d0*/  LDGSTS.E [R245+0x2000c], desc[UR16][R94.64], !P3 ;  /* 0x2000c0005ef57fae */ /* 0x000fe4000d921850 */
[----:B------:R-:W2:Y:S01]  /*c2e0*/  LDC R125, c[0x0][0x230] ;  /* 0x00008c00ff7d7b82 */ /* 0x000ea20000000800 */
[----:B------:R-:W-:Y:S01]  /*c2f0*/  VIADD R20, R144, 0xffffff6a ;  /* 0xffffff6a90147836 */ /* 0x000fe20000000000 */
[----:B------:R-:W-:Y:S01]  /*c300*/  LDGSTS.E [R245+0x2400c], desc[UR16][R114.64], !P3 ;  /* 0x2400c00072f57fae */ /* 0x000fe2000d921850 */
[----:B------:R-:W-:-:S04]  /*c310*/  IMAD.WIDE R106, R8, 0x4, R106 ;  /* 0x00000004086a7825 */ /* 0x000fc800078e026a */
[C---:B------:R-:W-:Y:S01]  /*c320*/  IMAD.WIDE R142, R8.reuse, 0x4, R142 ;  /* 0x00000004088e7825 */ /* 0x040fe200078e028e */
[----:B------:R-:W2:Y:S01]  /*c330*/  LDC R144, c[0x0][0x230] ;  /* 0x00008c00ff907b82 */ /* 0x000ea20000000800 */
[----:B------:R-:W-:Y:S02]  /*c340*/  LDGSTS.E [R246+0x20000], desc[UR16][R106.64], !P4 ;  /* 0x200000006af67fae */ /* 0x000fe4000e121850 */
[----:B------:R-:W-:Y:S01]  /*c350*/  IMAD.WIDE R110, R8, 0x4, R110 ;  /* 0x00000004086e7825 */ /* 0x000fe200078e026e */
[----:B------:R-:W-:Y:S01]  /*c360*/  ISETP.GE.U32.AND P3, PT, R20, 0x7fffff4b, PT ;  /* 0x7fffff4b1400780c */ /* 0x000fe20003f66070 */
[----:B------:R-:W-:Y:S02]  /*c370*/  LDGSTS.E [R246+0x24000], desc[UR16][R142.64], !P4 ;  /* 0x240000008ef67fae */ /* 0x000fe4000e121850 */
[C---:B------:R-:W-:Y:S01]  /*c380*/  IMAD.WIDE R96, R8.reuse, 0x4, R96 ;  /* 0x0000000408607825 */ /* 0x040fe200078e0260 */
[----:B------:R-:W-:Y:S01]  /*c390*/  ISETP.GE.U32.AND P4, PT, R21, 0x7fffff4a, PT ;  /* 0x7fffff4a1500780c */ /* 0x000fe20003f86070 */
[----:B------:R-:W-:Y:S02]  /*c3a0*/  LDGSTS.E [R246+0x20004], desc[UR16][R110.64], !P0 ;  /* 0x200040006ef67fae */ /* 0x000fe4000c121850 */
[----:B------:R-:W-:-:S02]  /*c3b0*/  IMAD.WIDE R98, R8, 0x4, R98 ;  /* 0x0000000408627825 */ /* 0x000fc400078e0262 */
[----:B------:R-:W-:Y:S02]  /*c3c0*/  LDGSTS.E [R246+0x24004], desc[UR16][R96.64], !P0 ;  /* 0x2400400060f67fae */ /* 0x000fe4000c121850 */
[----:B------:R-:W-:Y:S02]  /*c3d0*/  VIADD R20, R135, 0xffffff68 ;  /* 0xffffff6887147836 */ /* 0x000fe40000000000 */
[C---:B------:R-:W-:Y:S01]  /*c3e0*/  IMAD.WIDE R104, R8.reuse, 0x4, R104 ;  /* 0x0000000408687825 */ /* 0x040fe200078e0268 */
[----:B------:R-:W-:Y:S01]  /*c3f0*/  LDGSTS.E [R246+0x20008], desc[UR16][R98.64], !P1 ;  /* 0x2000800062f67fae */ /* 0x000fe2000c921850 */
[----:B------:R-:W2:Y:S02]  /*c400*/  LDC R135, c[0x0][0x230] ;  /* 0x00008c00ff877b82 */ /* 0x000ea40000000800 */
[----:B------:R-:W-:Y:S02]  /*c410*/  VIADD R21, R61, 0xffffff67 ;  /* 0xffffff673d157836 */ /* 0x000fe40000000000 */
[----:B------:R-:W-:Y:S01]  /*c420*/  IMAD.WIDE R200, R8, 0x4, R200 ;  /* 0x0000000408c87825 */ /* 0x000fe200078e02c8 */
[----:B------:R-:W-:Y:S01]  /*c430*/  ISETP.GE.U32.AND P0, PT, R20, 0x7fffff49, PT ;  /* 0x7fffff491400780c */ /* 0x000fe20003f06070 */
[----:B------:R-:W-:Y:S02]  /*c440*/  LDGSTS.E [R246+0x24008], desc[UR16][R104.64], !P1 ;  /* 0x2400800068f67fae */ /* 0x000fe4000c921850 */
[C---:B------:R-:W-:Y:S01]  /*c450*/  IMAD.WIDE R182, R8.reuse, 0x4, R182 ;  /* 0x0000000408b67825 */ /* 0x040fe200078e02b6 */
[----:B------:R-:W-:Y:S01]  /*c460*/  ISETP.GE.U32.AND P1, PT, R21, 0x7fffff48, PT ;  /* 0x7fffff481500780c */ /* 0x000fe20003f26070 */
[----:B------:R-:W2:Y:S01]  /*c470*/  LDC R61, c[0x0][0x230] ;  /* 0x00008c00ff3d7b82 */ /* 0x000ea20000000800 */
[----:B------:R-:W-:Y:S01]  /*c480*/  LDGSTS.E [R246+0x2000c], desc[UR16][R200.64], !P5 ;  /* 0x2000c000c8f67fae */ /* 0x000fe2000e921850 */
[----:B------:R-:W-:Y:S01]  /*c490*/  IMAD.WIDE R92, R8, 0x4, R92 ;  /* 0x00000004085c7825 */ /* 0x000fe200078e025c */
[----:B-1----:R-:W-:-:S02]  /*c4a0*/  IADD3 R21, R124, -0x9b, RZ ;  /* 0xffffff657c157810 */ /* 0x002fc40007ffe0ff */
[----:B------:R-:W-:Y:S01]  /*c4b0*/  LDGSTS.E [R246+0x2400c], desc[UR16][R182.64], !P5 ;  /* 0x2400c000b6f67fae */ /* 0x000fe2000e921850 */
[----:B------:R-:W-:Y:S02]  /*c4c0*/  IMAD.WIDE R128, R8, 0x4, R128 ;  /* 0x0000000408807825 */ /* 0x000fe400078e0280 */
[----:B------:R-:W1:Y:S01]  /*c4d0*/  LDC R124, c[0x0][0x230] ;  /* 0x00008c00ff7c7b82 */ /* 0x000e620000000800 */
[----:B------:R-:W-:Y:S01]  /*c4e0*/  LDGSTS.E [R247+0x20000], desc[UR16][R92.64], !P2 ;  /* 0x200000005cf77fae */ /* 0x000fe2000d121850 */
[----:B------:R-:W-:-:S03]  /*c4f0*/  VIADD R20, R134, 0xffffff66 ;  /* 0xffffff6686147836 */ /* 0x000fc60000000000 */
[----:B------:R-:W-:Y:S03]  /*c500*/  LDGSTS.E [R247+0x24000], desc[UR16][R128.64], !P2 ;  /* 0x2400000080f77fae */ /* 0x000fe6000d121850 */
[----:B------:R-:W1:Y:S01]  /*c510*/  LDC R134, c[0x0][0x230] ;  /* 0x00008c00ff867b82 */ /* 0x000e620000000800 */
[----:B------:R-:W-:Y:S01]  /*c520*/  ISETP.GE.U32.AND P2, PT, R21, 0x7fffff46, PT ;  /* 0x7fffff461500780c */ /* 0x000fe20003f46070 */
[----:B----4-:R-:W-:Y:S01]  /*c530*/  VIADD R21, R60, 0xffffff63 ;  /* 0xffffff633c157836 */ /* 0x010fe20000000000 */
[----:B------:R-:W-:Y:S01]  /*c540*/  ISETP.GE.U32.AND P5, PT, R20, 0x7fffff47, PT ;  /* 0x7fffff471400780c */ /* 0x000fe20003fa6070 */
[----:B------:R-:W-:-:S04]  /*c550*/  IMAD.WIDE R88, R8, 0x4, R88 ;  /* 0x0000000408587825 */ /* 0x000fc800078e0258 */
[----:B------:R-:W4:Y:S01]  /*c560*/  LDC R60, c[0x0][0x230] ;  /* 0x00008c00ff3c7b82 */ /* 0x000f220000000800 */
[----:B------:R-:W-:Y:S01]  /*c570*/  IMAD.WIDE R78, R8, 0x4, R78 ;  /* 0x00000004084e7825 */ /* 0x000fe200078e024e */
[----:B------:R-:W-:Y:S03]  /*c580*/  LDGSTS.E [R247+0x20004], desc[UR16][R88.64], !P3 ;  /* 0x2000400058f77fae */ /* 0x000fe6000d921850 */
[----:B--2---:R-:W-:Y:S01]  /*c590*/  VIADD R20, R144, 0xffffff64 ;  /* 0xffffff6490147836 */ /* 0x004fe20000000000 */
[----:B------:R-:W-:Y:S01]  /*c5a0*/  LDGSTS.E [R247+0x24004], desc[UR16][R78.64], !P3 ;  /* 0x240040004ef77fae */ /* 0x000fe2000d921850 */
[----:B------:R-:W-:-:S04]  /*c5b0*/  IMAD.WIDE R18, R8, 0x4, R18 ;  /* 0x0000000408127825 */ /* 0x000fc800078e0212 */
[----:B------:R-:W-:Y:S01]  /*c5c0*/  IMAD.WIDE R116, R8, 0x4, R116 ;  /* 0x0000000408747825 */ /* 0x000fe200078e0274 */
[----:B------:R-:W-:Y:S01]  /*c5d0*/  ISETP.GE.U32.AND P3, PT, R20, 0x7fffff45, PT ;  /* 0x7fffff451400780c */ /* 0x000fe20003f66070 */
[----:B------:R-:W-:Y:S02]  /*c5e0*/  LDGSTS.E [R247+0x20008], desc[UR16][R18.64], !P4 ;  /* 0x2000800012f77fae */ /* 0x000fe4000e121850 */
[C---:B------:R-:W-:Y:S02]  /*c5f0*/  IMAD.WIDE R198, R8.reuse, 0x4, R198 ;  /* 0x0000000408c67825 */ /* 0x040fe400078e02c6 */
[----:B------:R-:W-:Y:S02]  /*c600*/  LDGSTS.E [R247+0x24008], desc[UR16][R116.64], !P4 ;  /* 0x2400800074f77fae */ /* 0x000fe4000e121850 */
[----:B------:R-:W-:Y:S02]  /*c610*/  IMAD.WIDE R180, R8, 0x4, R180 ;  /* 0x0000000408b47825 */ /* 0x000fe400078e02b4 */
[----:B------:R-:W-:Y:S02]  /*c620*/  LDGSTS.E [R247+0x2000c], desc[UR16][R198.64], !P0 ;  /* 0x2000c000c6f77fae */ /* 0x000fe4000c121850 */
[----:B------:R-:W-:-:S02]  /*c630*/  VIADD R20, R125, 0xffffff62 ;  /* 0xffffff627d147836 */ /* 0x000fc40000000000 */
[C---:B------:R-:W-:Y:S01]  /*c640*/  IMAD.WIDE R194, R8.reuse, 0x4, R194 ;  /* 0x0000000408c27825 */ /* 0x040fe200078e02c2 */
[----:B------:R-:W-:Y:S03]  /*c650*/  LDGSTS.E [R247+0x2400c], desc[UR16][R180.64], !P0 ;  /* 0x2400c000b4f77fae */ /* 0x000fe6000c121850 */
[----:B------:R-:W-:Y:S01]  /*c660*/  IMAD.WIDE R112, R8, 0x4, R112 ;  /* 0x0000000408707825 */ /* 0x000fe200078e0270 */
[----:B------:R-:W-:Y:S01]  /*c670*/  ISETP.GE.U32.AND P0, PT, R20, 0x7fffff43, PT ;  /* 0x7fffff431400780c */ /* 0x000fe20003f06070 */
[----:B------:R-:W-:Y:S02]  /*c680*/  LDGSTS.E [R248+0x20000], desc[UR16][R194.64], !P1 ;  /* 0x20000000c2f87fae */ /* 0x000fe4000c921850 */
[C---:B------:R-:W-:Y:S01]  /*c690*/  IMAD.WIDE R184, R8.reuse, 0x4, R184 ;  /* 0x0000000408b87825 */ /* 0x040fe200078e02b8 */
[----:B------:R-:W-:Y:S01]  /*c6a0*/  ISETP.GE.U32.AND P4, PT, R21, 0x7fffff44, PT ;  /* 0x7fffff441500780c */ /* 0x000fe20003f86070 */
[----:B------:R-:W-:Y:S02]  /*c6b0*/  LDGSTS.E [R248+0x24000], desc[UR16][R112.64], !P1 ;  /* 0x2400000070f87fae */ /* 0x000fe4000c921850 */
[C---:B------:R-:W-:Y:S01]  /*c6c0*/  IMAD.WIDE R100, R8.reuse, 0x4, R100 ;  /* 0x0000000408647825 */ /* 0x040fe200078e0264 */
[----:B------:R-:W-:Y:S01]  /*c6d0*/  IADD3 R20, R61, -0x9f, RZ ;  /* 0xffffff613d147810 */ /* 0x000fe20007ffe0ff */
[----:B------:R-:W2:Y:S01]  /*c6e0*/  LDC R125, c[0x0][0x230] ;  /* 0x00008c00ff7d7b82 */ /* 0x000ea20000000800 */
[----:B------:R-:W-:Y:S01]  /*c6f0*/  LDGSTS.E [R248+0x20004], desc[UR16][R184.64], !P5 ;  /* 0x20004000b8f87fae */ /* 0x000fe2000e921850 */
[----:B------:R-:W-:-:S03]  /*c700*/  IMAD.WIDE R84, R8, 0x4, R84 ;  /* 0x0000000408547825 */ /* 0x000fc600078e0254 */
[----:B------:R-:W-:Y:S01]  /*c710*/  LDGSTS.E [R248+0x24004], desc[UR16][R100.64], !P5 ;  /* 0x2400400064f87fae */ /* 0x000fe2000e921850 */
[----:B------:R-:W-:Y:S02]  /*c720*/  IMAD.WIDE R86, R8, 0x4, R86 ;  /* 0x0000000408567825 */ /* 0x000fe400078e0256 */
[----:B------:R-:W2:Y:S01]  /*c730*/  LDC R61, c[0x0][0x230] ;  /* 0x00008c00ff3d7b82 */ /* 0x000ea20000000800 */
[----:B------:R-:W-:Y:S01]  /*c740*/  LDGSTS.E [R248+0x20008], desc[UR16][R84.64], !P2 ;  /* 0x2000800054f87fae */ /* 0x000fe2000d121850 */
[----:B-1----:R-:W-:-:S03]  /*c750*/  VIADD R21, R134, 0xffffff60 ;  /* 0xffffff6086157836 */ /* 0x002fc60000000000 */
[----:B------:R-:W-:Y:S02]  /*c760*/  LDGSTS.E [R248+0x24008], desc[UR16][R86.64], !P2 ;  /* 0x2400800056f87fae */ /* 0x000fe4000d121850 */
[----:B------:R-:W-:Y:S02]  /*c770*/  ISETP.GE.AND P1, PT, R10, R21, PT ;  /* 0x000000150a00720c */ /* 0x000fe40003f26270 */
[----:B------:R-:W-:Y:S01]  /*c780*/  ISETP.GE.U32.AND P2, PT, R21, 0x7fffff41, PT ;  /* 0x7fffff411500780c */ /* 0x000fe20003f46070 */
[----:B----4-:R-:W-:Y:S01]  /*c790*/  VIADD R21, R60, 0xffffff5f ;  /* 0xffffff5f3c157836 */ /* 0x010fe20000000000 */
[----:B------:R-:W-:Y:S01]  /*c7a0*/  ISETP.GE.U32.AND P5, PT, R20, 0x7fffff42, PT ;  /* 0x7fffff421400780c */ /* 0x000fe20003fa6070 */
[----:B------:R-:W1:Y:S01]  /*c7b0*/  LDC R60, c[0x0][0x230] ;  /* 0x00008c00ff3c7b82 */ /* 0x000e620000000800 */
[----:B------:R-:W-:Y:S01]  /*c7c0*/  SEL R20, RZ, 0x4, P1 ;  /* 0x00000004ff147807 */ /* 0x000fe20000800000 */
[----:B------:R-:W-:Y:S01]  /*c7d0*/  IMAD.WIDE R12, R8, 0x4, R12 ;  /* 0x00000004080c7825 */ /* 0x000fe200078e020c */
[----:B------:R-:W-:-:S03]  /*c7e0*/  ISETP.GT.AND P1, PT, R9, 0xbf, PT ;  /* 0x000000bf0900780c */ /* 0x000fc60003f24270 */
[----:B------:R-:W-:Y:S01]  /*c7f0*/  IMAD.WIDE R108, R8, 0x4, R108 ;  /* 0x00000004086c7825 */ /* 0x000fe200078e026c */
[----:B------:R-:W-:Y:S01]  /*c800*/  SEL R20, R20, RZ, P1 ;  /* 0x000000ff14147207 */ /* 0x000fe20000800000 */
[----:B------:R-:W-:Y:S01]  /*c810*/  LDGSTS.E [R248+0x2000c], desc[UR16][R12.64], !P3 ;  /* 0x2000c0000cf87fae */ /* 0x000fe2000d921850 */
[----:B------:R-:W4:Y:S01]  /*c820*/  LDC R10, c[0x0][0x230] ;  /* 0x00008c00ff0a7b82 */ /* 0x000f220000000800 */
[C---:B------:R-:W-:Y:S02]  /*c830*/  IMAD.WIDE R170, R8.reuse, 0x4, R170 ;  /* 0x0000000408aa7825 */ /* 0x040fe400078e02aa */
[----:B------:R-:W-:Y:S02]  /*c840*/  LDGSTS.E [R248+0x2400c], desc[UR16][R108.64], !P3 ;  /* 0x2400c0006cf87fae */ /* 0x000fe4000d921850 */
[C---:B------:R-:W-:Y:S01]  /*c850*/  IMAD.WIDE R90, R8.reuse, 0x4, R90 ;  /* 0x00000004085a7825 */ /* 0x040fe200078e025a */
[----:B------:R-:W-:Y:S01]  /*c860*/  ISETP.GE.U32.AND P3, PT, R21, 0x7fffff40, PT ;  /* 0x7fffff401500780c */ /* 0x000fe20003f66070 */
[----:B------:R-:W-:Y:S02]  /*c870*/  LDGSTS.E [R249+0x20000], desc[UR16][R170.64], !P4 ;  /* 0x20000000aaf97fae */ /* 0x000fe4000e121850 */
[----:B------:R-:W-:Y:S01]  /*c880*/  IMAD.WIDE R152, R8, 0x4, R152 ;  /* 0x0000000408987825 */ /* 0x000fe200078e0298 */
[----:B------:R-:W-:Y:S01]  /*c890*/  ISETP.NE.U32.AND P1, PT, R20, RZ, PT ;  /* 0x000000ff1400720c */ /* 0x000fe20003f25070 */
[----:B------:R-:W-:Y:S02]  /*c8a0*/  LDGSTS.E [R249+0x24000], desc[UR16][R90.64], !P4 ;  /* 0x240000005af97fae */ /* 0x000fe4000e121850 */
[----:B------:R-:W-:Y:S01]  /*c8b0*/  IMAD.WIDE R178, R8, 0x4, R178 ;  /* 0x0000000408b27825 */ /* 0x000fe200078e02b2 */
[----:B------:R-:W-:Y:S01]  /*c8c0*/  IADD3 R20, R135, -0xa3, RZ ;  /* 0xffffff5d87147810 */ /* 0x000fe20007ffe0ff */
[----:B------:R-:W-:Y:S02]  /*c8d0*/  LDGSTS.E [R249+0x20004], desc[UR16][R152.64], !P0 ;  /* 0x2000400098f97fae */ /* 0x000fe4000c121850 */
[----:B------:R-:W-:-:S02]  /*c8e0*/  VIADD R21, R124, 0xffffff5e ;  /* 0xffffff5e7c157836 */ /* 0x000fc40000000000 */
[----:B------:R-:W-:Y:S01]  /*c8f0*/  IMAD.WIDE R188, R8, 0x4, R188 ;  /* 0x0000000408bc7825 */ /* 0x000fe200078e02bc */
[----:B------:R-:W-:Y:S01]  /*c900*/  LDGSTS.E [R249+0x24004], desc[UR16][R178.64], !P0 ;  /* 0x24004000b2f97fae */ /* 0x000fe2000c121850 */
[----:B------:R-:W-:Y:S02]  /*c910*/  ISETP.GE.U32.AND P0, PT, R20, 0x7fffff3e, PT ;  /* 0x7fffff3e1400780c */ /* 0x000fe40003f06070 */
[C---:B------:R-:W-:Y:S01]  /*c920*/  IMAD.WIDE R80, R8.reuse, 0x4, R80 ;  /* 0x0000000408507825 */ /* 0x040fe200078e0250 */
[----:B------:R-:W-:Y:S01]  /*c930*/  ISETP.GE.U32.AND P4, PT, R21, 0x7fffff3f, PT ;  /* 0x7fffff3f1500780c */ /* 0x000fe20003f86070 */
[----:B------:R-:W-:Y:S02]  /*c940*/  LDGSTS.E [R249+0x20008], desc[UR16][R188.64], !P5 ;  /* 0x20008000bcf97fae */ /* 0x000fe4000e921850 */
[C---:B------:R-:W-:Y:S02]  /*c950*/  IMAD.WIDE R196, R8.reuse, 0x4, R196 ;  /* 0x0000000408c47825 */ /* 0x040fe400078e02c4 */
[----:B------:R-:W-:Y:S02]  /*c960*/  LDGSTS.E [R249+0x24008], desc[UR16][R80.64], !P5 ;  /* 0x2400800050f97fae */ /* 0x000fe4000e921850 */
[----:B------:R-:W-:-:S02]  /*c970*/  IMAD.WIDE R190, R8, 0x4, R190 ;  /* 0x0000000408be7825 */ /* 0x000fc400078e02be */
[----:B------:R-:W-:Y:S02]  /*c980*/  LDGSTS.E [R249+0x2000c], desc[UR16][R196.64], !P2 ;  /* 0x2000c000c4f97fae */ /* 0x000fe4000d121850 */
[----:B--2---:R-:W-:Y:S02]  /*c990*/  VIADD R21, R61, 0xffffff5c ;  /* 0xffffff5c3d157836 */ /* 0x004fe40000000000 */
[----:B------:R-:W-:Y:S01]  /*c9a0*/  VIADD R20, R125, 0xffffff5b ;  /* 0xffffff5b7d147836 */ /* 0x000fe20000000000 */
[----:B------:R-:W-:Y:S02]  /*c9b0*/  LDGSTS.E [R249+0x2400c], desc[UR16][R190.64], !P2 ;  /* 0x2400c000bef97fae */ /* 0x000fe4000d121850 */
[----:B------:R-:W-:Y:S02]  /*c9c0*/  ISETP.GE.U32.AND P5, PT, R21, 0x7fffff3d, PT ;  /* 0x7fffff3d1500780c */ /* 0x000fe40003fa6070 */
[----:B------:R-:W-:Y:S01]  /*c9d0*/  ISETP.GE.U32.AND P2, PT, R20, 0x7fffff3c, PT ;  /* 0x7fffff3c1400780c */ /* 0x000fe20003f46070 */
[----:B------:R-:W-:Y:S01]  /*c9e0*/  IMAD.WIDE R20, R7, 0x4, R228 ;  /* 0x0000000407147825 */ /* 0x000fe200078e02e4 */
[----:B------:R-:W0:Y:S03]  /*c9f0*/  LDGDEPBAR ;  /* 0x00000000000079af */ /* 0x000e260000000000 */
[----:B-1----:R-:W-:-:S02]  /*ca00*/  VIADD R103, R60, 0xffffff5a ;  /* 0xffffff5a3c677836 */ /* 0x002fc40000000000 */
[----:B------:R-:W-:-:S04]  /*ca10*/  IMAD.WIDE R60, R7, 0x4, R232 ;  /* 0x00000004073c7825 */ /* 0x000fc800078e02e8 */
[----:B---3--:R-:W-:-:S04]  /*ca20*/  IMAD.WIDE R228, R7, 0x4, R230 ;  /* 0x0000000407e47825 */ /* 0x008fc800078e02e6 */
[----:B------:R-:W-:-:S04]  /*ca30*/  IMAD.WIDE R132, R7, 0x4, R238 ;  /* 0x0000000407847825 */ /* 0x000fc800078e02ee */
[C---:B------:R-:W-:Y:S01]  /*ca40*/  IMAD.WIDE R118, R7.reuse, 0x4, R242 ;  /* 0x0000000407767825 */ /* 0x040fe200078e02f2 */
[----:B------:R1:W-:Y:S04]  /*ca50*/  STL.64 [R1+0xd8], R132 ;  /* 0x0000d88401007387 */ /* 0x0003e80000100a00 */
[----:B------:R2:W-:Y:S01]  /*ca60*/  STL.64 [R1+0xd0], R118 ;  /* 0x0000d07601007387 */ /* 0x0005e20000100a00 */
[----:B------:R-:W-:-:S03]  /*ca70*/  IMAD.WIDE R232, R7, 0x4, R234 ;  /* 0x0000000407e87825 */ /* 0x000fc600078e02ea */
[----:B------:R-:W3:Y:S04]  /*ca80*/  LDL.LU.64 R230, [R1+0xc8] ;  /* 0x0000c80001e67983 */ /* 0x000ee80000300a00 */
[----:B------:R-:W4:Y:S04]  /*ca90*/  LDL.LU.64 R234, [R1+0xb8] ;  /* 0x0000b80001ea7983 */ /* 0x000f280000300a00 */
[----:B------:R-:W2:Y:S04]  /*caa0*/  LDL.LU.64 R238, [R1+0xa8] ;  /* 0x0000a80001ee7983 */ /* 0x000ea80000300a00 */
[----:B------:R-:W2:Y:S01]  /*cab0*/  LDL.LU.64 R242, [R1+0x98] ;  /* 0x0000980001f27983 */ /* 0x000ea20000300a00 */
        /* <DEDUP_REMOVED lines=116> */
[----:B------:R-:W2:Y:S02]  /*d200*/  LDC R240, c[0x0][0x230] ;  /* 0x00008c00fff07b82 */ /* 0x000ea40000000800 */
[----:B------:R-:W-:Y:S04]  /*d210*/  LDGSTS.E [R2+0x66600], desc[UR16][R158.64], P6 ;  /* 0x666000009e027fae */ /* 0x000fe8000b121850 */
[----:B------:R-:W-:Y:S01]  /*d220*/  LDGSTS.E [R2+0x66a00], desc[UR16][R164.64], P6 ;  /* 0x66a00000a4027fae */ /* 0x000fe2000b121850 */
[----:B---3--:R-:W-:-:S03]  /*d230*/  IMAD.WIDE R138, R8, 0x4, R230 ;  /* 0x00000004088a7825 */ /* 0x008fc600078e02e6 */
[----:B------:R-:W-:Y:S01]  /*d240*/  LDGSTS.E [R2+0x66e00], desc[UR16][R168.64], P6 ;  /* 0x66e00000a8027fae */ /* 0x000fe2000b121850 */
[----:B------:R-:W3:Y:S03]  /*d250*/  LDC R241, c[0x0][0x230] ;  /* 0x00008c00fff17b82 */ /* 0x000ee60000000800 */
[----:B-1----:R-:W3:Y:S04]  /*d260*/  LDL.LU.64 R132, [R1+0x88] ;  /* 0x0000880001847983 */ /* 0x002ee80000300a00 */
[----:B------:R-:W-:Y:S04]  /*d270*/  LDGSTS.E [R2+0x67200], desc[UR16][R176.64], P6 ;  /* 0x67200000b0027fae */ /* 0x000fe8000b121850 */
[----:B------:R-:W3:Y:S04]  /*d280*/  LDL.LU.64 R140, [R1+0x78] ;  /* 0x00007800018c7983 */ /* 0x000ee80000300a00 */
[----:B------:R-:W-:Y:S04]  /*d290*/  LDGSTS.E [R2+0x67600], desc[UR16][R192.64], P6 ;  /* 0x67600000c0027fae */ /* 0x000fe8000b121850 */
[----:B------:R-:W-:Y:S04]  /*d2a0*/  LDGSTS.E [R2+0x67a00], desc[UR16][R232.64], P6 ;  /* 0x67a00000e8027fae */ /* 0x000fe8000b121850 */
[----:B------:R1:W-:Y:S01]  /*d2b0*/  LDGSTS.E [R2+0x67e00], desc[UR16][R118.64], P6 ;  /* 0x67e0000076027fae */ /* 0x0003e2000b121850 */
[----:B------:R-:W-:Y:S01]  /*d2c0*/  ISETP.GE.U32.AND P6, PT, R103, 0x7fffff3b, PT ;  /* 0x7fffff3b6700780c */ /* 0x000fe20003fc6070 */
[----:B----4-:R-:W-:-:S02]  /*d2d0*/  IMAD.WIDE R102, R8, 0x4, R234 ;  /* 0x0000000408667825 */ /* 0x010fc400078e02ea */
[----:B------:R-:W4:Y:S02]  /*d2e0*/  LDL.LU.64 R172, [R1+0x68] ;  /* 0x0000680001ac7983 */ /* 0x000f240000300a00 */
[C---:B--2---:R-:W-:Y:S02]  /*d2f0*/  IMAD.WIDE R162, R8.reuse, 0x4, R238 ;  /* 0x0000000408a27825 */ /* 0x044fe400078e02ee */
[----:B------:R-:W2:Y:S04]  /*d300*/  LDL.LU.64 R226, [R1+0x58] ;  /* 0x0000580001e27983 */ /* 0x000ea80000300a00 */
[----:B------:R-:W2:Y:S04]  /*d310*/  LDL.LU.64 R230, [R1+0x48] ;  /* 0x0000480001e67983 */ /* 0x000ea80000300a00 */
[----:B------:R1:W-:Y:S02]  /*d320*/  STL.64 [R1+0xc0], R138 ;  /* 0x0000c08a01007387 */ /* 0x0003e40000100a00 */
[----:B-1----:R-:W-:-:S02]  /*d330*/  IMAD.WIDE R118, R8, 0x4, R242 ;  /* 0x0000000408767825 */ /* 0x002fc400078e02f2 */
[----:B------:R-:W2:Y:S04]  /*d340*/  LDL.LU.64 R234, [R1+0x38] ;  /* 0x0000380001ea7983 */ /* 0x000ea80000300a00 */
[----:B------:R1:W-:Y:S04]  /*d350*/  STL.64 [R1+0xb0], R102 ;  /* 0x0000b06601007387 */ /* 0x0003e80000100a00 */
[----:B------:R-:W2:Y:S04]  /*d360*/  LDL.LU.64 R238, [R1+0x28] ;  /* 0x0000280001ee7983 */ /* 0x000ea80000300a00 */
[----:B------:R1:W-:Y:S04]  /*d370*/  STL.64 [R1+0xa0], R162 ;  /* 0x0000a0a201007387 */ /* 0x0003e80000100a00 */
[----:B------:R-:W2:Y:S04]  /*d380*/  LDL.LU.64 R242, [R1+0x8] ;  /* 0x0000080001f27983 */ /* 0x000ea80000300a00 */
[----:B------:R-:W0:Y:S01]  /*d390*/  LDGDEPBAR ;  /* 0x00000000000079af */ /* 0x000e220000000000 */
[----:B------:R-:W-:Y:S06]  /*d3a0*/  BAR.SYNC.DEFER_BLOCKING 0x0 ;  /* 0x0000000000007b1d */ /* 0x000fec0000010000 */
[----:B------:R1:W-:Y:S04]  /*d3b0*/  STL.64 [R1+0x90], R118 ;  /* 0x0000907601007387 */ /* 0x0003e80000100a00 */
[----:B------:R-:W-:Y:S01]  /*d3c0*/  @!PT LDS RZ, [RZ] ;  /* 0x00000000fffff984 */ /* 0x000fe20000000800 */
[----:B------:R-:W-:Y:S01]  /*d3d0*/  @!PT LDS RZ, [RZ] ;  /* 0x00000000fffff984 */ /* 0x000fe20000000800 */
[----:B------:R-:W-:Y:S01]  /*d3e0*/  @!PT LDS RZ, [RZ] ;  /* 0x00000000fffff984 */ /* 0x000fe20000000800 */
[----:B------:R-:W-:Y:S04]  /*d3f0*/  LDGSTS.E [R14+0x28000], desc[UR16][R138.64], !P3 ;  /* 0x280000008a0e7fae */ /* 0x000fe8000d921850 */
[----:B------:R-:W-:Y:S04]  /*d400*/  LDGSTS.E [R14+0x2c000], desc[UR16][R102.64], !P3 ;  /* 0x2c000000660e7fae */ /* 0x000fe8000d921850 */
[----:B------:R-:W-:Y:S04]  /*d410*/  LDGSTS.E [R14+0x28004], desc[UR16][R162.64], !P4 ;  /* 0x28004000a20e7fae */ /* 0x000fe8000e121850 */
[----:B------:R-:W2:Y:S04]  /*d420*/  LDL.LU.64 R138, [R1+0xa30] ;  /* 0x000a3000018a7983 */ /* 0x000ea80000300a00 */
[----:B-1----:R-:W2:Y:S04]  /*d430*/  LDL.LU.64 R102, [R1+0xa28] ;  /* 0x000a280001667983 */ /* 0x002ea80000300a00 */
[----:B------:R-:W2:Y:S04]  /*d440*/  LDL.LU.64 R162, [R1+0xa20] ;  /* 0x000a200001a27983 */ /* 0x000ea80000300a00 */
[----:B------:R-:W-:Y:S04]  /*d450*/  LDGSTS.E [R14+0x2c004], desc[UR16][R118.64], !P4 ;  /* 0x2c004000760e7fae */ /* 0x000fe8000e121850 */
[----:B------:R-:W2:Y:S01]  /*d460*/  LDL.LU.64 R118, [R1+0xa18] ;  /* 0x000a180001767983 */ /* 0x000ea20000300a00 */
[----:B---3--:R-:W-:-:S04]  /*d470*/  IMAD.WIDE R132, R8, 0x4, R132 ;  /* 0x0000000408847825 */ /* 0x008fc800078e0284 */
[C---:B------:R-:W-:Y:S01]  /*d480*/  IMAD.WIDE R140, R8.reuse, 0x4, R140 ;  /* 0x00000004088c7825 */ /* 0x040fe200078e028c */
[----:B------:R1:W-:Y:S04]  /*d490*/  STL.64 [R1+0x80], R132 ;  /* 0x0000808401007387 */ /* 0x0003e80000100a00 */
[----:B------:R3:W-:Y:S04]  /*d4a0*/  STL.64 [R1+0x70], R140 ;  /* 0x0000708c01007387 */ /* 0x0007e80000100a00 */
[----:B------:R-:W-:Y:S04]  /*d4b0*/  LDGSTS.E [R14+0x28008], desc[UR16][R132.64], !P0 ;  /* 0x28008000840e7fae */ /* 0x000fe8000c121850 */
[----:B------:R-:W-:Y:S01]  /*d4c0*/  LDGSTS.E [R14+0x2c008], desc[UR16][R140.64], !P0 ;  /* 0x2c0080008c0e7fae */ /* 0x000fe2000c121850 */
[----:B----4-:R-:W-:-:S04]  /*d4d0*/  IMAD.WIDE R172, R8, 0x4, R172 ;  /* 0x0000000408ac7825 */ /* 0x010fc800078e02ac */
[C---:B--2---:R-:W-:Y:S01]  /*d4e0*/  IMAD.WIDE R226, R8.reuse, 0x4, R226 ;  /* 0x0000000408e27825 */ /* 0x044fe200078e02e2 */
[----:B-1----:R-:W2:Y:S03]  /*d4f0*/  LDL.LU.64 R132, [R1+0xa10] ;  /* 0x000a100001847983 */ /* 0x002ea60000300a00 */
[C---:B------:R-:W-:Y:S01]  /*d500*/  IMAD.WIDE R230, R8.reuse, 0x4, R230 ;  /* 0x0000000408e67825 */ /* 0x040fe200078e02e6 */
[----:B---3--:R-:W3:Y:S04]  /*d510*/  LDL.LU.64 R140, [R1+0xa08] ;  /* 0x000a0800018c7983 */ /* 0x008ee80000300a00 */
[----:B------:R1:W-:Y:S01]  /*d520*/  STL.64 [R1+0x60], R172 ;  /* 0x000060ac01007387 */ /* 0x0003e20000100a00 */
[----:B------:R-:W-:-:S03]  /*d530*/  IMAD.WIDE R234, R8, 0x4, R234 ;  /* 0x0000000408ea7825 */ /* 0x000fc600078e02ea */
[----:B------:R4:W-:Y:S04]  /*d540*/  STL.64 [R1+0x50], R226 ;  /* 0x000050e201007387 */ /* 0x0009e80000100a00 */
[----:B------:R-:W-:Y:S01]  /*d550*/  LDGSTS.E [R14+0x2800c], desc[UR16][R172.64], !P5 ;  /* 0x2800c000ac0e7fae */ /* 0x000fe2000e921850 */
[----:B------:R-:W-:-:S03]  /*d560*/  IMAD.WIDE R238, R8, 0x4, R238 ;  /* 0x0000000408ee7825 */ /* 0x000fc600078e02ee */
[----:B------:R-:W-:Y:S04]  /*d570*/  LDGSTS.E [R14+0x2c00c], desc[UR16][R226.64], !P5 ;  /* 0x2c00c000e20e7fae */ /* 0x000fe8000e921850 */
[----:B------:R2:W-:Y:S04]  /*d580*/  LDGSTS.E [R3+0x28000], desc[UR16][R230.64], !P2 ;  /* 0x28000000e6037fae */ /* 0x0005e8000d121850 */
[----:B-1----:R-:W3:Y:S01]  /*d590*/  LDL.LU.64 R172, [R1+0xa00] ;  /* 0x000a000001ac7983 */ /* 0x002ee20000300a00 */
[----:B------:R-:W-:-:S03]  /*d5a0*/  IMAD.WIDE R242, R8, 0x4, R242 ;  /* 0x0000000408f27825 */ /* 0x000fc600078e02f2 */
[----:B----4-:R-:W4:Y:S04]  /*d5b0*/  LDL.LU.64 R226, [R1+0x9f8] ;  /* 0x0009f80001e27983 */ /* 0x010f280000300a00 */
[----:B------:R1:W-:Y:S04]  /*d5c0*/  STL.64 [R1+0x40], R230 ;  /* 0x000040e601007387 */ /* 0x0003e80000100a00 */
[----:B------:R1:W-:Y:S04]  /*d5d0*/  STL.64 [R1+0x38], R234 ;  /* 0x000038ea01007387 */ /* 0x0003e80000100a00 */
[----:B------:R2:W-:Y:S04]  /*d5e0*/  LDGSTS.E [R3+0x2c000], desc[UR16][R234.64], !P2 ;  /* 0x2c000000ea037fae */ /* 0x0005e8000d121850 */
[----:B-1----:R-:W2:Y:S04]  /*d5f0*/  LDL.LU.64 R230, [R1+0x9f0] ;  /* 0x0009f00001e67983 */ /* 0x002ea80000300a00 */
[----:B------:R1:W-:Y:S04]  /*d600*/  LDGSTS.E [R3+0x28004], desc[UR16][R238.64], !P6 ;  /* 0x28004000ee037fae */ /* 0x0003e8000f121850 */
[----:B------:R-:W3:Y:S04]  /*d610*/  LDL.LU.64 R234, [R1+0x9e8] ;  /* 0x0009e80001ea7983 */ /* 0x000ee80000300a00 */
[----:B------:R1:W-:Y:S04]  /*d620*/  STL.64 [R1+0x30], R238 ;  /* 0x000030ee01007387 */ /* 0x0003e80000100a00 */
[----:B------:R1:W-:Y:S04]  /*d630*/  STL.64 [R1+0x28], R242 ;  /* 0x000028f201007387 */ /* 0x0003e80000100a00 */
[----:B------:R3:W-:Y:S04]  /*d640*/  LDGSTS.E [R3+0x2c004], desc[UR16][R242.64], !P6 ;  /* 0x2c004000f2037fae */ /* 0x0007e8000f121850 */
[----:B-1----:R-:W4:Y:S04]  /*d650*/  LDL.LU.64 R238, [R1+0x9e0] ;  /* 0x0009e00001ee7983 */ /* 0x002f280000300a00 */
[----:B------:R-:W4:Y:S01]  /*d660*/  LDL.LU.64 R242, [R1+0x9d8] ;  /* 0x0009d80001f27983 */ /* 0x000f220000300a00 */
[----:B------:R-:W-:-:S02]  /*d670*/  ISETP.GE.U32.AND P3, PT, R237, 0x7fffff3a, PT ;  /* 0x7fffff3aed00780c */ /* 0x000fc40003f66070 */
[----:B------:R-:W1:Y:S01]  /*d680*/  LDC R237, c[0x0][0x230] ;  /* 0x00008c00ffed7b82 */ /* 0x000e620000000800 */
[----:B------:R-:W-:-:S05]  /*d690*/  VIADD R236, R11, 0xffffff58 ;  /* 0xffffff580bec7836 */ /* 0x000fca0000000000 */
[----:B------:R-:W-:Y:S01]  /*d6a0*/  ISETP.GE.U32.AND P4, PT, R236, 0x7fffff39, PT ;  /* 0x7fffff39ec00780c */ /* 0x000fe20003f86070 */
[----:B------:R-:W-:Y:S01]  /*d6b0*/  VIADD R236, R10, 0xffffff56 ;  /* 0xffffff560aec7836 */ /* 0x000fe20000000000 */
[----:B------:R-:W1:Y:S04]  /*d6c0*/  LDC R11, c[0x0][0x230] ;  /* 0x00008c00ff0b7b82 */ /* 0x000e680000000800 */
[----:B------:R-:W-:-:S04]  /*d6d0*/  ISETP.GE.U32.AND P5, PT, R236, 0x7fffff37, PT ;  /* 0x7fffff37ec00780c */ /* 0x000fc80003fa6070 */
[----:B------:R-:W1:Y:S02]  /*d6e0*/  LDC R236, c[0x0][0x230] ;  /* 0x00008c00ffec7b82 */ /* 0x000e640000000800 */
[----:B-1----:R-:W-:-:S06]  /*d6f0*/  VIADD R237, R237, 0xffffff57 ;  /* 0xffffff57eded7836 */ /* 0x002fcc0000000000 */
[----:B------:R-:W1:Y:S01]  /*d700*/  LDC R10, c[0x0][0x230] ;  /* 0x00008c00ff0a7b82 */ /* 0x000e620000000800 */
[----:B------:R-:W-:Y:S02]  /*d710*/  ISETP.GE.U32.AND P0, PT, R237, 0x7fffff38, PT ;  /* 0x7fffff38ed00780c */ /* 0x000fe40003f06070 */
[----:B------:R-:W-:-:S05]  /*d720*/  IADD3 R237, R240, -0xab, RZ ;  /* 0xffffff55f0ed7810 */ /* 0x000fca0007ffe0ff */
[----:B------:R-:W1:Y:S01]  /*d730*/  LDC R240, c[0x0][0x230] ;  /* 0x00008c00fff07b82 */ /* 0x000e620000000800 */
[----:B------:R-:W-:Y:S01]  /*d740*/  ISETP.GE.U32.AND P2, PT, R237, 0x7fffff36, PT ;  /* 0x7fffff36ed00780c */ /* 0x000fe20003f46070 */
[----:B------:R-:W-:Y:S02]  /*d750*/  VIADD R237, R241, 0xffffff53 ;  /* 0xffffff53f1ed7836 */ /* 0x000fe40000000000 */
[----:B------:R-:W-:-:S05]  /*d760*/  VIADD R236, R236, 0xffffff54 ;  /* 0xffffff54ecec7836 */ /* 0x000fca0000000000 */
        /* <DEDUP_REMOVED lines=34> */
[----:B---3--:R-:W-:-:S04]  /*d990*/  IMAD.WIDE R234, R8, 0x4, R234 ;  /* 0x0000000408ea7825 */ /* 0x008fc800078e02ea */
[----:B----4-:R-:W-:-:S04]  /*d9a0*/  IMAD.WIDE R238, R8, 0x4, R238 ;  /* 0x0000000408ee7825 */ /* 0x010fc800078e02ee */
[----:B------:R-:W-:-:S05]  /*d9b0*/  IMAD.WIDE R242, R8, 0x4, R242 ;  /* 0x0000000408f27825 */ /* 0x000fca00078e02f2 */
[----:B------:R-:W-:Y:S04]  /*d9c0*/  STL.64 [R1+0x20], R242 ;  /* 0x000020f201007387 */ /* 0x000fe80000100a00 */
[----:B------:R-:W-:Y:S04]  /*d9d0*/  LDGSTS.E [R3+0x28008], desc[UR16][R242.64], !P3 ;  /* 0x28008000f2037fae */ /* 0x000fe8000d921850 */
[----:B------:R-:W-:Y:S04]  /*d9e0*/  STL.64 [R1+0x18], R238 ;  /* 0x000018ee01007387 */ /* 0x000fe80000100a00 */
[----:B------:R-:W-:Y:S04]  /*d9f0*/  LDGSTS.E [R3+0x2c008], desc[UR16][R238.64], !P3 ;  /* 0x2c008000ee037fae */ /* 0x000fe8000d921850 */
[----:B------:R2:W-:Y:S04]  /*da00*/  STL.64 [R1+0x10], R234 ;  /* 0x000010ea01007387 */ /* 0x0005e80000100a00 */
[----:B------:R2:W-:Y:S04]  /*da10*/  LDGSTS.E [R3+0x2800c], desc[UR16][R234.64], !P4 ;  /* 0x2800c000ea037fae */ /* 0x0005e8000e121850 */
[----:B------:R3:W-:Y:S04]  /*da20*/  STL.64 [R1+0x8], R230 ;  /* 0x000008e601007387 */ /* 0x0007e80000100a00 */
[----:B------:R3:W-:Y:S01]  /*da30*/  LDGSTS.E [R3+0x2c00c], desc[UR16][R230.64], !P4 ;  /* 0x2c00c000e6037fae */ /* 0x0007e2000e121850 */
[----:B--2---:R-:W2:Y:S08]  /*da40*/  LDC R235, c[0x0][0x230] ;  /* 0x00008c00ffeb7b82 */ /* 0x004eb00000000800 */
[----:B---3--:R-:W3:Y:S01]  /*da50*/  LDC R231, c[0x0][0x230] ;  /* 0x00008c00ffe77b82 */ /* 0x008ee20000000800 */
[----:B------:R-:W-:-:S04]  /*da60*/  IMAD.WIDE R242, R8, 0x4, R172 ;  /* 0x0000000408f27825 */ /* 0x000fc800078e02ac */
[----:B-1----:R-:W-:Y:S02]  /*da70*/  VIADD R172, R240, 0xffffff50 ;  /* 0xffffff50f0ac7836 */ /* 0x002fe40000000000 */
[----:B------:R-:W-:Y:S01]  /*da80*/  IMAD.WIDE R240, R8, 0x4, R140 ;  /* 0x0000000408f07825 */ /* 0x000fe200078e028c */
[----:B------:R-:W1:Y:S01]  /*da90*/  LDC R173, c[0x0][0x230] ;  /* 0x00008c00ffad7b82 */ /* 0x000e620000000800 */
[----:B------:R-:W-:Y:S02]  /*daa0*/  IADD3 R230, R10, -0xaf, RZ ;  /* 0xffffff510ae67810 */ /* 0x000fe40007ffe0ff */
[----:B------:R-:W-:-:S05]  /*dab0*/  IMAD.WIDE R10, R8, 0x4, R226 ;  /* 0x00000004080a7825 */ /* 0x000fca00078e02e2 */
[----:B------:R-:W4:Y:S01]  /*dac0*/  LDC R141, c[0x0][0x230] ;  /* 0x00008c00ff8d7b82 */ /* 0x000f220000000800 */
[----:B------:R-:W-:Y:S01]  /*dad0*/  IMAD.WIDE R238, R8, 0x4, R132 ;  /* 0x0000000408ee7825 */ /* 0x000fe200078e0284 */
[----:B------:R-:W-:Y:S01]  /*dae0*/  ISETP.GE.U32.AND P3, PT, R237, 0x7fffff34, PT ;  /* 0x7fffff34ed00780c */ /* 0x000fe20003f66070 */
[----:B------:R-:W-:Y:S01]  /*daf0*/  LDGSTS.E [R244+0x28000], desc[UR16][R10.64], !P0 ;  /* 0x280000000af47fae */ /* 0x000fe2000c121850 */
[----:B------:R-:W-:-:S04]  /*db00*/  ISETP.GE.U32.AND P4, PT, R236, 0x7fffff33, PT ;  /* 0x7fffff33ec00780c */ /* 0x000fc80003f86070 */
[----:B------:R-:W4:Y:S01]  /*db10*/  LDC R140, c[0x0][0x230] ;  /* 0x00008c00ff8c7b82 */ /* 0x000f220000000800 */
[----:B------:R-:W-:Y:S01]  /*db20*/  LDGSTS.E [R244+0x2c000], desc[UR16][R242.64], !P0 ;  /* 0x2c000000f2f47fae */ /* 0x000fe2000c121850 */
[----:B--2---:R-:W-:Y:S01]  /*db30*/  VIADD R132, R235, 0xffffff4f ;  /* 0xffffff4feb847836 */ /* 0x004fe20000000000 */
[----:B------:R-:W-:Y:S01]  /*db40*/  ISETP.GE.U32.AND P0, PT, R230, 0x7fffff32, PT ;  /* 0x7fffff32e600780c */ /* 0x000fe20003f06070 */
[C---:B------:R-:W-:Y:S01]  /*db50*/  IMAD.WIDE R236, R8.reuse, 0x4, R118 ;  /* 0x0000000408ec7825 */ /* 0x040fe200078e0276 */
[----:B------:R-:W-:Y:S03]  /*db60*/  LDGSTS.E [R244+0x28004], desc[UR16][R240.64], !P5 ;  /* 0x28004000f0f47fae */ /* 0x000fe6000e921850 */
[----:B------:R-:W2:Y:S01]  /*db70*/  LDC R133, c[0x0][0x230] ;  /* 0x00008c00ff857b82 */ /* 0x000ea20000000800 */
[C---:B------:R-:W-:Y:S01]  /*db80*/  IMAD.WIDE R234, R8.reuse, 0x4, R162 ;  /* 0x0000000408ea7825 */ /* 0x040fe200078e02a2 */
[----:B------:R-:W-:Y:S03]  /*db90*/  LDGSTS.E [R244+0x2c004], desc[UR16][R238.64], !P5 ;  /* 0x2c004000eef47fae */ /* 0x000fe6000e921850 */
[----:B---3--:R-:W-:Y:S01]  /*dba0*/  VIADD R118, R231, 0xffffff4e ;  /* 0xffffff4ee7767836 */ /* 0x008fe20000000000 */
[----:B------:R-:W-:Y:S01]  /*dbb0*/  LDGSTS.E [R244+0x28008], desc[UR16][R236.64], !P2 ;  /* 0x28008000ecf47fae */ /* 0x000fe2000d121850 */
[C---:B------:R-:W-:Y:S01]  /*dbc0*/  IMAD.WIDE R230, R8.reuse, 0x4, R102 ;  /* 0x0000000408e67825 */ /* 0x040fe200078e0266 */
[----:B------:R-:W3:Y:S02]  /*dbd0*/  LDC R119, c[0x0][0x230] ;  /* 0x00008c00ff777b82 */ /* 0x000ee40000000800 */
[----:B------:R-:W-:Y:S01]  /*dbe0*/  LDGSTS.E [R244+0x2c008], desc[UR16][R234.64], !P2 ;  /* 0x2c008000eaf47fae */ /* 0x000fe2000d121850 */
[----:B------:R-:W-:Y:S01]  /*dbf0*/  IMAD.WIDE R226, R8, 0x4, R138 ;  /* 0x0000000408e27825 */ /* 0x000fe200078e028a */
[----:B------:R-:W-:-:S02]  /*dc00*/  ISETP.GE.U32.AND P5, PT, R172, 0x7fffff31, PT ;  /* 0x7fffff31ac00780c */ /* 0x000fc40003fa6070 */
[----:B------:R-:W-:Y:S01]  /*dc10*/  LDGSTS.E [R244+0x2800c], desc[UR16][R230.64], !P6 ;  /* 0x2800c000e6f47fae */ /* 0x000fe2000f121850 */
[----:B-1----:R-:W-:Y:S01]  /*dc20*/  VIADD R102, R173, 0xffffff4c ;  /* 0xffffff4cad667836 */ /* 0x002fe20000000000 */
[----:B------:R-:W-:Y:S01]  /*dc30*/  ISETP.GE.U32.AND P2, PT, R132, 0x7fffff30, PT ;  /* 0x7fffff308400780c */ /* 0x000fe20003f46070 */
[----:B------:R-:W1:Y:S01]  /*dc40*/  LDC R138, c[0x0][0x230] ;  /* 0x00008c00ff8a7b82 */ /* 0x000e620000000800 */
[----:B------:R-:W-:Y:S01]  /*dc50*/  LDGSTS.E [R244+0x2c00c], desc[UR16][R226.64], !P6 ;  /* 0x2c00c000e2f47fae */ /* 0x000fe2000f121850 */
[----:B------:R-:W-:Y:S02]  /*dc60*/  ISETP.GE.U32.AND P6, PT, R118, 0x7fffff2f, PT ;  /* 0x7fffff2f7600780c */ /* 0x000fe40003fc6070 */
[----:B----4-:R-:W-:Y:S01]  /*dc70*/  IADD3 R103, R141, -0xb3, RZ ;  /* 0xffffff4d8d677810 */ /* 0x010fe20007ffe0ff */
[----:B------:R-:W-:Y:S03]  /*dc80*/  LDGSTS.E [R245+0x28000], desc[UR16][R130.64], !P3 ;  /* 0x2800000082f57fae */ /* 0x000fe6000d921850 */
[----:B------:R-:W4:Y:S01]  /*dc90*/  LDC R118, c[0x0][0x230] ;  /* 0x00008c00ff767b82 */ /* 0x000f220000000800 */
[----:B------:R-:W-:Y:S01]  /*dca0*/  LDGSTS.E [R245+0x2c000], desc[UR16][R136.64], !P3 ;  /* 0x2c00000088f57fae */ /* 0x000fe2000d921850 */
[----:B------:R-:W-:-:S03]  /*dcb0*/  ISETP.GE.U32.AND P3, PT, R103, 0x7fffff2e, PT ;  /* 0x7fffff2e6700780c */ /* 0x000fc60003f66070 */
[----:B------:R-:W-:Y:S03]  /*dcc0*/  LDGSTS.E [R245+0x28004], desc[UR16][R120.64], !P4 ;  /* 0x2800400078f57fae */ /* 0x000fe6000e121850 */
[----:B------:R-:W1:Y:S01]  /*dcd0*/  LDC R132, c[0x0][0x230] ;  /* 0x00008c00ff847b82 */ /* 0x000e620000000800 */
[----:B------:R-:W-:Y:S01]  /*dce0*/  LDGSTS.E [R245+0x2c004], desc[UR16][R126.64], !P4 ;  /* 0x2c0040007ef57fae */ /* 0x000fe2000e121850 */
[----:B------:R-:W-:Y:S01]  /*dcf0*/  ISETP.GE.U32.AND P4, PT, R102, 0x7fffff2d, PT ;  /* 0x7fffff2d6600780c */ /* 0x000fe20003f86070 */
[----:B------:R-:W-:Y:S02]  /*dd00*/  VIADD R102, R140, 0xffffff4a ;  /* 0xffffff4a8c667836 */ /* 0x000fe40000000000 */
[----:B--2---:R-:W-:Y:S01]  /*dd10*/  VIADD R103, R133, 0xffffff4b ;  /* 0xffffff4b85677836 */ /* 0x004fe20000000000 */
[----:B------:R-:W-:Y:S02]  /*dd20*/  LDGSTS.E [R245+0x28008], desc[UR16][R122.64], !P0 ;  /* 0x280080007af57fae */ /* 0x000fe4000c121850 */
[----:B------:R-:W2:Y:S02]  /*dd30*/  LDC R140, c[0x0][0x230] ;  /* 0x00008c00ff8c7b82 */ /* 0x000ea40000000800 */
[----:B------:R-:W-:Y:S04]  /*dd40*/  LDGSTS.E [R245+0x2c008], desc[UR16][R148.64], !P0 ;  /* 0x2c00800094f57fae */ /* 0x000fe8000c121850 */
[----:B------:R-:W-:Y:S02]  /*dd50*/  LDGSTS.E [R245+0x2800c], desc[UR16][R94.64], !P5 ;  /* 0x2800c0005ef57fae */ /* 0x000fe4000e921850 */
[----:B------:R-:W2:Y:S02]  /*dd60*/  LDC R133, c[0x0][0x230] ;  /* 0x00008c00ff857b82 */ /* 0x000ea40000000800 */
[----:B------:R-:W-:Y:S01]  /*dd70*/  LDGSTS.E [R245+0x2c00c], desc[UR16][R114.64], !P5 ;  /* 0x2c00c00072f57fae */ /* 0x000fe2000e921850 */
[----:B------:R-:W-:Y:S01]  /*dd80*/  ISETP.GE.U32.AND P5, PT, R102, 0x7fffff2b, PT ;  /* 0x7fffff2b6600780c */ /* 0x000fe20003fa6070 */
[----:B---3--:R-:W-:-:S04]  /*dd90*/  VIADD R102, R119, 0xffffff48 ;  /* 0xffffff4877667836 */ /* 0x008fc80000000000 */
[----:B------:R-:W3:Y:S01]  /*dda0*/  LDC R139, c[0x0][0x230] ;  /* 0x00008c00ff8b7b82 */ /* 0x000ee20000000800 */
[----:B------:R-:W-:Y:S01]  /*ddb0*/  ISETP.GE.U32.AND P0, PT, R103, 0x7fffff2c, PT ;  /* 0x7fffff2c6700780c */ /* 0x000fe20003f06070 */
[----:B------:R-:W-:Y:S06]  /*ddc0*/  LDGSTS.E [R246+0x28000], desc[UR16][R106.64], !P2 ;  /* 0x280000006af67fae */ /* 0x000fec000d121850 */
[----:B------:R-:W3:Y:S01]  /*ddd0*/  LDC R119, c[0x0][0x230] ;  /* 0x00008c00ff777b82 */ /* 0x000ee20000000800 */
[----:B----4-:R-:W-:Y:S01]  /*dde0*/  IADD3 R103, R118, -0xb7, RZ ;  /* 0xffffff4976677810 */ /* 0x010fe20007ffe0ff */
[----:B------:R-:W-:Y:S04]  /*ddf0*/  LDGSTS.E [R246+0x2c000], desc[UR16][R142.64], !P2 ;  /* 0x2c0000008ef67fae */ /* 0x000fe8000d121850 */
[----:B------:R-:W-:Y:S01]  /*de00*/  LDGSTS.E [R246+0x28004], desc[UR16][R110.64], !P6 ;  /* 0x280040006ef67fae */ /* 0x000fe2000f121850 */
[----:B------:R-:W-:Y:S01]  /*de10*/  ISETP.GE.U32.AND P2, PT, R103, 0x7fffff2a, PT ;  /* 0x7fffff2a6700780c */ /* 0x000fe20003f46070 */
[----:B------:R-:W4:Y:S02]  /*de20*/  LDC R118, c[0x0][0x230] ;  /* 0x00008c00ff767b82 */ /* 0x000f240000000800 */
[----:B------:R-:W-:Y:S01]  /*de30*/  LDGSTS.E [R246+0x2c004], desc[UR16][R96.64], !P6 ;  /* 0x2c00400060f67fae */ /* 0x000fe2000f121850 */
[----:B------:R-:W-:Y:S01]  /*de40*/  ISETP.GE.U32.AND P6, PT, R102, 0x7fffff29, PT ;  /* 0x7fffff296600780c */ /* 0x000fe20003fc6070 */
[----:B-1----:R-:W-:-:S02]  /*de50*/  VIADD R102, R138, 0xffffff46 ;  /* 0xffffff468a667836 */ /* 0x002fc40000000000 */
[----:B------:R-:W-:Y:S01]  /*de60*/  VIADD R103, R132, 0xffffff47 ;  /* 0xffffff4784677836 */ /* 0x000fe20000000000 */
[----:B------:R-:W-:Y:S01]  /*de70*/  LDGSTS.E [R246+0x28008], desc[UR16][R98.64], !P3 ;  /* 0x2800800062f67fae */ /* 0x000fe2000d921850 */
[----:B------:R-:W1:Y:S03]  /*de80*/  LDC R138, c[0x0][0x230] ;  /* 0x00008c00ff8a7b82 */ /* 0x000e660000000800 */
[----:B------:R-:W-:Y:S01]  /*de90*/  LDGSTS.E [R246+0x2c008], desc[UR16][R104.64], !P3 ;  /* 0x2c00800068f67fae */ /* 0x000fe2000d921850 */
[----:B------:R-:W-:-:S03]  /*dea0*/  ISETP.GE.U32.AND P3, PT, R103, 0x7fffff28, PT ;  /* 0x7fffff286700780c */ /* 0x000fc60003f66070 */
[----:B------:R-:W-:Y:S01]  /*deb0*/  LDGSTS.E [R246+0x2800c], desc[UR16][R200.64], !P4 ;  /* 0x2800c000c8f67fae */ /* 0x000fe2000e121850 */
[----:B--2---:R-:W-:Y:S01]  /*dec0*/  IADD3 R103, R133, -0xbb, RZ ;  /* 0xffffff4585677810 */ /* 0x004fe20007ffe0ff */
[----:B------:R-:W2:Y:S02]  /*ded0*/  LDC R132, c[0x0][0x230] ;  /* 0x00008c00ff847b82 */ /* 0x000ea40000000800 */
[----:B------:R-:W-:Y:S01]  /*dee0*/  LDGSTS.E [R246+0x2c00c], desc[UR16][R182.64], !P4 ;  /* 0x2c00c000b6f67fae */ /* 0x000fe2000e121850 */
[----:B------:R-:W-:Y:S01]  /*def0*/  ISETP.GE.U32.AND P4, PT, R102, 0x7fffff27, PT ;  /* 0x7fffff276600780c */ /* 0x000fe20003f86070 */
[----:B------:R-:W-:Y:S02]  /*df00*/  VIADD R102, R140, 0xffffff44 ;  /* 0xffffff448c667836 */ /* 0x000fe40000000000 */
[----:B------:R-:W-:Y:S02]  /*df10*/  LDGSTS.E [R247+0x28000], desc[UR16][R92.64], !P0 ;  /* 0x280000005cf77fae */ /* 0x000fe4000c121850 */
[----:B------:R-:W4:Y:S02]  /*df20*/  LDC R140, c[0x0][0x230] ;  /* 0x00008c00ff8c7b82 */ /* 0x000f240000000800 */
[----:B------:R-:W-:Y:S01]  /*df30*/  LDGSTS.E [R247+0x2c000], desc[UR16][R128.64], !P0 ;  /* 0x2c00000080f77fae */ /* 0x000fe2000c121850 */
[----:B------:R-:W-:Y:S01]  /*df40*/  ISETP.GE.U32.AND P0, PT, R103, 0x7fffff26, PT ;  /* 0x7fffff266700780c */ /* 0x000fe20003f06070 */
[----:B---3--:R-:W-:-:S02]  /*df50*/  VIADD R103, R119, 0xffffff43 ;  /* 0xffffff4377677836 */ /* 0x008fc40000000000 */
[----:B------:R-:W-:Y:S02]  /*df60*/  LDGSTS.E [R247+0x28004], desc[UR16][R88.64], !P5 ;  /* 0x2800400058f77fae */ /* 0x000fe4000e921850 */
[----:B------:R-:W3:Y:S02]  /*df70*/  LDC R119, c[0x0][0x230] ;  /* 0x00008c00ff777b82 */ /* 0x000ee40000000800 */
[----:B------:R-:W-:Y:S01]  /*df80*/  LDGSTS.E [R247+0x2c004], desc[UR16][R78.64], !P5 ;  /* 0x2c0040004ef77fae */ /* 0x000fe2000e921850 */
[----:B------:R-:W-:Y:S01]  /*df90*/  ISETP.GE.U32.AND P5, PT, R102, 0x7fffff25, PT ;  /* 0x7fffff256600780c */ /* 0x000fe20003fa6070 */
[----:B------:R-:W-:Y:S02]  /*dfa0*/  VIADD R102, R139, 0xffffff42 ;  /* 0xffffff428b667836 */ /* 0x000fe40000000000 */
[----:B------:R-:W-:Y:S02]  /*dfb0*/  LDGSTS.E [R247+0x28008], desc[UR16][R18.64], !P2 ;  /* 0x2800800012f77fae */ /* 0x000fe4000d121850 */
[----:B------:R-:W2:Y:S02]  /*dfc0*/  LDC R139, c[0x0][0x230] ;  /* 0x00008c00ff8b7b82 */ /* 0x000ea40000000800 */
[----:B------:R-:W-:Y:S06]  /*dfd0*/  LDGSTS.E [R247+0x2c008], desc[UR16][R116.64], !P2 ;  /* 0x2c00800074f77fae */ /* 0x000fec000d121850 */
[----:B------:R-:W3:Y:S01]  /*dfe0*/  LDC R133, c[0x0][0x230] ;  /* 0x00008c00ff857b82 */ /* 0x000ee20000000800 */
[----:B------:R-:W-:Y:S01]  /*dff0*/  LDGSTS.E [R247+0x2800c], desc[UR16][R198.64], !P6 ;  /* 0x2800c000c6f77fae */ /* 0x000fe2000f121850 */
[----:B------:R-:W-:-:S03]  /*e000*/  ISETP.GE.U32.AND P2, PT, R103, 0x7fffff24, PT ;  /* 0x7fffff246700780c */ /* 0x000fc60003f46070 */
[----:B------:R-:W-:Y:S01]  /*e010*/  LDGSTS.E [R247+0x2c00c], desc[UR16][R180.64], !P6 ;  /* 0x2c00c000b4f77fae */ /* 0x000fe2000f121850 */
[----:B------:R-:W-:Y:S01]  /*e020*/  ISETP.GE.U32.AND P6, PT, R102, 0x7fffff23, PT ;  /* 0x7fffff236600780c */ /* 0x000fe20003fc6070 */
[----:B-1----:R-:W-:Y:S01]  /*e030*/  VIADD R102, R138, 0xffffff3f ;  /* 0xffffff3f8a667836 */ /* 0x002fe20000000000 */
[----:B------:R-:W1:Y:S01]  /*e040*/  LDC R162, c[0x0][0x230] ;  /* 0x00008c00ffa27b82 */ /* 0x000e620000000800 */
[----:B------:R-:W-:Y:S01]  /*e050*/  LDGSTS.E [R248+0x28000], desc[UR16][R194.64], !P3 ;  /* 0x28000000c2f87fae */ /* 0x000fe2000d921850 */
[----:B------:R-:W-:-:S03]  /*e060*/  IMAD.WIDE R108, R8, 0x4, R108 ;  /* 0x00000004086c7825 */ /* 0x000fc600078e026c */
[----:B------:R-:W-:Y:S01]  /*e070*/  LDGSTS.E [R248+0x2c000], desc[UR16][R112.64], !P3 ;  /* 0x2c00000070f87fae */ /* 0x000fe2000d921850 */
[----:B------:R-:W-:Y:S02]  /*e080*/  IMAD.WIDE R170, R8, 0x4, R170 ;  /* 0x0000000408aa7825 */ /* 0x000fe400078e02aa */
[----:B------:R-:W1:Y:S01]  /*e090*/  LDC R163, c[0x0][0x230] ;  /* 0x00008c00ffa37b82 */ /* 0x000e620000000800 */
[----:B------:R-:W-:Y:S04]  /*e0a0*/  LDGSTS.E [R248+0x28004], desc[UR16][R184.64], !P4 ;  /* 0x28004000b8f87fae */ /* 0x000fe8000e121850 */
[----:B------:R-:W-:Y:S01]  /*e0b0*/  LDGSTS.E [R248+0x2c004], desc[UR16][R100.64], !P4 ;  /* 0x2c00400064f87fae */ /* 0x000fe2000e121850 */
[----:B------:R-:W-:Y:S01]  /*e0c0*/  ISETP.GE.U32.AND P4, PT, R102, 0x7fffff20, PT ;  /* 0x7fffff206600780c */ /* 0x000fe20003f86070 */
[----:B----4-:R-:W-:-:S02]  /*e0d0*/  VIADD R102, R140, 0xffffff3d ;  /* 0xffffff3d8c667836 */ /* 0x010fc40000000000 */
[----:B------:R-:W-:Y:S01]  /*e0e0*/  LDGSTS.E [R248+0x28008], desc[UR16][R84.64], !P0 ;  /* 0x2800800054f87fae */ /* 0x000fe2000c121850 */
[----:B------:R-:W-:-:S03]  /*e0f0*/  IMAD.WIDE R90, R8, 0x4, R90 ;  /* 0x00000004085a7825 */ /* 0x000fc600078e025a */
[----:B------:R-:W-:Y:S01]  /*e100*/  LDGSTS.E [R248+0x2c008], desc[UR16][R86.64], !P0 ;  /* 0x2c00800056f87fae */ /* 0x000fe2000c121850 */
[----:B------:R-:W-:-:S03]  /*e110*/  IMAD.WIDE R152, R8, 0x4, R152 ;  /* 0x0000000408987825 */ /* 0x000fc600078e0298 */
[----:B------:R-:W-:Y:S01]  /*e120*/  LDGSTS.E [R248+0x2800c], desc[UR16][R12.64], !P5 ;  /* 0x2800c0000cf87fae */ /* 0x000fe2000e921850 */
[----:B------:R-:W-:Y:S01]  /*e130*/  IMAD.WIDE R178, R8, 0x4, R178 ;  /* 0x0000000408b27825 */ /* 0x000fe200078e02b2 */
[----:B------:R-:W-:Y:S02]  /*e140*/  IADD3 R103, R118, -0xbf, RZ ;  /* 0xffffff4176677810 */ /* 0x000fe40007ffe0ff */
[----:B------:R-:W-:Y:S01]  /*e150*/  LDGSTS.E [R248+0x2c00c], desc[UR16][R108.64], !P5 ;  /* 0x2c00c0006cf87fae */ /* 0x000fe2000e921850 */
[----:B------:R-:W-:Y:S01]  /*e160*/  ISETP.GE.U32.AND P5, PT, R102, 0x7fffff1e, PT ;  /* 0x7fffff1e6600780c */ /* 0x000fe20003fa6070 */
[----:B--2---:R-:W-:Y:S01]  /*e170*/  VIADD R141, R139, 0xffffff40 ;  /* 0xffffff408b8d7836 */ /* 0x004fe20000000000 */
[----:B---3--:R-:W-:Y:S01]  /*e180*/  IADD3 R102, R119, -0xc4, RZ ;  /* 0xffffff3c77667810 */ /* 0x008fe20007ffe0ff */
[----:B------:R-:W-:Y:S01]  /*e190*/  LDGSTS.E [R249+0x28000], desc[UR16][R170.64], !P2 ;  /* 0x28000000aaf97fae */ /* 0x000fe2000d121850 */
[----:B------:R-:W-:Y:S01]  /*e1a0*/  ISETP.GE.U32.AND P3, PT, R103, 0x7fffff22, PT ;  /* 0x7fffff226700780c */ /* 0x000fe20003f66070 */
[----:B------:R-:W2:Y:S02]  /*e1b0*/  LDC R118, c[0x0][0x230] ;  /* 0x00008c00ff767b82 */ /* 0x000ea40000000800 */
[----:B------:R-:W-:Y:S01]  /*e1c0*/  LDGSTS.E [R249+0x2c000], desc[UR16][R90.64], !P2 ;  /* 0x2c0000005af97fae */ /* 0x000fe2000d121850 */
[----:B------:R-:W-:-:S03]  /*e1d0*/  VIADD R103, R132, 0xffffff3e ;  /* 0xffffff3e84677836 */ /* 0x000fc60000000000 */
[----:B------:R-:W-:Y:S01]  /*e1e0*/  LDGSTS.E [R249+0x28004], desc[UR16][R152.64], !P6 ;  /* 0x2800400098f97fae */ /* 0x000fe2000f121850 */
[----:B------:R-:W-:-:S03]  /*e1f0*/  ISETP.GE.U32.AND P2, PT, R141, 0x7fffff21, PT ;  /* 0x7fffff218d00780c */ /* 0x000fc60003f46070 */
[----:B------:R-:W-:Y:S01]  /*e200*/  LDGSTS.E [R249+0x2c004], desc[UR16][R178.64], !P6 ;  /* 0x2c004000b2f97fae */ /* 0x000fe2000f121850 */
[----:B------:R-:W-:Y:S01]  /*e210*/  ISETP.GE.U32.AND P6, PT, R102, 0x7fffff1d, PT ;  /* 0x7fffff1d6600780c */ /* 0x000fe20003fc6070 */
[----:B------:R-:W-:Y:S02]  /*e220*/  VIADD R102, R133, 0xffffff3a ;  /* 0xffffff3a85667836 */ /* 0x000fe40000000000 */
[----:B------:R-:W3:Y:S04]  /*e230*/  LDL.LU.64 R132, [R1+0xd8] ;  /* 0x0000d80001847983 */ /* 0x000ee80000300a00 */
[----:B------:R-:W4:Y:S04]  /*e240*/  LDL.LU.64 R140, [R1+0xd0] ;  /* 0x0000d000018c7983 */ /* 0x000f280000300a00 */
[----:B------:R-:W3:Y:S01]  /*e250*/  LDL.LU.64 R172, [R1+0xc0] ;  /* 0x0000c00001ac7983 */ /* 0x000ee20000300a00 */
[----:B------:R-:W-:-:S03]  /*e260*/  IMAD.WIDE R138, R7, 0x4, R228 ;  /* 0x00000004078a7825 */ /* 0x000fc600078e02e4 */
[----:B------:R-:W3:Y:S01]  /*e270*/  LDL.LU.64 R228, [R1+0xb0] ;  /* 0x0000b00001e47983 */ /* 0x000ee20000300a00 */
[----:B------:R-:W-:Y:S01]  /*e280*/  IMAD.WIDE R188, R8, 0x4, R188 ;  /* 0x0000000408bc7825 */ /* 0x000fe200078e02bc */
[----:B------:R-:W-:-:S03]  /*e290*/  ISETP.GE.U32.AND P0, PT, R103, 0x7fffff1f, PT ;  /* 0x7fffff1f6700780c */ /* 0x000fc60003f06070 */
[C---:B------:R-:W-:Y:S01]  /*e2a0*/  IMAD.WIDE R80, R8.reuse, 0x4, R80 ;  /* 0x0000000408507825 */ /* 0x040fe200078e0250 */
[----:B------:R-:W-:Y:S03]  /*e2b0*/  LDGSTS.E [R249+0x28008], desc[UR16][R188.64], !P3 ;  /* 0x28008000bcf97fae */ /* 0x000fe6000d921850 */
[C---:B------:R-:W-:Y:S01]  /*e2c0*/  IMAD.WIDE R196, R8.reuse, 0x4, R196 ;  /* 0x0000000408c47825 */ /* 0x040fe200078e02c4 */
[----:B------:R-:W-:Y:S03]  /*e2d0*/  LDGSTS.E [R249+0x2c008], desc[UR16][R80.64], !P3 ;  /* 0x2c00800050f97fae */ /* 0x000fe6000d921850 */
[----:B------:R-:W-:Y:S01]  /*e2e0*/  IMAD.WIDE R190, R8, 0x4, R190 ;  /* 0x0000000408be7825 */ /* 0x000fe200078e02be */
[----:B------:R-:W-:Y:S03]  /*e2f0*/  LDGSTS.E [R249+0x2800c], desc[UR16][R196.64], !P2 ;  /* 0x2800c000c4f97fae */ /* 0x000fe6000d121850 */
[----:B--2---:R-:W-:Y:S01]  /*e300*/  VIADD R103, R118, 0xffffff3b ;  /* 0xffffff3b76677836 */ /* 0x004fe20000000000 */
[----:B------:R-:W-:Y:S01]  /*e310*/  LDGSTS.E [R249+0x2c00c], desc[UR16][R190.64], !P2 ;  /* 0x2c00c000bef97fae */ /* 0x000fe2000d121850 */
[----:B------:R-:W-:Y:S01]  /*e320*/  ISETP.GE.U32.AND P2, PT, R102, 0x7fffff1b, PT ;  /* 0x7fffff1b6600780c */ /* 0x000fe20003f46070 */
[----:B------:R-:W-:-:S02]  /*e330*/  IMAD.WIDE R118, R7, 0x4, R232 ;  /* 0x0000000407767825 */ /* 0x000fc400078e02e8 */
[----:B------:R-:W-:Y:S01]  /*e340*/  ISETP.GE.U32.AND P3, PT, R103, 0x7fffff1c, PT ;  /* 0x7fffff1c6700780c */ /* 0x000fe20003f66070 */
[----:B------:R-:W2:Y:S01]  /*e350*/  LDL.LU.64 R232, [R1+0xa0] ;  /* 0x0000a00001e87983 */ /* 0x000ea20000300a00 */
[----:B------:R-:W-:-:S03]  /*e360*/  IMAD.WIDE R58, R7, 0x4, R58 ;  /* 0x00000004073a7825 */ /* 0x000fc600078e023a */
[----:B------:R-:W0:Y:S01]  /*e370*/  LDGDEPBAR ;  /* 0x00000000000079af */ /* 0x000e220000000000 */
[----:B------:R-:W-:-:S03]  /*e380*/  IMAD.WIDE R202, R7, 0x4, R202 ;  /* 0x0000000407ca7825 */ /* 0x000fc600078e02ca */
        /* <DEDUP_REMOVED lines=61> */
[----:B----4-:R-:W-:-:S04]  /*e760*/  IMAD.WIDE R102, R7, 0x4, R140 ;  /* 0x0000000407667825 */ /* 0x010fc800078e028c */
[----:B---3--:R-:W-:Y:S02]  /*e770*/  IMAD.WIDE R140, R8, 0x4, R172 ;  /* 0x00000004088c7825 */ /* 0x008fe400078e02ac */
[----:B------:R-:W3:Y:S02]  /*e780*/  LDL.LU.64 R172, [R1+0x90] ;  /* 0x0000900001ac7983 */ /* 0x000ee40000300a00 */
        /* <DEDUP_REMOVED lines=64> */
[----:B-1----:R-:W-:-:S04]  /*eb90*/  IADD3 R162, R162, -0xc7, RZ ;  /* 0xffffff39a2a27810 */ /* 0x002fc80007ffe0ff */
[----:B------:R-:W-:Y:S01]  /*eba0*/  ISETP.GE.U32.AND P1, PT, R162, 0x7fffff1a, PT ;  /* 0x7fffff1aa200780c */ /* 0x000fe20003f26070 */
[----:B------:R-:W-:Y:S01]  /*ebb0*/  @!PT LDS RZ, [RZ] ;  /* 0x00000000fffff984 */ /* 0x000fe20000000800 */
[----:B------:R-:W-:Y:S01]  /*ebc0*/  @!PT LDS RZ, [RZ] ;  /* 0x00000000fffff984 */ /* 0x000fe20000000800 */
[----:B------:R-:W-:Y:S01]  /*ebd0*/  @!PT LDS RZ, [RZ] ;  /* 0x00000000fffff984 */ /* 0x000fe20000000800 */
[----:B------:R1:W-:Y:S02]  /*ebe0*/  LDGSTS.E [R14+0x30000], desc[UR16][R140.64], !P4 ;  /* 0x300000008c0e7fae */ /* 0x0003e4000e121850 */
[C---:B-1----:R-:W-:Y:S02]  /*ebf0*/  IMAD.WIDE R140, R8.reuse, 0x4, R228 ;  /* 0x00000004088c7825 */ /* 0x042fe400078e02e4 */
[----:B------:R-:W1:Y:S02]  /*ec00*/  LDC R229, c[0x0][0x230] ;  /* 0x00008c00ffe57b82 */ /* 0x000e640000000800 */
[----:B------:R-:W-:Y:S01]  /*ec10*/  VIADD R228, R163, 0xffffff38 ;  /* 0xffffff38a3e47836 */ /* 0x000fe20000000000 */
[----:B------:R-:W-:Y:S01]  /*ec20*/  LDGSTS.E [R14+0x34000], desc[UR16][R140.64], !P4 ;  /* 0x340000008c0e7fae */ /* 0x000fe2000e121850 */
[----:B--2---:R-:W-:-:S03]  /*ec30*/  IMAD.WIDE R162, R8, 0x4, R232 ;  /* 0x0000000408a27825 */ /* 0x004fc600078e02e8 */
[----:B------:R-:W2:Y:S01]  /*ec40*/  LDL.LU.64 R140, [R1+0x80] ;  /* 0x00008000018c7983 */ /* 0x000ea20000300a00 */
[----:B---3--:R-:W-:-:S03]  /*ec50*/  IMAD.WIDE R172, R8, 0x4, R172 ;  /* 0x0000000408ac7825 */ /* 0x008fc600078e02ac */
[----:B------:R-:W-:Y:S01]  /*ec60*/  LDGSTS.E [R14+0x30004], desc[UR16][R162.64], !P0 ;  /* 0x30004000a20e7fae */ /* 0x000fe2000c121850 */
[----:B------:R-:W-:Y:S01]  /*ec70*/  ISETP.GE.U32.AND P4, PT, R228, 0x7fffff19, PT ;  /* 0x7fffff19e400780c */ /* 0x000fe20003f86070 */
[----:B------:R-:W3:Y:S02]  /*ec80*/  LDC R233, c[0x0][0x230] ;  /* 0x00008c00ffe97b82 */ /* 0x000ee40000000800 */
[----:B------:R1:W-:Y:S06]  /*ec90*/  LDGSTS.E [R14+0x34004], desc[UR16][R172.64], !P0 ;  /* 0x34004000ac0e7fae */ /* 0x0003ec000c121850 */
[----:B------:R-:W4:Y:S01]  /*eca0*/  LDC R232, c[0x0][0x230] ;  /* 0x00008c00ffe87b82 */ /* 0x000f220000000800 */
[----:B------:R-:W3:Y:S01]  /*ecb0*/  LDL.LU.64 R162, [R1+0x70] ;  /* 0x0000700001a27983 */ /* 0x000ee20000300a00 */
[----:B-1----:R-:W-:-:S06]  /*ecc0*/  VIADD R172, R229, 0xffffff37 ;  /* 0xffffff37e5ac7836 */ /* 0x002fcc0000000000 */
[----:B------:R-:W1:Y:S01]  /*ecd0*/  LDC R229, c[0x0][0x230] ;  /* 0x00008c00ffe57b82 */ /* 0x000e620000000800 */
[----:B------:R-:W-:Y:S02]  /*ece0*/  ISETP.GE.U32.AND P0, PT, R172, 0x7fffff18, PT ;  /* 0x7fffff18ac00780c */ /* 0x000fe40003f06070 */
[----:B------:R-:W4:Y:S01]  /*ecf0*/  LDL.LU.64 R172, [R1+0x60] ;  /* 0x0000600001ac7983 */ /* 0x000f220000300a00 */
[----:B--2---:R-:W-:-:S05]  /*ed00*/  IMAD.WIDE R140, R8, 0x4, R140 ;  /* 0x00000004088c7825 */ /* 0x004fca00078e028c */
[----:B------:R2:W-:Y:S04]  /*ed10*/  LDGSTS.E [R14+0x30008], desc[UR16][R140.64], !P5 ;  /* 0x300080008c0e7fae */ /* 0x0005e8000e921850 */
[----:B------:R-:W2:Y:S01]  /*ed20*/  LDL.LU.64 R140, [R1+0x50] ;  /* 0x00005000018c7983 */ /* 0x000ea20000300a00 */
[----:B---3--:R-:W-:-:S05]  /*ed30*/  IMAD.WIDE R162, R8, 0x4, R162 ;  /* 0x0000000408a27825 */ /* 0x008fca00078e02a2 */
[----:B------:R-:W-:Y:S01]  /*ed40*/  LDGSTS.E [R14+0x34008], desc[UR16][R162.64], !P5 ;  /* 0x34008000a20e7fae */ /* 0x000fe2000e921850 */
[----:B----4-:R-:W-:-:S05]  /*ed50*/  IMAD.WIDE R172, R8, 0x4, R172 ;  /* 0x0000000408ac7825 */ /* 0x010fca00078e02ac */
[----:B------:R-:W-:Y:S04]  /*ed60*/  LDGSTS.E [R14+0x3000c], desc[UR16][R172.64], !P6 ;  /* 0x3000c000ac0e7fae */ /* 0x000fe8000f121850 */
[----:B------:R-:W3:Y:S04]  /*ed70*/  LDL.LU.64 R162, [R1+0x40] ;  /* 0x0000400001a27983 */ /* 0x000ee80000300a00 */
[----:B------:R-:W4:Y:S01]  /*ed80*/  LDL.LU.64 R172, [R1+0x38] ;  /* 0x0000380001ac7983 */ /* 0x000f220000300a00 */
[----:B-1----:R-:W-:Y:S02]  /*ed90*/  VIADD R228, R229, 0xffffff36 ;  /* 0xffffff36e5e47836 */ /* 0x002fe40000000000 */
[----:B------:R-:W1:Y:S03]  /*eda0*/  LDC R229, c[0x0][0x230] ;  /* 0x00008c00ffe57b82 */ /* 0x000e660000000800 */
[----:B------:R-:W-:-:S05]  /*edb0*/  ISETP.GE.U32.AND P5, PT, R228, 0x7fffff17, PT ;  /* 0x7fffff17e400780c */ /* 0x000fca0003fa6070 */
[----:B------:R-:W1:Y:S02]  /*edc0*/  LDC R228, c[0x0][0x230] ;  /* 0x00008c00ffe47b82 */ /* 0x000e640000000800 */
[----:B-1----:R-:W-:Y:S01]  /*edd0*/  IADD3 R228, R228, -0xcb, RZ ;  /* 0xffffff35e4e47810 */ /* 0x002fe20007ffe0ff */
[----:B--2---:R-:W-:-:S05]  /*ede0*/  IMAD.WIDE R140, R8, 0x4, R140 ;  /* 0x00000004088c7825 */ /* 0x004fca00078e028c */
[----:B------:R1:W-:Y:S01]  /*edf0*/  LDGSTS.E [R14+0x3400c], desc[UR16][R140.64], !P6 ;  /* 0x3400c0008c0e7fae */ /* 0x0003e2000f121850 */
[----:B------:R-:W-:Y:S01]  /*ee00*/  ISETP.GE.U32.AND P6, PT, R228, 0x7fffff16, PT ;  /* 0x7fffff16e400780c */ /* 0x000fe20003fc6070 */
[----:B-1----:R-:W-:Y:S02]  /*ee10*/  IMAD.MOV.U32 R14, RZ, RZ, R9 ;  /* 0x000000ffff0e7224 */ /* 0x002fe400078e0009 */
[----:B------:R-:W5:Y:S02]  /*ee20*/  LDL.LU R9, [R1+0x9d0] ;  /* 0x0009d00001097983 */ /* 0x000f640000300800 */
[----:B------:R-:W-:Y:S02]  /*ee30*/  IMAD.MOV.U32 R228, RZ, RZ, R14 ;  /* 0x000000ffffe47224 */ /* 0x000fe400078e000e */
[----:B------:R-:W2:Y:S01]  /*ee40*/  LDL.LU.64 R140, [R1+0x20] ;  /* 0x00002000018c7983 */ /* 0x000ea20000300a00 */
[----:B------:R-:W-:Y:S02]  /*ee50*/  VIADD R14, R233, 0xffffff34 ;  /* 0xffffff34e90e7836 */ /* 0x000fe40000000000 */
[----:B---3--:R-:W-:-:S05]  /*ee60*/  IMAD.WIDE R162, R8, 0x4, R162 ;  /* 0x0000000408a27825 */ /* 0x008fca00078e02a2 */
[----:B------:R1:W-:Y:S01]  /*ee70*/  LDGSTS.E [R3+0x30000], desc[UR16][R162.64], !P3 ;  /* 0x30000000a2037fae */ /* 0x0003e2000d921850 */
[----:B----4-:R-:W-:-:S05]  /*ee80*/  IMAD.WIDE R172, R8, 0x4, R172 ;  /* 0x0000000408ac7825 */ /* 0x010fca00078e02ac */
[----:B------:R3:W-:Y:S04]  /*ee90*/  LDGSTS.E [R3+0x34000], desc[UR16][R172.64], !P3 ;  /* 0x34000000ac037fae */ /* 0x0007e8000d921850 */
[----:B------:R-:W1:Y:S01]  /*eea0*/  LDL.LU.64 R162, [R1+0x28] ;  /* 0x0000280001a27983 */ /* 0x000e620000300a00 */
[----:B------:R-:W-:Y:S02]  /*eeb0*/  ISETP.GE.U32.AND P3, PT, R14, 0x7fffff15, PT ;  /* 0x7fffff150e00780c */ /* 0x000fe40003f66070 */
[----:B------:R-:W-:Y:S01]  /*eec0*/  IADD3 R14, R232, -0xcd, RZ ;  /* 0xffffff33e80e7810 */ /* 0x000fe20007ffe0ff */
[----:B------:R-:W3:Y:S04]  /*eed0*/  LDL.LU.64 R172, [R1+0x30] ;  /* 0x0000300001ac7983 */ /* 0x000ee80000300a00 */
[----:B------:R-:W4:Y:S01]  /*eee0*/  LDL.LU.64 R232, [R1+0x18] ;  /* 0x0000180001e87983 */ /* 0x000f220000300a00 */
[----:B--2---:R-:W-:-:S04]  /*eef0*/  IMAD.WIDE R140, R8, 0x4, R140 ;  /* 0x00000004088c7825 */ /* 0x004fc800078e028c */
[----:B-1----:R-:W-:-:S04]  /*ef00*/  IMAD.WIDE R162, R8, 0x4, R162 ;  /* 0x0000000408a27825 */ /* 0x002fc800078e02a2 */
[----:B---3--:R-:W-:-:S05]  /*ef10*/  IMAD.WIDE R172, R8, 0x4, R172 ;  /* 0x0000000408ac7825 */ /* 0x008fca00078e02ac */
[----:B------:R4:W-:Y:S04]  /*ef20*/  LDGSTS.E [R3+0x30004], desc[UR16][R172.64], !P2 ;  /* 0x30004000ac037fae */ /* 0x0009e8000d121850 */
[----:B------:R-:W-:Y:S04]  /*ef30*/  LDGSTS.E [R3+0x34004], desc[UR16][R162.64], !P2 ;  /* 0x34004000a2037fae */ /* 0x000fe8000d121850 */
[----:B------:R1:W-:Y:S01]  /*ef40*/  LDGSTS.E [R3+0x30008], desc[UR16][R140.64], !P1 ;  /* 0x300080008c037fae */ /* 0x0003e2000c921850 */
[----:B----4-:R-:W-:-:S03]  /*ef50*/  IMAD.WIDE R172, R8, 0x4, R232 ;  /* 0x0000000408ac7825 */ /* 0x010fc600078e02e8 */
[----:B------:R-:W2:Y:S01]  /*ef60*/  LDL.LU.64 R162, [R1+0x10] ;  /* 0x0000100001a27983 */ /* 0x000ea20000300a00 */
[----:B------:R-:W-:Y:S01]  /*ef70*/  ISETP.GE.U32.AND P2, PT, R14, 0x7fffff14, PT ;  /* 0x7fffff140e00780c */ /* 0x000fe20003f46070 */
[----:B------:R-:W3:Y:S02]  /*ef80*/  LDC R233, c[0x0][0x230] ;  /* 0x00008c00ffe97b82 */ /* 0x000ee40000000800 */
[----:B------:R4:W-:Y:S06]  /*ef90*/  LDGSTS.E [R3+0x34008], desc[UR16][R172.64], !P1 ;  /* 0x34008000ac037fae */ /* 0x0009ec000c921850 */
[----:B-1----:R-:W1:Y:S01]  /*efa0*/  LDC R141, c[0x0][0x230] ;  /* 0x00008c00ff8d7b82 */ /* 0x002e620000000800 */
[----:B------:R-:W4:Y:S01]  /*efb0*/  LDL.LU.64 R172, [R1+0x8] ;  /* 0x0000080001ac7983 */ /* 0x000f220000300a00 */
[----:B------:R-:W-:-:S06]  /*efc0*/  VIADD R14, R229, 0xffffff32 ;  /* 0xffffff32e50e7836 */ /* 0x000fcc0000000000 */
[----:B------:R-:W3:Y:S01]  /*efd0*/  LDC R232, c[0x0][0x230] ;  /* 0x00008c00ffe87b82 */ /* 0x000ee20000000800 */
[----:B------:R-:W-:Y:S01]  /*efe0*/  ISETP.GE.U32.AND P1, PT, R14, 0x7fffff13, PT ;  /* 0x7fffff130e00780c */ /* 0x000fe20003f26070 */
[----:B-1----:R-:W-:Y:S02]  /*eff0*/  VIADD R14, R141, 0xffffff31 ;  /* 0xffffff318d0e7836 */ /* 0x002fe40000000000 */
[C---:B------:R-:W-:Y:S02]  /*f000*/  IMAD.WIDE R140, R8.reuse, 0x4, R10 ;  /* 0x00000004088c7825 */ /* 0x040fe400078e020a */
[----:B------:R-:W5:Y:S04]  /*f010*/  LDL.LU.64 R10, [R1+0x9c8] ;  /* 0x0009c800010a7983 */ /* 0x000f680000300a00 */
[----:B------:R1:W-:Y:S04]  /*f020*/  STL [R1+0x400], RZ ;  /* 0x000400ff01007387 */ /* 0x0003e80000100800 */
        /* <DEDUP_REMOVED lines=166> */
[----:B------:R1:W-:Y:S01]  /*fa90*/  STL [R1+0x29c], RZ ;  /* 0x00029cff01007387 */ /* 0x0003e20000100800 */
[----:B--2---:R-:W-:-:S03]  /*faa0*/  IMAD.WIDE R162, R8, 0x4, R162 ;  /* 0x0000000408a27825 */ /* 0x004fc600078e02a2 */
[----:B------:R1:W-:Y:S01]  /*fab0*/  STL [R1+0x2a0], RZ ;  /* 0x0002a0ff01007387 */ /* 0x0003e20000100800 */
[----:B----4-:R-:W-:-:S03]  /*fac0*/  IMAD.WIDE R172, R8, 0x4, R172 ;  /* 0x0000000408ac7825 */ /* 0x010fc600078e02ac */
[----:B------:R1:W-:Y:S04]  /*fad0*/  STL [R1+0x2a4], RZ ;  /* 0x0002a4ff01007387 */ /* 0x0003e80000100800 */
[----:B------:R1:W-:Y:S04]  /*fae0*/  STL [R1+0x2a8], RZ ;  /* 0x0002a8ff01007387 */ /* 0x0003e80000100800 */
[----:B------:R1:W-:Y:S04]  /*faf0*/  STL [R1+0x2ac], RZ ;  /* 0x0002acff01007387 */ /* 0x0003e80000100800 */
[----:B------:R1:W-:Y:S04]  /*fb00*/  STL [R1+0x2b0], RZ ;  /* 0x0002b0ff01007387 */ /* 0x0003e80000100800 */
[----:B------:R1:W-:Y:S04]  /*fb10*/  STL [R1+0x2b4], RZ ;  /* 0x0002b4ff01007387 */ /* 0x0003e80000100800 */
[----:B------:R1:W-:Y:S04]  /*fb20*/  STL [R1+0x2b8], RZ ;  /* 0x0002b8ff01007387 */ /* 0x0003e80000100800 */
[----:B------:R1:W-:Y:S04]  /*fb30*/  STL [R1+0x2bc], RZ ;  /* 0x0002bcff01007387 */ /* 0x0003e80000100800 */
[----:B------:R-:W-:Y:S04]  /*fb40*/  LDGSTS.E [R3+0x3000c], desc[UR16][R162.64], !P4 ;  /* 0x3000c000a2037fae */ /* 0x000fe8000e121850 */
[----:B------:R1:W-:Y:S04]  /*fb50*/  STL [R1+0x2c0], RZ ;  /* 0x0002c0ff01007387 */ /* 0x0003e80000100800 */
[----:B------:R2:W-:Y:S04]  /*fb60*/  LDGSTS.E [R3+0x3400c], desc[UR16][R172.64], !P4 ;  /* 0x3400c000ac037fae */ /* 0x0005e8000e121850 */
[----:B------:R1:W-:Y:S04]  /*fb70*/  STL [R1+0x2c4], RZ ;  /* 0x0002c4ff01007387 */ /* 0x0003e80000100800 */
[----:B------:R1:W-:Y:S01]  /*fb80*/  STL [R1+0x2c8], RZ ;  /* 0x0002c8ff01007387 */ /* 0x0003e20000100800 */
[----:B--2---:R-:W-:-:S03]  /*fb90*/  IMAD.MOV.U32 R3, RZ, RZ, R228 ;  /* 0x000000ffff037224 */ /* 0x004fc600078e00e4 */
[----:B------:R1:W-:Y:S01]  /*fba0*/  STL [R1+0x2cc], RZ ;  /* 0x0002ccff01007387 */ /* 0x0003e20000100800 */
[----:B------:R-:W2:Y:S03]  /*fbb0*/  S2R R228, SR_TID.X ;  /* 0x0000000000e47919 */ /* 0x000ea60000002100 */
[----:B------:R1:W-:Y:S04]  /*fbc0*/  STL [R1+0x2d0], RZ ;  /* 0x0002d0ff01007387 */ /* 0x0003e80000100800 */
[----:B------:R1:W-:Y:S04]  /*fbd0*/  STL [R1+0x2d4], RZ ;  /* 0x0002d4ff01007387 */ /* 0x0003e80000100800 */
[----:B------:R1:W-:Y:S01]  /*fbe0*/  STL [R1+0x2d8], RZ ;  /* 0x0002d8ff01007387 */ /* 0x0003e20000100800 */
[----:B------:R-:W-:-:S02]  /*fbf0*/  IMAD.WIDE R162, R8, 0x4, R242 ;  /* 0x0000000408a27825 */ /* 0x000fc400078e02f2 */
[----:B------:R-:W4:Y:S01]  /*fc00*/  LDC R243, c[0x0][0x230] ;  /* 0x00008c00fff37b82 */ /* 0x000f220000000800 */
        /* <DEDUP_REMOVED lines=24> */
[----:B------:R-:W-:-:S03]  /*fd90*/  ISETP.GE.U32.AND P4, PT, R14, 0x7fffff12, PT ;  /* 0x7fffff120e00780c */ /* 0x000fc60003f86070 */
[----:B------:R1:W-:Y:S01]  /*fda0*/  STL [R1+0x33c], RZ ;  /* 0x00033cff01007387 */ /* 0x0003e20000100800 */
[----:B--2---:R-:W-:-:S03]  /*fdb0*/  LOP3.LUT R14, R228, 0x1f, RZ, 0xc0, !PT ;  /* 0x0000001fe40e7812 */ /* 0x004fc600078ec0ff */
[----:B------:R1:W-:Y:S01]  /*fdc0*/  STL [R1+0x340], RZ ;  /* 0x000340ff01007387 */ /* 0x0003e20000100800 */
[----:B----4-:R-:W-:-:S03]  /*fdd0*/  IADD3 R243, R243, -0xc0, RZ ;  /* 0xffffff40f3f37810 */ /* 0x010fc60007ffe0ff */
[----:B------:R1:W-:Y:S01]  /*fde0*/  STL [R1+0x344], RZ ;  /* 0x000344ff01007387 */ /* 0x0003e20000100800 */
[----:B------:R-:W-:-:S03]  /*fdf0*/  IMAD.WIDE R172, R8, 0x4, R238 ;  /* 0x0000000408ac7825 */ /* 0x000fc600078e02ee */
[----:B------:R2:W-:Y:S04]  /*fe00*/  LDGSTS.E [R244+0x30000], desc[UR16][R140.64], !P0 ;  /* 0x300000008cf47fae */ /* 0x0005e8000c121850 */
[----:B------:R1:W-:Y:S04]  /*fe10*/  STL [R1+0x348], RZ ;  /* 0x000348ff01007387 */ /* 0x0003e80000100800 */
[----:B------:R1:W-:Y:S01]  /*fe20*/  STL [R1+0x34c], RZ ;  /* 0x00034cff01007387 */ /* 0x0003e20000100800 */
[----:B--2---:R-:W-:-:S03]  /*fe30*/  IMAD.WIDE R140, R8, 0x4, R240 ;  /* 0x00000004088c7825 */ /* 0x004fc600078e02f0 */
[----:B------:R1:W-:Y:S04]  /*fe40*/  STL [R1+0x350], RZ ;  /* 0x000350ff01007387 */ /* 0x0003e80000100800 */
[----:B------:R1:W-:Y:S04]  /*fe50*/  STL [R1+0x354], RZ ;  /* 0x000354ff01007387 */ /* 0x0003e80000100800 */
[----:B------:R-:W-:Y:S01]  /*fe60*/  LDGSTS.E [R244+0x34000], desc[UR16][R162.64], !P0 ;  /* 0x34000000a2f47fae */ /* 0x000fe2000c121850 */
[----:B------:R-:W-:Y:S01]  /*fe70*/  ISETP.GE.AND P0, PT, R14, R243, PT ;  /* 0x000000f30e00720c */ /* 0x000fe20003f06270 */
[----:B---3--:R-:W-:-:S02]  /*fe80*/  VIADD R14, R233, 0xffffff30 ;  /* 0xffffff30e90e7836 */ /* 0x008fc40000000000 */
[----:B------:R1:W-:Y:S04]  /*fe90*/  STL [R1+0x358], RZ ;  /* 0x000358ff01007387 */ /* 0x0003e80000100800 */
[----:B------:R1:W-:Y:S04]  /*fea0*/  STL [R1+0x35c], RZ ;  /* 0x00035cff01007387 */ /* 0x0003e80000100800 */
[----:B------:R2:W-:Y:S04]  /*feb0*/  LDGSTS.E [R244+0x30004], desc[UR16][R140.64], !P5 ;  /* 0x300040008cf47fae */ /* 0x0005e8000e921850 */
[----:B------:R1:W-:Y:S01]  /*fec0*/  STL [R1+0x360], RZ ;  /* 0x000360ff01007387 */ /* 0x0003e20000100800 */
[----:B------:R-:W-:-:S03]  /*fed0*/  IMAD.WIDE R228, R8, 0x4, R236 ;  /* 0x0000000408e47825 */ /* 0x000fc600078e02ec */
[----:B------:R1:W-:Y:S01]  /*fee0*/  STL [R1+0x364], RZ ;  /* 0x000364ff01007387 */ /* 0x0003e20000100800 */
[----:B--2---:R-:W2:Y:S03]  /*fef0*/  LDC R141, c[0x0][0x230] ;  /* 0x00008c00ff8d7b82 */ /* 0x004ea60000000800 */
[----:B------:R3:W-:Y:S01]  /*ff00*/  LDGSTS.E [R244+0x34004], desc[UR16][R172.64], !P5 ;  /* 0x34004000acf47fae */ /* 0x0007e2000e921850 */
[----:B------:R-:W-:-:S03]  /*ff10*/  IMAD.WIDE R234, R8, 0x4, R234 ;  /* 0x0000000408ea7825 */ /* 0x000fc600078e02ea */
[----:B------:R1:W-:Y:S01]  /*ff20*/  STL [R1+0x368], RZ ;  /* 0x000368ff01007387 */ /* 0x0003e20000100800 */
[----:B------:R-:W-:Y:S01]  /*ff30*/  IMAD.WIDE R230, R8, 0x4, R230 ;  /* 0x0000000408e67825 */ /* 0x000fe200078e02e6 */
[----:B------:R-:W4:Y:S02]  /*ff40*/  LDC R140, c[0x0][0x230] ;  /* 0x00008c00ff8c7b82 */ /* 0x000f240000000800 */
[----:B------:R1:W-:Y:S01]  /*ff50*/  STL [R1+0x36c], RZ ;  /* 0x00036cff01007387 */ /* 0x0003e20000100800 */
[----:B---3--:R-:W-:Y:S01]  /*ff60*/  IMAD.MOV.U32 R173, RZ, RZ, R3 ;  /* 0x000000ffffad7224 */ /* 0x008fe200078e0003 */
[----:B------:R-:W-:Y:S02]  /*ff70*/  SEL R3, RZ, 0x4, P0 ;  /* 0x00000004ff037807 */ /* 0x000fe40000000000 */
[----:B------:R1:W-:Y:S01]  /*ff80*/  STL [R1+0x370], RZ ;  /* 0x000370ff01007387 */ /* 0x0003e20000100800 */
[----:B------:R-:W-:Y:S01]  /*ff90*/  ISETP.GE.U32.AND P0, PT, R14, 0x7fffff11, PT ;  /* 0x7fffff110e00780c */ /* 0x000fe20003f06070 */
[----:B------:R-:W-:-:S02]  /*ffa0*/  VIADD R14, R232, 0xffffff2f ;  /* 0xffffff2fe80e7836 */ /* 0x000fc40000000000 */
[----:B------:R1:W-:Y:S01]  /*ffb0*/  STL [R1+0x374], RZ ;  /* 0x000374ff01007387 */ /* 0x0003e20000100800 */
[----:B------:R-:W-:-:S03]  /*ffc0*/  IMAD.WIDE R226, R8, 0x4, R226 ;  /* 0x0000000408e27825 */ /* 0x000fc600078e02e2 */
[----:B------:R1:W-:Y:S01]  /*ffd0*/  STL [R1+0x378], RZ ;  /* 0x000378ff01007387 */ /* 0x0003e20000100800 */
[----:B------:R-:W-:-:S03]  /*ffe0*/  IMAD.WIDE R130, R8, 0x4, R130 ;  /* 0x0000000408827825 */ /* 0x000fc600078e0282 */
[----:B------:R1:W-:Y:S01]  /*fff0*/  STL [R1+0x37c], RZ ;  /* 0x00037cff01007387 */ /* 0x0003e20000100800 */
[----:B------:R-:W-:-:S03]  /*10000*/  IMAD.WIDE R136, R8, 0x4, R136 ;  /* 0x0000000408887825 */ /* 0x000fc600078e0288 */
[----:B------:R1:W-:Y:S01]  /*10010*/  STL [R1+0x380], RZ ;  /* 0x000380ff01007387 */ /* 0x0003e20000100800 */
[----:B------:R-:W-:-:S03]  /*10020*/  IMAD.WIDE R120, R8, 0x4, R120 ;  /* 0x0000000408787825 */ /* 0x000fc600078e0278 */
[----:B------:R-:W-:Y:S04]  /*10030*/  LDGSTS.E [R244+0x30008], desc[UR16][R228.64], !P6 ;  /* 0x30008000e4f47fae */ /* 0x000fe8000f121850 */
[----:B------:R1:W-:Y:S04]  /*10040*/  STL [R1+0x384], RZ ;  /* 0x000384ff01007387 */ /* 0x0003e80000100800 */
[----:B------:R-:W-:Y:S01]  /*10050*/  LDGSTS.E [R244+0x34008], desc[UR16][R234.64], !P6 ;  /* 0x34008000eaf47fae */ /* 0x000fe2000f121850 */
[----:B------:R-:W-:Y:S02]  /*10060*/  ISETP.GE.U32.AND P6, PT, R14, 0x7fffff10, PT ;  /* 0x7fffff100e00780c */ /* 0x000fe40003fc6070 */
[----:B------:R-:W3:Y:S01]  /*10070*/  LDC R14, c[0x0][0x230] ;  /* 0x00008c00ff0e7b82 */ /* 0x000ee20000000800 */
[----:B------:R1:W-:Y:S04]  /*10080*/  STL [R1+0x388], RZ ;  /* 0x000388ff01007387 */ /* 0x0003e80000100800 */
[----:B------:R1:W-:Y:S04]  /*10090*/  STL [R1+0x38c], RZ ;  /* 0x00038cff01007387 */ /* 0x0003e80000100800 */
[----:B------:R1:W-:Y:S01]  /*100a0*/  STL [R1+0x390], RZ ;  /* 0x000390ff01007387 */ /* 0x0003e20000100800 */
[----:B------:R-:W-:-:S03]  /*100b0*/  ISETP.GT.AND P5, PT, R173, 0xdf, PT ;  /* 0x000000dfad00780c */ /* 0x000fc60003fa4270 */
[----:B------:R-:W-:Y:S04]  /*100c0*/  LDGSTS.E [R244+0x3000c], desc[UR16][R230.64], !P3 ;  /* 0x3000c000e6f47fae */ /* 0x000fe8000d921850 */
[----:B------:R1:W-:Y:S04]  /*100d0*/  STL [R1+0x394], RZ ;  /* 0x000394ff01007387 */ /* 0x0003e80000100800 */
[----:B------:R-:W-:Y:S04]  /*100e0*/  LDGSTS.E [R244+0x3400c], desc[UR16][R226.64], !P3 ;  /* 0x3400c000e2f47fae */ /* 0x000fe8000d921850 */
[----:B------:R1:W-:Y:S04]  /*100f0*/  STL [R1+0x398], RZ ;  /* 0x000398ff01007387 */ /* 0x0003e80000100800 */
[----:B------:R-:W-:Y:S04]  /*10100*/  LDGSTS.E [R245+0x30000], desc[UR16][R130.64], !P2 ;  /* 0x3000000082f57fae */ /* 0x000fe8000d121850 */
[----:B------:R1:W-:Y:S04]  /*10110*/  STL [R1+0x39c], RZ ;  /* 0x00039cff01007387 */ /* 0x0003e80000100800 */
[----:B------:R-:W-:Y:S04]  /*10120*/  LDGSTS.E [R245+0x34000], desc[UR16][R136.64], !P2 ;  /* 0x3400000088f57fae */ /* 0x000fe8000d121850 */
[----:B------:R1:W-:Y:S01]  /*10130*/  STL [R1+0x3a0], RZ ;  /* 0x0003a0ff01007387 */ /* 0x0003e20000100800 */
[----:B------:R-:W-:-:S03]  /*10140*/  SEL R3, R3, RZ, P5 ;  /* 0x000000ff03037207 */ /* 0x000fc60002800000 */
[----:B------:R2:W-:Y:S01]  /*10150*/  LDGSTS.E [R245+0x30004], desc[UR16][R120.64], !P1 ;  /* 0x3000400078f57fae */ /* 0x0005e2000c921850 */
[----:B------:R-:W-:-:S03]  /*10160*/  IMAD.WIDE R126, R8, 0x4, R126 ;  /* 0x00000004087e7825 */ /* 0x000fc600078e027e */
[----:B------:R1:W-:Y:S01]  /*10170*/  STL [R1+0x3a4], RZ ;  /* 0x0003a4ff01007387 */ /* 0x0003e20000100800 */
[----:B------:R-:W-:-:S03]  /*10180*/  IMAD.WIDE R122, R8, 0x4, R122 ;  /* 0x00000004087a7825 */ /* 0x000fc600078e027a */
[----:B------:R1:W-:Y:S01]  /*10190*/  STL [R1+0x3a8], RZ ;  /* 0x0003a8ff01007387 */ /* 0x0003e20000100800 */
[----:B--2---:R-:W2:Y:S03]  /*101a0*/  LDC R120, c[0x0][0x230] ;  /* 0x00008c00ff787b82 */ /* 0x004ea60000000800 */
[----:B------:R1:W-:Y:S01]  /*101b0*/  STL [R1+0x3ac], RZ ;  /* 0x0003acff01007387 */ /* 0x0003e20000100800 */
[----:B------:R-:W-:-:S03]  /*101c0*/  IMAD.WIDE R148, R8, 0x4, R148 ;  /* 0x0000000408947825 */ /* 0x000fc600078e0294 */
[----:B------:R1:W-:Y:S01]  /*101d0*/  STL [R1+0x3b0], RZ ;  /* 0x0003b0ff01007387 */ /* 0x0003e20000100800 */
[----:B------:R-:W-:Y:S01]  /*101e0*/  IMAD.WIDE R94, R8, 0x4, R94 ;  /* 0x00000004085e7825 */ /* 0x000fe200078e025e */
[----:B------:R-:W-:Y:S01]  /*101f0*/  ISETP.NE.U32.AND P5, PT, R3, RZ, PT ;  /* 0x000000ff0300720c */ /* 0x000fe20003fa5070 */
[----:B------:R-:W1:Y:S01]  /*10200*/  LDC R121, c[0x0][0x230] ;  /* 0x00008c00ff797b82 */ /* 0x000e620000000800 */
[----:B------:R1:W-:Y:S01]  /*10210*/  STL [R1+0x3b4], RZ ;  /* 0x0003b4ff01007387 */ /* 0x0003e20000100800 */
[----:B------:R-:W-:-:S03]  /*10220*/  IADD3 R3, R141, -0xd2, RZ ;  /* 0xffffff2e8d037810 */ /* 0x000fc60007ffe0ff */
[----:B------:R1:W-:Y:S04]  /*10230*/  STL [R1+0x3b8], RZ ;  /* 0x0003b8ff01007387 */ /* 0x0003e80000100800 */
[----:B------:R1:W-:Y:S04]  /*10240*/  STL [R1+0x3bc], RZ ;  /* 0x0003bcff01007387 */ /* 0x0003e80000100800 */
[----:B------:R1:W-:Y:S04]  /*10250*/  STL [R1+0x3c0], RZ ;  /* 0x0003c0ff01007387 */ /* 0x0003e80000100800 */
[----:B------:R-:W-:Y:S04]  /*10260*/  LDGSTS.E [R245+0x34004], desc[UR16][R126.64], !P1 ;  /* 0x340040007ef57fae */ /* 0x000fe8000c921850 */
[----:B------:R1:W-:Y:S01]  /*10270*/  STL [R1+0x3c4], RZ ;  /* 0x0003c4ff01007387 */ /* 0x0003e20000100800 */
[----:B------:R-:W-:-:S03]  /*10280*/  ISETP.GE.U32.AND P1, PT, R3, 0x7fffff0f, PT ;  /* 0x7fffff0f0300780c */ /* 0x000fc60003f26070 */
[----:B------:R-:W-:Y:S04]  /*10290*/  LDGSTS.E [R245+0x30008], desc[UR16][R122.64], !P4 ;  /* 0x300080007af57fae */ /* 0x000fe8000e121850 */
[----:B------:R1:W-:Y:S01]  /*102a0*/  STL [R1+0x3c8], RZ ;  /* 0x0003c8ff01007387 */ /* 0x0003e20000100800 */
[----:B----4-:R-:W-:-:S03]  /*102b0*/  VIADD R3, R140, 0xffffff2d ;  /* 0xffffff2d8c037836 */ /* 0x010fc60000000000 */
[----:B------:R-:W-:Y:S04]  /*102c0*/  LDGSTS.E [R245+0x34008], desc[UR16][R148.64], !P4 ;  /* 0x3400800094f57fae */ /* 0x000fe8000e121850 */
[----:B------:R4:W-:Y:S04]  /*102d0*/  STL [R1+0x3cc], RZ ;  /* 0x0003ccff01007387 */ /* 0x0009e80000100800 */
[----:B------:R3:W-:Y:S04]  /*102e0*/  LDGSTS.E [R245+0x3000c], desc[UR16][R94.64], !P0 ;  /* 0x3000c0005ef57fae */ /* 0x0007e8000c121850 */
[----:B------:R4:W-:Y:S04]  /*102f0*/  STL [R1+0x3d0], RZ ;  /* 0x0003d0ff01007387 */ /* 0x0009e80000100800 */
[----:B------:R4:W-:Y:S01]  /*10300*/  STL [R1+0x3d4], RZ ;  /* 0x0003d4ff01007387 */ /* 0x0009e20000100800 */
[----:B---3--:R-:W3:Y:S03]  /*10310*/  LDC R94, c[0x0][0x230] ;  /* 0x00008c00ff5e7b82 */ /* 0x008ee60000000800 */
[----:B------:R4:W-:Y:S01]  /*10320*/  STL [R1+0x3d8], RZ ;  /* 0x0003d8ff01007387 */ /* 0x0009e20000100800 */
[----:B------:R-:W-:-:S03]  /*10330*/  IMAD.WIDE R114, R8, 0x4, R114 ;  /* 0x0000000408727825 */ /* 0x000fc600078e0272 */
[----:B------:R4:W-:Y:S01]  /*10340*/  STL [R1+0x3dc], RZ ;  /* 0x0003dcff01007387 */ /* 0x0009e20000100800 */
[C---:B------:R-:W-:Y:S01]  /*10350*/  IMAD.WIDE R106, R8.reuse, 0x4, R106 ;  /* 0x00000004086a7825 */ /* 0x040fe200078e026a */
[----:B------:R-:W-:Y:S01]  /*10360*/  ISETP.GE.U32.AND P2, PT, R3, 0x7fffff0e, PT ;  /* 0x7fffff0e0300780c */ /* 0x000fe20003f46070 */
[----:B------:R-:W4:Y:S01]  /*10370*/  LDC R95, c[0x0][0x230] ;  /* 0x00008c00ff5f7b82 */ /* 0x000f220000000800 */
[----:B------:R1:W-:Y:S01]  /*10380*/  STL [R1+0x3e0], RZ ;  /* 0x0003e0ff01007387 */ /* 0x0003e20000100800 */
[----:B------:R-:W-:-:S03]  /*10390*/  IMAD.WIDE R142, R8, 0x4, R142 ;  /* 0x00000004088e7825 */ /* 0x000fc600078e028e */
[----:B------:R1:W-:Y:S01]  /*103a0*/  STL [R1+0x3e4], RZ ;  /* 0x0003e4ff01007387 */ /* 0x0003e20000100800 */
[----:B------:R-:W-:Y:S02]  /*103b0*/  VIADD R3, R14, 0xffffff2c ;  /* 0xffffff2c0e037836 */ /* 0x000fe40000000000 */
[C---:B------:R-:W-:Y:S01]  /*103c0*/  IMAD.WIDE R110, R8.reuse, 0x4, R110 ;  /* 0x00000004086e7825 */ /* 0x040fe200078e026e */
[----:B------:R1:W-:Y:S01]  /*103d0*/  STL [R1+0x3e8], RZ ;  /* 0x0003e8ff01007387 */ /* 0x0003e20000100800 */
[----:B------:R-:W4:Y:S03]  /*103e0*/  LDC R14, c[0x0][0x230] ;  /* 0x00008c00ff0e7b82 */ /* 0x000f260000000800 */
[----:B------:R1:W-:Y:S01]  /*103f0*/  STL [R1+0x3ec], RZ ;  /* 0x0003ecff01007387 */ /* 0x0003e20000100800 */
[----:B------:R-:W-:-:S03]  /*10400*/  IMAD.WIDE R96, R8, 0x4, R96 ;  /* 0x0000000408607825 */ /* 0x000fc600078e0260 */
[----:B------:R1:W-:Y:S04]  /*10410*/  STL [R1+0x3f0], RZ ;  /* 0x0003f0ff01007387 */ /* 0x0003e80000100800 */
[----:B------:R1:W-:Y:S04]  /*10420*/  STL [R1+0x3f4], RZ ;  /* 0x0003f4ff01007387 */ /* 0x0003e80000100800 */
[----:B------:R1:W-:Y:S04]  /*10430*/  STL [R1+0x3f8], RZ ;  /* 0x0003f8ff01007387 */ /* 0x0003e80000100800 */
[----:B------:R-:W-:Y:S01]  /*10440*/  LDGSTS.E [R245+0x3400c], desc[UR16][R114.64], !P0 ;  /* 0x3400c00072f57fae */ /* 0x000fe2000c121850 */
[----:B------:R-:W-:-:S03]  /*10450*/  ISETP.GE.U32.AND P0, PT, R3, 0x7fffff0d, PT ;  /* 0x7fffff0d0300780c */ /* 0x000fc60003f06070 */
[----:B------:R1:W-:Y:S01]  /*10460*/  STL [R1+0x3fc], RZ ;  /* 0x0003fcff01007387 */ /* 0x0003e20000100800 */
[----:B--2---:R-:W-:-:S03]  /*10470*/  VIADD R3, R120, 0xffffff2b ;  /* 0xffffff2b78037836 */ /* 0x004fc60000000000 */
[----:B------:R-:W-:Y:S04]  /*10480*/  LDGSTS.E [R246+0x30000], desc[UR16][R106.64], !P6 ;  /* 0x300000006af67fae */ /* 0x000fe8000f121850 */
[----:B------:R2:W-:Y:S04]  /*10490*/  STL [R1], RZ ;  /* 0x000000ff01007387 */ /* 0x0005e80000100800 */
[----:B------:R-:W-:Y:S04]  /*104a0*/  LDGSTS.E [R246+0x34000], desc[UR16][R142.64], !P6 ;  /* 0x340000008ef67fae */ /* 0x000fe8000f121850 */
[----:B------:R2:W-:Y:S01]  /*104b0*/  STL [R1+0x4], RZ ;  /* 0x000004ff01007387 */ /* 0x0005e20000100800 */
[----:B------:R-:W-:-:S03]  /*104c0*/  IMAD.WIDE R98, R8, 0x4, R98 ;  /* 0x0000000408627825 */ /* 0x000fc600078e0262 */
[----:B------:R-:W-:Y:S04]  /*104d0*/  LDGSTS.E [R246+0x30004], desc[UR16][R110.64], !P1 ;  /* 0x300040006ef67fae */ /* 0x000fe8000c921850 */
[----:B------:R2:W-:Y:S01]  /*104e0*/  STL [R1+0x8], RZ ;  /* 0x000008ff01007387 */ /* 0x0005e20000100800 */
[----:B------:R-:W-:-:S03]  /*104f0*/  IMAD.WIDE R104, R8, 0x4, R104 ;  /* 0x0000000408687825 */ /* 0x000fc600078e0268 */
[----:B------:R3:W-:Y:S04]  /*10500*/  LDGSTS.E [R246+0x34004], desc[UR16][R96.64], !P1 ;  /* 0x3400400060f67fae */ /* 0x0007e8000c921850 */
[----:B------:R2:W-:Y:S01]  /*10510*/  STL [R1+0xc], RZ ;  /* 0x00000cff01007387 */ /* 0x0005e20000100800 */
[----:B------:R-:W-:-:S03]  /*10520*/  ISETP.GE.U32.AND P1, PT, R3, 0x7fffff0c, PT ;  /* 0x7fffff0c0300780c */ /* 0x000fc60003f26070 */
[----:B------:R2:W-:Y:S01]  /*10530*/  STL [R1+0x10], RZ ;  /* 0x000010ff01007387 */ /* 0x0005e20000100800 */
[----:B---3--:R-:W3:Y:S03]  /*10540*/  LDC R96, c[0x0][0x230] ;  /* 0x00008c00ff607b82 */ /* 0x008ee60000000800 */
[----:B------:R2:W-:Y:S01]  /*10550*/  STL [R1+0x14], RZ ;  /* 0x000014ff01007387 */ /* 0x0005e20000100800 */
[----:B-1----:R-:W-:-:S03]  /*10560*/  IADD3 R3, R121, -0xd6, RZ ;  /* 0xffffff2a79037810 */ /* 0x002fc60007ffe0ff */
[----:B------:R2:W-:Y:S04]  /*10570*/  STL [R1+0x18], RZ ;  /* 0x000018ff01007387 */ /* 0x0005e80000100800 */
[----:B------:R2:W-:Y:S04]  /*10580*/  STL [R1+0x1c], RZ ;  /* 0x00001cff01007387 */ /* 0x0005e80000100800 */
[----:B------:R2:W-:Y:S04]  /*10590*/  STL [R1+0x20], RZ ;  /* 0x000020ff01007387 */ /* 0x0005e80000100800 */
[----:B------:R2:W-:Y:S01]  /*105a0*/  STL [R1+0x24], RZ ;  /* 0x000024ff01007387 */ /* 0x0005e20000100800 */
[----:B------:R-:W-:-:S03]  /*105b0*/  IMAD.WIDE R200, R8, 0x4, R200 ;  /* 0x0000000408c87825 */ /* 0x000fc600078e02c8 */
[----:B------:R-:W-:Y:S04]  /*105c0*/  LDGSTS.E [R246+0x30008], desc[UR16][R98.64], !P2 ;  /* 0x3000800062f67fae */ /* 0x000fe8000d121850 */
[----:B------:R2:W-:Y:S01]  /*105d0*/  STL [R1+0x28], RZ ;  /* 0x000028ff01007387 */ /* 0x0005e20000100800 */
[----:B------:R-:W-:-:S03]  /*105e0*/  IMAD.WIDE R182, R8, 0x4, R182 ;  /* 0x0000000408b67825 */ /* 0x000fc600078e02b6 */
[----:B------:R-:W-:Y:S01]  /*105f0*/  LDGSTS.E [R246+0x34008], desc[UR16][R104.64], !P2 ;  /* 0x3400800068f67fae */ /* 0x000fe2000d121850 */
[----:B------:R-:W-:Y:S01]  /*10600*/  ISETP.GE.U32.AND P2, PT, R3, 0x7fffff0b, PT ;  /* 0x7fffff0b0300780c */ /* 0x000fe20003f46070 */
[----:B------:R-:W-:Y:S02]  /*10610*/  VIADD R3, R94, 0xffffff29 ;  /* 0xffffff295e037836 */ /* 0x000fe40000000000 */
[----:B------:R2:W-:Y:S01]  /*10620*/  STL [R1+0x2c], RZ ;  /* 0x00002cff01007387 */ /* 0x0005e20000100800 */
[----:B------:R-:W-:Y:S01]  /*10630*/  IMAD.WIDE R92, R8, 0x4, R92 ;  /* 0x00000004085c7825 */ /* 0x000fe200078e025c */
[----:B------:R-:W1:Y:S02]  /*10640*/  LDC R94, c[0x0][0x230] ;  /* 0x00008c00ff5e7b82 */ /* 0x000e640000000800 */
[----:B------:R2:W-:Y:S04]  /*10650*/  STL [R1+0x30], RZ ;  /* 0x000030ff01007387 */ /* 0x0005e80000100800 */
[----:B------:R2:W-:Y:S04]  /*10660*/  STL [R1+0x34], RZ ;  /* 0x000034ff01007387 */ /* 0x0005e80000100800 */
[----:B------:R2:W-:Y:S01]  /*10670*/  STL [R1+0x38], RZ ;  /* 0x000038ff01007387 */ /* 0x0005e20000100800 */
[----:B------:R-:W-:-:S03]  /*10680*/  ISETP.GE.U32.AND P3, PT, R3, 0x7fffff0a, PT ;  /* 0x7fffff0a0300780c */ /* 0x000fc60003f66070 */
[----:B------:R2:W-:Y:S04]  /*10690*/  STL [R1+0x3c], RZ ;  /* 0x00003cff01007387 */ /* 0x0005e80000100800 */
[----:B------:R2:W-:Y:S04]  /*106a0*/  STL [R1+0x40], RZ ;  /* 0x000040ff01007387 */ /* 0x0005e80000100800 */
[----:B------:R2:W-:Y:S01]  /*106b0*/  STL [R1+0x44], RZ ;  /* 0x000044ff01007387 */ /* 0x0005e20000100800 */
[----:B----4-:R-:W-:-:S03]  /*106c0*/  VIADD R14, R14, 0xffffff28 ;  /* 0xffffff280e0e7836 */ /* 0x010fc60000000000 */
[----:B------:R-:W-:Y:S04]  /*106d0*/  LDGSTS.E [R246+0x3000c], desc[UR16][R200.64], !P0 ;  /* 0x3000c000c8f67fae */ /* 0x000fe8000c121850 */
[----:B------:R2:W-:Y:S04]  /*106e0*/  STL [R1+0x48], RZ ;  /* 0x000048ff01007387 */ /* 0x0005e80000100800 */
[----:B------:R-:W-:Y:S04]  /*106f0*/  LDGSTS.E [R246+0x3400c], desc[UR16][R182.64], !P0 ;  /* 0x3400c000b6f67fae */ /* 0x000fe8000c121850 */
[----:B------:R2:W-:Y:S01]  /*10700*/  STL [R1+0x4c], RZ ;  /* 0x00004cff01007387 */ /* 0x0005e20000100800 */
[----:B------:R-:W-:-:S03]  /*10710*/  IMAD.WIDE R128, R8, 0x4, R128 ;  /* 0x0000000408807825 */ /* 0x000fc600078e0280 */
[----:B------:R4:W-:Y:S04]  /*10720*/  LDGSTS.E [R247+0x30000], desc[UR16][R92.64], !P1 ;  /* 0x300000005cf77fae */ /* 0x0009e8000c921850 */
[----:B------:R2:W-:Y:S01]  /*10730*/  STL [R1+0x50], RZ ;  /* 0x000050ff01007387 */ /* 0x0005e20000100800 */
[----:B------:R-:W-:-:S03]  /*10740*/  IMAD.WIDE R88, R8, 0x4, R88 ;  /* 0x0000000408587825 */ /* 0x000fc600078e0258 */
[----:B------:R2:W-:Y:S01]  /*10750*/  STL [R1+0x54], RZ ;  /* 0x000054ff01007387 */ /* 0x0005e20000100800 */
[----:B----4-:R-:W4:Y:S03]  /*10760*/  LDC R92, c[0x0][0x230] ;  /* 0x00008c00ff5c7b82 */ /* 0x010f260000000800 */
[----:B------:R2:W-:Y:S01]  /*10770*/  STL [R1+0x58], RZ ;  /* 0x000058ff01007387 */ /* 0x0005e20000100800 */
[----:B------:R-:W-:-:S03]  /*10780*/  IMAD.WIDE R78, R8, 0x4, R78 ;  /* 0x00000004084e7825 */ /* 0x000fc600078e024e */
[----:B------:R2:W-:Y:S01]  /*10790*/  STL [R1+0x5c], RZ ;  /* 0x00005cff01007387 */ /* 0x0005e20000100800 */
[----:B------:R-:W-:Y:S01]  /*107a0*/  IMAD.WIDE R18, R8, 0x4, R18 ;  /* 0x0000000408127825 */ /* 0x000fe200078e0212 */
[----:B------:R-:W-:Y:S02]  /*107b0*/  ISETP.GE.U32.AND P0, PT, R14, 0x7fffff09, PT ;  /* 0x7fffff090e00780c */ /* 0x000fe40003f06070 */
[----:B------:R2:W-:Y:S01]  /*107c0*/  STL [R1+0x60], RZ ;  /* 0x000060ff01007387 */ /* 0x0005e20000100800 */
[----:B------:R-:W2:Y:S03]  /*107d0*/  LDC R14, c[0x0][0x230] ;  /* 0x00008c00ff0e7b82 */ /* 0x000ea60000000800 */
[----:B------:R1:W-:Y:S01]  /*107e0*/  STL [R1+0x64], RZ ;  /* 0x000064ff01007387 */ /* 0x0003e20000100800 */
[----:B---3--:R-:W-:-:S03]  /*107f0*/  VIADD R3, R96, 0xffffff27 ;  /* 0xffffff2760037836 */ /* 0x008fc60000000000 */
[----:B------:R3:W-:Y:S04]  /*10800*/  STL [R1+0x68], RZ ;  /* 0x000068ff01007387 */ /* 0x0007e80000100800 */
[----:B------:R3:W-:Y:S04]  /*10810*/  STL [R1+0x6c], RZ ;  /* 0x00006cff01007387 */ /* 0x0007e80000100800 */
[----:B------:R-:W-:Y:S04]  /*10820*/  LDGSTS.E [R247+0x34000], desc[UR16][R128.64], !P1 ;  /* 0x3400000080f77fae */ /* 0x000fe8000c921850 */
[----:B------:R3:W-:Y:S04]  /*10830*/  STL [R1+0x70], RZ ;  /* 0x000070ff01007387 */ /* 0x0007e80000100800 */
[----:B------:R-:W-:Y:S04]  /*10840*/  LDGSTS.E [R247+0x30004], desc[UR16][R88.64], !P2 ;  /* 0x3000400058f77fae */ /* 0x000fe8000d121850 */
[----:B------:R3:W-:Y:S01]  /*10850*/  STL [R1+0x74], RZ ;  /* 0x000074ff01007387 */ /* 0x0007e20000100800 */
[----:B------:R-:W-:-:S03]  /*10860*/  ISETP.GE.U32.AND P1, PT, R3, 0x7fffff08, PT ;  /* 0x7fffff080300780c */ /* 0x000fc60003f26070 */
[----:B------:R1:W-:Y:S04]  /*10870*/  LDGSTS.E [R247+0x34004], desc[UR16][R78.64], !P2 ;  /* 0x340040004ef77fae */ /* 0x0003e8000d121850 */
[----:B------:R3:W-:Y:S01]  /*10880*/  STL [R1+0x78], RZ ;  /* 0x000078ff01007387 */ /* 0x0007e20000100800 */
[----:B------:R-:W-:-:S03]  /*10890*/  IADD3 R3, R95, -0xda, RZ ;  /* 0xffffff265f037810 */ /* 0x000fc60007ffe0ff */
[----:B------:R4:W-:Y:S04]  /*108a0*/  LDGSTS.E [R247+0x30008], desc[UR16][R18.64], !P3 ;  /* 0x3000800012f77fae */ /* 0x0009e8000d921850 */
[----:B------:R3:W-:Y:S01]  /*108b0*/  STL [R1+0x7c], RZ ;  /* 0x00007cff01007387 */ /* 0x0007e20000100800 */
[----:B-1----:R-:W1:Y:S03]  /*108c0*/  LDC R78, c[0x0][0x230] ;  /* 0x00008c00ff4e7b82 */ /* 0x002e660000000800 */
[----:B------:R3:W-:Y:S04]  /*108d0*/  STL [R1+0x80], RZ ;  /* 0x000080ff01007387 */ /* 0x0007e80000100800 */
[----:B------:R3:W-:Y:S01]  /*108e0*/  STL [R1+0x84], RZ ;  /* 0x000084ff01007387 */ /* 0x0007e20000100800 */
[----:B----4-:R-:W4:Y:S03]  /*108f0*/  LDC R19, c[0x0][0x230] ;  /* 0x00008c00ff137b82 */ /* 0x010f260000000800 */
[----:B------:R3:W-:Y:S01]  /*10900*/  STL [R1+0x88], RZ ;  /* 0x000088ff01007387 */ /* 0x0007e20000100800 */
[----:B------:R-:W-:-:S03]  /*10910*/  IMAD.WIDE R116, R8, 0x4, R116 ;  /* 0x0000000408747825 */ /* 0x000fc600078e0274 */
[----:B------:R3:W-:Y:S01]  /*10920*/  STL [R1+0x8c], RZ ;  /* 0x00008cff01007387 */ /* 0x0007e20000100800 */
[----:B------:R-:W3:Y:S01]  /*10930*/  LDC R18, c[0x0][0x230] ;  /* 0x00008c00ff127b82 */ /* 0x000ee20000000800 */
[----:B------:R-:W-:Y:S02]  /*10940*/  ISETP.GE.U32.AND P2, PT, R3, 0x7fffff07, PT ;  /* 0x7fffff070300780c */ /* 0x000fe40003f46070 */
[----:B------:R1:W-:Y:S01]  /*10950*/  STL [R1+0x90], RZ ;  /* 0x000090ff01007387 */ /* 0x0003e20000100800 */
[----:B------:R-:W-:-:S03]  /*10960*/  VIADD R3, R94, 0xffffff25 ;  /* 0xffffff255e037836 */ /* 0x000fc60000000000 */
[----:B------:R1:W-:Y:S04]  /*10970*/  STL [R1+0x94], RZ ;  /* 0x000094ff01007387 */ /* 0x0003e80000100800 */
[----:B------:R1:W-:Y:S04]  /*10980*/  STL [R1+0x98], RZ ;  /* 0x000098ff01007387 */ /* 0x0003e80000100800 */
[----:B------:R1:W-:Y:S01]  /*10990*/  STL [R1+0x9c], RZ ;  /* 0x00009cff01007387 */ /* 0x0003e20000100800 */
[----:B------:R-:W-:-:S03]  /*109a0*/  IMAD.WIDE R198, R8, 0x4, R198 ;  /* 0x0000000408c67825 */ /* 0x000fc600078e02c6 */
[----:B------:R1:W-:Y:S01]  /*109b0*/  STL [R1+0xa0], RZ ;  /* 0x0000a0ff01007387 */ /* 0x0003e20000100800 */
[----:B------:R-:W-:-:S03]  /*109c0*/  IMAD.WIDE R180, R8, 0x4, R180 ;  /* 0x0000000408b47825 */ /* 0x000fc600078e02b4 */
[----:B------:R1:W-:Y:S04]  /*109d0*/  STL [R1+0xa4], RZ ;  /* 0x0000a4ff01007387 */ /* 0x0003e80000100800 */
[----:B------:R1:W-:Y:S04]  /*109e0*/  STL [R1+0xa8], RZ ;  /* 0x0000a8ff01007387 */ /* 0x0003e80000100800 */
[----:B------:R-:W-:Y:S01]  /*109f0*/  LDGSTS.E [R247+0x34008], desc[UR16][R116.64], !P3 ;  /* 0x3400800074f77fae */ /* 0x000fe2000d921850 */
[----:B------:R-:W-:Y:S01]  /*10a00*/  ISETP.GE.U32.AND P3, PT, R3, 0x7fffff06, PT ;  /* 0x7fffff060300780c */ /* 0x000fe20003f66070 */
[----:B------:R-:W-:-:S02]  /*10a10*/  VIADD R3, R92, 0xffffff24 ;  /* 0xffffff245c037836 */ /* 0x000fc40000000000 */
[----:B------:R1:W-:Y:S04]  /*10a20*/  STL [R1+0xac], RZ ;  /* 0x0000acff01007387 */ /* 0x0003e80000100800 */
[----:B------:R1:W-:Y:S04]  /*10a30*/  STL [R1+0xb0], RZ ;  /* 0x0000b0ff01007387 */ /* 0x0003e80000100800 */
[----:B------:R1:W-:Y:S01]  /*10a40*/  STL [R1+0xb4], RZ ;  /* 0x0000b4ff01007387 */ /* 0x0003e20000100800 */
[----:B------:R-:W-:-:S03]  /*10a50*/  IMAD.WIDE R194, R8, 0x4, R194 ;  /* 0x0000000408c27825 */ /* 0x000fc600078e02c2 */
[----:B------:R1:W-:Y:S01]  /*10a60*/  STL [R1+0xb8], RZ ;  /* 0x0000b8ff01007387 */ /* 0x0003e20000100800 */
[----:B------:R-:W-:-:S03]  /*10a70*/  IMAD.WIDE R112, R8, 0x4, R112 ;  /* 0x0000000408707825 */ /* 0x000fc600078e0270 */
[----:B------:R1:W-:Y:S04]  /*10a80*/  STL [R1+0xbc], RZ ;  /* 0x0000bcff01007387 */ /* 0x0003e80000100800 */
[----:B------:R-:W-:Y:S04]  /*10a90*/  LDGSTS.E [R247+0x3000c], desc[UR16][R198.64], !P0 ;  /* 0x3000c000c6f77fae */ /* 0x000fe8000c121850 */
[----:B------:R1:W-:Y:S04]  /*10aa0*/  STL [R1+0xc0], RZ ;  /* 0x0000c0ff01007387 */ /* 0x0003e80000100800 */
[----:B------:R-:W-:Y:S01]  /*10ab0*/  LDGSTS.E [R247+0x3400c], desc[UR16][R180.64], !P0 ;  /* 0x3400c000b4f77fae */ /* 0x000fe2000c121850 */
[----:B------:R-:W-:Y:S01]  /*10ac0*/  ISETP.GE.U32.AND P0, PT, R3, 0x7fffff05, PT ;  /* 0x7fffff050300780c */ /* 0x000fe20003f06070 */
[----:B--2---:R-:W-:-:S02]  /*10ad0*/  VIADD R3, R14, 0xffffff23 ;  /* 0xffffff230e037836 */ /* 0x004fc40000000000 */
        /* <DEDUP_REMOVED lines=8> */
[----:B------:R2:W-:Y:S01]  /*10b60*/  STL [R1+0xd4], RZ ;  /* 0x0000d4ff01007387 */ /* 0x0005e20000100800 */
[----:B----4-:R-:W-:-:S03]  /*10b70*/  IADD3 R14, R19, -0xde, RZ ;  /* 0xffffff22130e7810 */ /* 0x010fc60007ffe0ff */
[----:B------:R-:W-:Y:S04]  /*10b80*/  LDGSTS.E [R248+0x30000], desc[UR16][R194.64], !P1 ;  /* 0x30000000c2f87fae */ /* 0x000fe8000c921850 */
[----:B------:R2:W-:Y:S04]  /*10b90*/  STL [R1+0xd8], RZ ;  /* 0x0000d8ff01007387 */ /* 0x0005e80000100800 */
[----:B------:R-:W-:Y:S01]  /*10ba0*/  LDGSTS.E [R248+0x34000], desc[UR16][R112.64], !P1 ;  /* 0x3400000070f87fae */ /* 0x000fe2000c921850 */
[----:B------:R-:W-:Y:S01]  /*10bb0*/  ISETP.GE.U32.AND P1, PT, R3, 0x7fffff04, PT ;  /* 0x7fffff040300780c */ /* 0x000fe20003f26070 */
[----:B-1----:R-:W-:-:S02]  /*10bc0*/  VIADD R3, R78, 0xffffff21 ;  /* 0xffffff214e037836 */ /* 0x002fc40000000000 */
[----:B------:R2:W-:Y:S01]  /*10bd0*/  STL [R1+0xdc], RZ ;  /* 0x0000dcff01007387 */ /* 0x0005e20000100800 */
[----:B---3--:R-:W-:-:S03]  /*10be0*/  VIADD R162, R18, 0xffffff20 ;  /* 0xffffff2012a27836 */ /* 0x008fc60000000000 */
[----:B------:R2:W-:Y:S04]  /*10bf0*/  STL [R1+0xe0], RZ ;  /* 0x0000e0ff01007387 */ /* 0x0005e80000100800 */
[----:B------:R2:W-:Y:S04]  /*10c00*/  STL [R1+0xe4], RZ ;  /* 0x0000e4ff01007387 */ /* 0x0005e80000100800 */
[----:B------:R-:W-:Y:S04]  /*10c10*/  LDGSTS.E [R248+0x30004], desc[UR16][R184.64], !P2 ;  /* 0x30004000b8f87fae */ /* 0x000fe8000d121850 */
[----:B------:R2:W-:Y:S04]  /*10c20*/  STL [R1+0xe8], RZ ;  /* 0x0000e8ff01007387 */ /* 0x0005e80000100800 */
[----:B------:R-:W-:Y:S01]  /*10c30*/  LDGSTS.E [R248+0x34004], desc[UR16][R100.64], !P2 ;  /* 0x3400400064f87fae */ /* 0x000fe2000d121850 */
[----:B------:R-:W-:-:S03]  /*10c40*/  ISETP.GE.U32.AND P2, PT, R14, 0x7fffff03, PT ;  /* 0x7fffff030e00780c */ /* 0x000fc60003f46070 */
[----:B------:R2:W-:Y:S04]  /*10c50*/  STL [R1+0xec], RZ ;  /* 0x0000ecff01007387 */ /* 0x0005e80000100800 */
[----:B------:R-:W-:Y:S04]  /*10c60*/  LDGSTS.E [R248+0x30008], desc[UR16][R84.64], !P3 ;  /* 0x3000800054f87fae */ /* 0x000fe8000d921850 */
[----:B------:R2:W-:Y:S01]  /*10c70*/  STL [R1+0xf0], RZ ;  /* 0x0000f0ff01007387 */ /* 0x0005e20000100800 */
[----:B------:R-:W-:-:S03]  /*10c80*/  IMAD.WIDE R12, R8, 0x4, R12 ;  /* 0x00000004080c7825 */ /* 0x000fc600078e020c */
[----:B------:R-:W-:Y:S01]  /*10c90*/  LDGSTS.E [R248+0x34008], desc[UR16][R86.64], !P3 ;  /* 0x3400800056f87fae */ /* 0x000fe2000d921850 */
[----:B------:R-:W-:-:S03]  /*10ca0*/  ISETP.GE.U32.AND P3, PT, R3, 0x7fffff02, PT ;  /* 0x7fffff020300780c */ /* 0x000fc60003f66070 */
[----:B------:R2:W-:Y:S01]  /*10cb0*/  STL [R1+0xf4], RZ ;  /* 0x0000f4ff01007387 */ /* 0x0005e20000100800 */
[----:B------:R-:W-:-:S03]  /*10cc0*/  ISETP.GE.U32.AND P4, PT, R162, 0x7fffff01, PT ;  /* 0x7fffff01a200780c */ /* 0x000fc60003f86070 */
        /* <DEDUP_REMOVED lines=14> */
[----:B------:R-:W-:Y:S01]  /*10db0*/  LDGSTS.E [R248+0x3000c], desc[UR16][R12.64], !P0 ;  /* 0x3000c0000cf87fae */ /* 0x000fe2000c121850 */
[----:B------:R-:W-:-:S03]  /*10dc0*/  IMAD.WIDE R196, R8, 0x4, R196 ;  /* 0x0000000408c47825 */ /* 0x000fc600078e02c4 */
[----:B------:R2:W-:Y:S01]  /*10dd0*/  STL [R1+0x114], RZ ;  /* 0x000114ff01007387 */ /* 0x0005e20000100800 */
[----:B------:R-:W-:-:S03]  /*10de0*/  IMAD.WIDE R190, R8, 0x4, R190 ;  /* 0x0000000408be7825 */ /* 0x000fc600078e02be */
[----:B------:R-:W-:Y:S04]  /*10df0*/  LDGSTS.E [R248+0x3400c], desc[UR16][R108.64], !P0 ;  /* 0x3400c0006cf87fae */ /* 0x000fe8000c121850 */
[----:B------:R2:W-:Y:S04]  /*10e00*/  STL [R1+0x118], RZ ;  /* 0x000118ff01007387 */ /* 0x0005e80000100800 */
[----:B------:R-:W-:Y:S04]  /*10e10*/  LDGSTS.E [R249+0x30000], desc[UR16][R170.64], !P1 ;  /* 0x30000000aaf97fae */ /* 0x000fe8000c921850 */
[----:B------:R2:W-:Y:S01]  /*10e20*/  STL [R1+0x11c], RZ ;  /* 0x00011cff01007387 */ /* 0x0005e20000100800 */
[----:B------:R-:W-:-:S03]  /*10e30*/  IMAD.WIDE R58, R7, 0x4, R58 ;  /* 0x00000004073a7825 */ /* 0x000fc600078e023a */
        /* <DEDUP_REMOVED lines=21> */
[----:B------:R-:W0:Y:S04]  /*10f90*/  LDGDEPBAR ;  /* 0x00000000000079af */ /* 0x000e280000000000 */
[----:B------:R2:W-:Y:S01]  /*10fa0*/  STL [R1+0x13c], RZ ;  /* 0x00013cff01007387 */ /* 0x0005e20000100800 */
[----:B------:R-:W-:-:S03]  /*10fb0*/  IMAD.WIDE R68, R7, 0x4, R68 ;  /* 0x0000000407447825 */ /* 0x000fc600078e0244 */
[----:B------:R-:W-:Y:S04]  /*10fc0*/  LDGSTS.E [R250+0x70000], desc[UR16][R58.64], P5 ;  /* 0x700000003afa7fae */ /* 0x000fe8000a921850 */
        /* <DEDUP_REMOVED lines=143> */
[----:B------:R-:W-:Y:S01]  /*118c0*/  LDGSTS.E [R2+0x74200], desc[UR16][R30.64], P5 ;  /* 0x742000001e027fae */ /* 0x000fe2000a921850 */
[----:B------:R-:W-:-:S03]  /*118d0*/  IMAD.WIDE R158, R7, 0x4, R158 ;  /* 0x00000004079e7825 */ /* 0x000fc600078e029e */
[----:B------:R-:W-:Y:S01]  /*118e0*/  LDGSTS.E [R2+0x74600], desc[UR16][R28.64], P5 ;  /* 0x746000001c027fae */ /* 0x000fe2000a921850 */
[----:B------:R-:W-:-:S03]  /*118f0*/  ISETP.GE.AND P0, PT, R173, 0x20, PT ;  /* 0x00000020ad00780c */ /* 0x000fc60003f06270 */
[----:B------:R-:W-:Y:S01]  /*11900*/  LDGSTS.E [R2+0x74a00], desc[UR16][R26.64], P5 ;  /* 0x74a000001a027fae */ /* 0x000fe2000a921850 */
[----:B------:R-:W-:-:S03]  /*11910*/  IMAD.WIDE R164, R7, 0x4, R164 ;  /* 0x0000000407a47825 */ /* 0x000fc600078e02a4 */
[----:B------:R1:W-:Y:S01]  /*11920*/  LDGSTS.E [R2+0x74e00], desc[UR16][R24.64], P5 ;  /* 0x74e0000018027fae */ /* 0x0003e2000a921850 */
[----:B------:R-:W-:-:S03]  /*11930*/  IMAD.WIDE R168, R7, 0x4, R168 ;  /* 0x0000000407a87825 */ /* 0x000fc600078e02a8 */
[----:B------:R-:W-:Y:S01]  /*11940*/  LDGSTS.E [R2+0x75200], desc[UR16][R22.64], P5 ;  /* 0x7520000016027fae */ /* 0x000fe2000a921850 */
[----:B------:R-:W-:-:S03]  /*11950*/  IMAD.WIDE R176, R7, 0x4, R176 ;  /* 0x0000000407b07825 */ /* 0x000fc600078e02b0 */
[----:B------:R3:W-:Y:S01]  /*11960*/  LDGSTS.E [R2+0x75600], desc[UR16][R60.64], P5 ;  /* 0x756000003c027fae */ /* 0x0007e2000a921850 */
[----:B------:R-:W-:-:S03]  /*11970*/  IMAD.WIDE R192, R7, 0x4, R192 ;  /* 0x0000000407c07825 */ /* 0x000fc600078e02c0 */
[----:B------:R-:W-:Y:S01]  /*11980*/  LDGSTS.E [R2+0x75a00], desc[UR16][R134.64], P5 ;  /* 0x75a0000086027fae */ /* 0x000fe2000a921850 */
[----:B------:R-:W-:-:S03]  /*11990*/  IMAD.WIDE R118, R7, 0x4, R118 ;  /* 0x0000000407767825 */ /* 0x000fc600078e0276 */
[----:B------:R-:W-:Y:S01]  /*119a0*/  LDGSTS.E [R2+0x75e00], desc[UR16][R146.64], P5 ;  /* 0x75e0000092027fae */ /* 0x000fe2000a921850 */
[----:B------:R-:W-:-:S03]  /*119b0*/  IMAD.WIDE R102, R7, 0x4, R102 ;  /* 0x0000000407667825 */ /* 0x000fc600078e0266 */
[----:B------:R-:W-:Y:S04]  /*119c0*/  LDGSTS.E [R2+0x76200], desc[UR16][R154.64], P5 ;  /* 0x762000009a027fae */ /* 0x000fe8000a921850 */
[----:B------:R-:W-:Y:S04]  /*119d0*/  LDGSTS.E [R2+0x76600], desc[UR16][R158.64], P5 ;  /* 0x766000009e027fae */ /* 0x000fe8000a921850 */
[----:B------:R-:W-:Y:S04]  /*119e0*/  LDGSTS.E [R2+0x76a00], desc[UR16][R164.64], P5 ;  /* 0x76a00000a4027fae */ /* 0x000fe8000a921850 */
[----:B------:R-:W-:Y:S04]  /*119f0*/  LDGSTS.E [R2+0x76e00], desc[UR16][R168.64], P5 ;  /* 0x76e00000a8027fae */ /* 0x000fe8000a921850 */
[----:B------:R-:W-:Y:S04]  /*11a00*/  LDGSTS.E [R2+0x77200], desc[UR16][R176.64], P5 ;  /* 0x77200000b0027fae */ /* 0x000fe8000a921850 */
[----:B------:R-:W-:Y:S04]  /*11a10*/  LDGSTS.E [R2+0x77600], desc[UR16][R192.64], P5 ;  /* 0x77600000c0027fae */ /* 0x000fe8000a921850 */
[----:B------:R-:W-:Y:S04]  /*11a20*/  LDGSTS.E [R2+0x77a00], desc[UR16][R118.64], P5 ;  /* 0x77a0000076027fae */ /* 0x000fe8000a921850 */
[----:B------:R4:W-:Y:S01]  /*11a30*/  LDGSTS.E [R2+0x77e00], desc[UR16][R102.64], P5 ;  /* 0x77e0000066027fae */ /* 0x0009e2000a921850 */
[----:B-1----:R-:W-:-:S03]  /*11a40*/  CS2R R24, SRZ ;  /* 0x0000000000187805 */ /* 0x002fc6000001ff00 */
[----:B------:R-:W0:Y:S01]  /*11a50*/  LDGDEPBAR ;  /* 0x00000000000079af */ /* 0x000e220000000000 */
[----:B------:R-:W-:Y:S02]  /*11a60*/  CS2R R26, SRZ ;  /* 0x00000000001a7805 */ /* 0x000fe4000001ff00 */
[----:B------:R-:W-:Y:S02]  /*11a70*/  CS2R R28, SRZ ;  /* 0x00000000001c7805 */ /* 0x000fe4000001ff00 */
[----:B------:R-:W-:Y:S02]  /*11a80*/  CS2R R30, SRZ ;  /* 0x00000000001e7805 */ /* 0x000fe4000001ff00 */
[----:B------:R-:W-:Y:S02]  /*11a90*/  CS2R R32, SRZ ;  /* 0x0000000000207805 */ /* 0x000fe4000001ff00 */
[----:B------:R-:W-:Y:S02]  /*11aa0*/  CS2R R34, SRZ ;  /* 0x0000000000227805 */ /* 0x000fe4000001ff00 */
[----:B------:R-:W-:-:S02]  /*11ab0*/  CS2R R36, SRZ ;  /* 0x0000000000247805 */ /* 0x000fc4000001ff00 */
        /* <DEDUP_REMOVED lines=11> */
[----:B---3--:R-:W-:-:S02]  /*11b70*/  CS2R R60, SRZ ;  /* 0x00000000003c7805 */ /* 0x008fc4000001ff00 */
        /* <DEDUP_REMOVED lines=20> */
[----:B----4-:R-:W-:Y:S02]  /*11cc0*/  CS2R R102, SRZ ;  /* 0x0000000000667805 */ /* 0x010fe4000001ff00 */
        /* <DEDUP_REMOVED lines=23> */
[----:B------:R-:W-:Y:S01]  /*11e40*/  CS2R R150, SRZ ;  /* 0x0000000000967805 */ /* 0x000fe2000001ff00 */
[----:B--2---:R-:W-:Y:S06]  /*11e50*/  @!P0 BRA `(.L_x_0) ;  /* 0x000000bc00588947 */ /* 0x004fec0003800000 */
[----:B------:R-:W2:Y:S01]  /*11e60*/  LDL.LU R240, [R1+0x604] ;  /* 0x0006040001f07983 */ /* 0x000ea20000300800 */
[----:B------:R-:W-:Y:S02]  /*11e70*/  SHF.R.S32.HI R2, RZ, 0x1f, R0 ;  /* 0x0000001fff027819 */ /* 0x000fe40000011400 */
[----:B------:R-:W-:Y:S01]  /*11e80*/  SHF.R.S32.HI R17, RZ, 0x1f, R252 ;  /* 0x0000001fff117819 */ /* 0x000fe200000114fc */
[----:B------:R-:W3:Y:S01]  /*11e90*/  LDL.LU R242, [R1+0x608] ;  /* 0x0006080001f27983 */ /* 0x000ee20000300800 */
[----:B------:R-:W-:Y:S01]  /*11ea0*/  IMAD.MOV.U32 R106, RZ, RZ, R173 ;  /* 0x000000ffff6a7224 */ /* 0x000fe200078e00ad */
[----:B------:R-:W1:Y:S02]  /*11eb0*/  LDC.64 R26, c[0x0][0x218] ;  /* 0x00008600ff1a7b82 */ /* 0x000e640000000a00 */
[----:B------:R-:W4:Y:S04]  /*11ec0*/  LDL.LU R233, [R1+0x60c] ;  /* 0x00060c0001e97983 */ /* 0x000f280000300800 */
[----:B------:R-:W4:Y:S02]  /*11ed0*/  LDL.LU R239, [R1+0x610] ;  /* 0x0006100001ef7983 */ /* 0x000f240000300800 */
[----:B------:R-:W1:Y:S02]  /*11ee0*/  LDC.64 R28, c[0x0][0x210] ;  /* 0x00008400ff1c7b82 */ /* 0x000e640000000a00 */
[----:B------:R-:W4:Y:S04]  /*11ef0*/  LDL.LU R243, [R1+0x614] ;  /* 0x0006140001f37983 */ /* 0x000f280000300800 */
        /* <DEDUP_REMOVED lines=12> */
[----:B------:R-:W-:Y:S04]  /*11fc0*/  STL [R1+0x9d0], R15 ;  /* 0x0009d00f01007387 */ /* 0x000fe80000100800 */
[----:B-----5:R-:W-:Y:S04]  /*11fd0*/  STL [R1+0x9cc], R11 ;  /* 0x0009cc0b01007387 */ /* 0x020fe80000100800 */
[----:B------:R-:W-:Y:S04]  /*11fe0*/  STL [R1+0x9c8], R10 ;  /* 0x0009c80a01007387 */ /* 0x000fe80000100800 */
[----:B------:R-:W-:Y:S01]  /*11ff0*/  STL [R1+0x9c4], R9 ;  /* 0x0009c40901007387 */ /* 0x000fe20000100800 */
[----:B--2---:R-:W-:-:S02]  /*12000*/  IADD3 R12, P6, R0, R240, RZ ;  /* 0x000000f0000c7210 */ /* 0x004fc40007fde0ff */
[----:B---3--:R-:W-:Y:S02]  /*12010*/  IADD3 R13, P5, R0, R242, RZ ;  /* 0x000000f2000d7210 */ /* 0x008fe40007fbe0ff */
[-C--:B------:R-:W-:Y:S02]  /*12020*/  LEA.HI.X.SX32 R172, R240, R2.reuse, 0x1, P6 ;  /* 0x00000002f0ac7211 */ /* 0x080fe400030f0eff */
[----:B----4-:R-:W-:Y:S01]  /*12030*/  IADD3 R16, P3, R0, R233, RZ ;  /* 0x000000e900107210 */ /* 0x010fe20007f7e0ff */
[----:B------:R-:W2:Y:S01]  /*12040*/  LDL.LU R240, [R1+0x648] ;  /* 0x0006480001f07983 */ /* 0x000ea20000300800 */
[----:B------:R-:W-:Y:S02]  /*12050*/  LEA.HI.X.SX32 R174, R242, R2, 0x1, P5 ;  /* 0x00000002f2ae7211 */ /* 0x000fe400028f0eff */
[C---:B------:R-:W-:Y:S01]  /*12060*/  IADD3 R19, P2, R0.reuse, R239, RZ ;  /* 0x000000ef00137210 */ /* 0x040fe20007f5e0ff */
[----:B------:R-:W3:Y:S01]  /*12070*/  LDL.LU R242, [R1+0x64c] ;  /* 0x00064c0001f27983 */ /* 0x000ee20000300800 */
[----:B------:R-:W-:-:S03]  /*12080*/  IADD3 R20, P1, R0, R243, RZ ;  /* 0x000000f300147210 */ /* 0x000fc60007f3e0ff */
[----:B------:R-:W4:Y:S01]  /*12090*/  LDL.LU R235, [R1+0x650] ;  /* 0x0006500001eb7983 */ /* 0x000f220000300800 */
[----:B------:R-:W-:Y:S02]  /*120a0*/  LEA.HI.X.SX32 R176, R233, R2, 0x1, P3 ;  /* 0x00000002e9b07211 */ /* 0x000fe400018f0eff */
[C---:B------:R-:W-:Y:S01]  /*120b0*/  IADD3 R21, P0, R0.reuse, R162, RZ ;  /* 0x000000a200157210 */ /* 0x040fe20007f1e0ff */
[----:B------:R-:W4:Y:S01]  /*120c0*/  LDL.LU R233, [R1+0x654] ;  /* 0x0006540001e97983 */ /* 0x000f220000300800 */
[-C--:B------:R-:W-:Y:S02]  /*120d0*/  LEA.HI.X.SX32 R180, R243, R2.reuse, 0x1, P1 ;  /* 0x00000002f3b47211 */ /* 0x080fe400008f0eff */
[----:B------:R-:W-:Y:S01]  /*120e0*/  LEA.HI.X.SX32 R178, R239, R2, 0x1, P2 ;  /* 0x00000002efb27211 */ /* 0x000fe200010f0eff */
[----:B------:R-:W4:Y:S01]  /*120f0*/  LDL.LU R243, [R1+0x658] ;  /* 0x0006580001f37983 */ /* 0x000f220000300800 */
[C---:B------:R-:W-:Y:S02]  /*12100*/  IADD3 R22, P4, R0.reuse, R230, RZ ;  /* 0x000000e600167210 */ /* 0x040fe40007f9e0ff */
[----:B------:R-:W-:Y:S01]  /*12110*/  IADD3 R23, P6, R0, R229, RZ ;  /* 0x000000e500177210 */ /* 0x000fe20007fde0ff */
[----:B------:R-:W4:Y:S01]  /*12120*/  LDL.LU R239, [R1+0x65c] ;  /* 0x00065c0001ef7983 */ /* 0x000f220000300800 */
[----:B------:R-:W-:-:S02]  /*12130*/  LEA.HI.X.SX32 R182, R162, R2, 0x1, P0 ;  /* 0x00000002a2b67211 */ /* 0x000fc400000f0eff */
[C---:B------:R-:W-:Y:S01]  /*12140*/  IADD3 R107, P5, R0.reuse, R163, RZ ;  /* 0x000000a3006b7210 */ /* 0x040fe20007fbe0ff */
[----:B------:R-:W4:Y:S01]  /*12150*/  LDL.LU R162, [R1+0x660] ;  /* 0x0006600001a27983 */ /* 0x000f220000300800 */
[-C--:B------:R-:W-:Y:S02]  /*12160*/  LEA.HI.X.SX32 R186, R229, R2.reuse, 0x1, P6 ;  /* 0x00000002e5ba7211 */ /* 0x080fe400030f0eff */
[C---:B------:R-:W-:Y:S01]  /*12170*/  IADD3 R108, P3, R0.reuse, R237, RZ ;  /* 0x000000ed006c7210 */ /* 0x040fe20007f7e0ff */
[----:B------:R-:W4:Y:S01]  /*12180*/  LDL.LU R229, [R1+0x664] ;  /* 0x0006640001e57983 */ /* 0x000f220000300800 */
[----:B------:R-:W-:Y:S02]  /*12190*/  LEA.HI.X.SX32 R188, R163, R2, 0x1, P5 ;  /* 0x00000002a3bc7211 */ /* 0x000fe400028f0eff */
[----:B------:R-:W-:Y:S01]  /*121a0*/  IADD3 R109, P2, R0, R228, RZ ;  /* 0x000000e4006d7210 */ /* 0x000fe20007f5e0ff */
[----:B------:R-:W4:Y:S01]  /*121b0*/  LDL.LU R163, [R1+0x668] ;  /* 0x0006680001a37983 */ /* 0x000f220000300800 */
[----:B------:R-:W-:-:S02]  /*121c0*/  LEA.HI.X.SX32 R190, R237, R2, 0x1, P3 ;  /* 0x00000002edbe7211 */ /* 0x000fc400018f0eff */
[----:B------:R-:W-:Y:S01]  /*121d0*/  IADD3 R110, P1, R0, R241, RZ ;  /* 0x000000f1006e7210 */ /* 0x000fe20007f3e0ff */
[----:B------:R-:W4:Y:S01]  /*121e0*/  LDL.LU R237, [R1+0x66c] ;  /* 0x00066c0001ed7983 */ /* 0x000f220000300800 */
[-C--:B------:R-:W-:Y:S02]  /*121f0*/  LEA.HI.X.SX32 R192, R228, R2.reuse, 0x1, P2 ;  /* 0x00000002e4c07211 */ /* 0x080fe400010f0eff */
[-C--:B------:R-:W-:Y:S01]  /*12200*/  LEA.HI.X.SX32 R194, R241, R2.reuse, 0x1, P1 ;  /* 0x00000002f1c27211 */ /* 0x080fe200008f0eff */
[----:B------:R-:W4:Y:S04]  /*12210*/  LDL.LU R228, [R1+0x670] ;  /* 0x0006700001e47983 */ /* 0x000f280000300800 */
[----:B------:R-:W4:Y:S01]  /*12220*/  LDL.LU R241, [R1+0x674] ;  /* 0x0006740001f17983 */ /* 0x000f220000300800 */
[----:B------:R-:W-:-:S02]  /*12230*/  LEA.HI.X.SX32 R184, R230, R2, 0x1, P4 ;  /* 0x00000002e6b87211 */ /* 0x000fc400020f0eff */
[C---:B------:R-:W-:Y:S01]  /*12240*/  IADD3 R112, P4, R0.reuse, R232, RZ ;  /* 0x000000e800707210 */ /* 0x040fe20007f9e0ff */
[----:B------:R-:W4:Y:S01]  /*12250*/  LDL.LU R230, [R1+0x678] ;  /* 0x0006780001e67983 */ /* 0x000f220000300800 */
[C---:B------:R-:W-:Y:S02]  /*12260*/  IADD3 R113, P6, R0.reuse, R234, RZ ;  /* 0x000000ea00717210 */ /* 0x040fe40007fde0ff */
[C---:B------:R-:W-:Y:S02]  /*12270*/  IADD3 R114, P5, R0.reuse, R236, RZ ;  /* 0x000000ec00727210 */ /* 0x040fe40007fbe0ff */
[C---:B------:R-:W-:Y:S02]  /*12280*/  IADD3 R111, P0, R0.reuse, R231, RZ ;  /* 0x000000e7006f7210 */ /* 0x040fe40007f1e0ff */
[----:B------:R-:W-:Y:S02]  /*12290*/  IADD3 R115, P3, R0, R238, RZ ;  /* 0x000000ee00737210 */ /* 0x000fe40007f7e0ff */
[----:B------:R-:W-:-:S02]  /*122a0*/  LEA.HI.X.SX32 R198, R232, R2, 0x1, P4 ;  /* 0x00000002e8c67211 */ /* 0x000fc400020f0eff */
[----:B------:R-:W4:Y:S01]  /*122b0*/  LDL.LU R232, [R1+0x67c] ;  /* 0x00067c0001e87983 */ /* 0x000f220000300800 */
[-C--:B------:R-:W-:Y:S02]  /*122c0*/  LEA.HI.X.SX32 R200, R234, R2.reuse, 0x1, P6 ;  /* 0x00000002eac87211 */ /* 0x080fe400030f0eff */
[-C--:B------:R-:W-:Y:S01]  /*122d0*/  LEA.HI.X.SX32 R202, R236, R2.reuse, 0x1, P5 ;  /* 0x00000002ecca7211 */ /* 0x080fe200028f0eff */
[----:B------:R-:W4:Y:S01]  /*122e0*/  LDL.LU R234, [R1+0x680] ;  /* 0x0006800001ea7983 */ /* 0x000f220000300800 */
[-C--:B------:R-:W-:Y:S02]  /*122f0*/  LEA.HI.X.SX32 R196, R231, R2.reuse, 0x1, P0 ;  /* 0x00000002e7c47211 */ /* 0x080fe400000f0eff */
[----:B------:R-:W-:Y:S01]  /*12300*/  LEA.HI.X.SX32 R204, R238, R2, 0x1, P3 ;  /* 0x00000002eecc7211 */ /* 0x000fe200018f0eff */
[----:B------:R-:W4:Y:S04]  /*12310*/  LDL.LU R236, [R1+0x684] ;  /* 0x0006840001ec7983 */ /* 0x000f280000300800 */
[----:B------:R-:W4:Y:S01]  /*12320*/  LDL.LU R238, [R1+0x688] ;  /* 0x0006880001ee7983 */ /* 0x000f220000300800 */
        /* <DEDUP_REMOVED lines=10> */
[-C--:B------:R-:W-:Y:S02]  /*123d0*/  LEA.HI.X.SX32 R210, R235, R2.reuse, 0x1, P0 ;  /* 0x00000002ebd27211 */ /* 0x080fe400000f0eff */
[C---:B------:R-:W-:Y:S01]  /*123e0*/  IADD3 R121, P5, R0.reuse, R239, RZ ;  /* 0x000000ef00797210 */ /* 0x040fe20007fbe0ff */
[----:B------:R-:W4:Y:S01]  /*123f0*/  LDL.LU R231, [R1+0x698] ;  /* 0x0006980001e77983 */ /* 0x000f220000300800 */
[----:B------:R-:W-:Y:S02]  /*12400*/  LEA.HI.X.SX32 R214, R243, R2, 0x1, P6 ;  /* 0x00000002f3d67211 */ /* 0x000fe400030f0eff */
[C---:B------:R-:W-:Y:S01]  /*12410*/  IADD3 R122, P3, R0.reuse, R162, RZ ;  /* 0x000000a2007a7210 */ /* 0x040fe20007f7e0ff */
[----:B------:R-:W4:Y:S01]  /*12420*/  LDL.LU R235, [R1+0x69c] ;  /* 0x00069c0001eb7983 */ /* 0x000f220000300800 */
[-C--:B------:R-:W-:Y:S02]  /*12430*/  LEA.HI.X.SX32 R216, R239, R2.reuse, 0x1, P5 ;  /* 0x00000002efd87211 */ /* 0x080fe400028f0eff */
[----:B------:R-:W-:Y:S01]  /*12440*/  IADD3 R123, P2, R0, R229, RZ ;  /* 0x000000e5007b7210 */ /* 0x000fe20007f5e0ff */
[----:B------:R-:W4:Y:S01]  /*12450*/  LDL.LU R243, [R1+0x6a0] ;  /* 0x0006a00001f37983 */ /* 0x000f220000300800 */
[----:B------:R-:W-:-:S02]  /*12460*/  LEA.HI.X.SX32 R212, R233, R2, 0x1, P4 ;  /* 0x00000002e9d47211 */ /* 0x000fc400020f0eff */
[----:B------:R-:W-:Y:S01]  /*12470*/  IADD3 R124, P1, R0, R163, RZ ;  /* 0x000000a3007c7210 */ /* 0x000fe20007f3e0ff */
        /* <DEDUP_REMOVED lines=12> */
[----:B------:R-:W4:Y:S01]  /*12540*/  LDL.LU R163, [R1+0x6b4] ;  /* 0x0006b40001a37983 */ /* 0x000f220000300800 */
[----:B------:R-:W-:-:S03]  /*12550*/  LEA.HI.X.SX32 R228, R241, R2, 0x1, P6 ;  /* 0x00000002f1e47211 */ /* 0x000fc600030f0eff */
[----:B------:R-:W4:Y:S04]  /*12560*/  LDL.LU R237, [R1+0x6b8] ;  /* 0x0006b80001ed7983 */ /* 0x000f280000300800 */
[----:B------:R-:W4:Y:S04]  /*12570*/  LDL.LU R241, [R1+0x6bc] ;  /* 0x0006bc0001f17983 */ /* 0x000f280000300800 */
[----:B------:R-:W4:Y:S04]  /*12580*/  LDL.LU R247, [R1+0x6c0] ;  /* 0x0006c00001f77983 */ /* 0x000f280000300800 */
[----:B------:R-:W4:Y:S04]  /*12590*/  LDL.LU R181, [R1+0x6c4] ;  /* 0x0006c40001b57983 */ /* 0x000f280000300800 */
[----:B------:R-:W4:Y:S04]  /*125a0*/  LDL.LU R199, [R1+0x6c8] ;  /* 0x0006c80001c77983 */ /* 0x000f280000300800 */
[----:B------:R-:W4:Y:S04]  /*125b0*/  LDL.LU R183, [R1+0x6cc] ;  /* 0x0006cc0001b77983 */ /* 0x000f280000300800 */
[----:B------:R-:W4:Y:S04]  /*125c0*/  LDL.LU R201, [R1+0x6d0] ;  /* 0x0006d00001c97983 */ /* 0x000f280000300800 */
[----:B------:R-:W4:Y:S01]  /*125d0*/  LDL.LU R245, [R1+0x6d4] ;  /* 0x0006d40001f57983 */ /* 0x000f220000300800 */
[----:B------:R-:W-:-:S02]  /*125e0*/  IADD3 R130, P2, R0, R234, RZ ;  /* 0x000000ea00827210 */ /* 0x000fc40007f5e0ff */
[----:B------:R-:W-:Y:S02]  /*125f0*/  IADD3 R131, P1, R0, R236, RZ ;  /* 0x000000ec00837210 */ /* 0x000fe40007f3e0ff */
[----:B------:R-:W-:Y:S02]  /*12600*/  LEA.HI.X.SX32 R234, R234, R2, 0x1, P2 ;  /* 0x00000002eaea7211 */ /* 0x000fe400010f0eff */
[----:B------:R-:W-:Y:S02]  /*12610*/  IADD3 R132, P0, R0, R238, RZ ;  /* 0x000000ee00847210 */ /* 0x000fe40007f1e0ff */
[----:B------:R-:W-:Y:S02]  /*12620*/  LEA.HI.X.SX32 R236, R236, R2, 0x1, P1 ;  /* 0x00000002ecec7211 */ /* 0x000fe400008f0eff */
[C---:B------:R-:W-:Y:S02]  /*12630*/  IADD3 R128, P5, R0.reuse, R230, RZ ;  /* 0x000000e600807210 */ /* 0x040fe40007fbe0ff */
[----:B------:R-:W-:-:S02]  /*12640*/  IADD3 R129, P3, R0, R232, RZ ;  /* 0x000000e800817210 */ /* 0x000fc40007f7e0ff */
[-C--:B------:R-:W-:Y:S02]  /*12650*/  LEA.HI.X.SX32 R238, R238, R2.reuse, 0x1, P0 ;  /* 0x00000002eeee7211 */ /* 0x080fe400000f0eff */
[-C--:B------:R-:W-:Y:S02]  /*12660*/  LEA.HI.X.SX32 R230, R230, R2.reuse, 0x1, P5 ;  /* 0x00000002e6e67211 */ /* 0x080fe400028f0eff */
[----:B------:R-:W-:Y:S02]  /*12670*/  LEA.HI.X.SX32 R232, R232, R2, 0x1, P3 ;  /* 0x00000002e8e87211 */ /* 0x000fe400018f0eff */
[C---:B--2---:R-:W-:Y:S02]  /*12680*/  IADD3 R133, P4, R0.reuse, R240, RZ ;  /* 0x000000f000857210 */ /* 0x044fe40007f9e0ff */
[----:B---3--:R-:W-:Y:S02]  /*12690*/  IADD3 R134, P6, R0, R242, RZ ;  /* 0x000000f200867210 */ /* 0x008fe40007fde0ff */
[----:B------:R-:W-:-:S02]  /*126a0*/  LEA.HI.X.SX32 R240, R240, R2, 0x1, P4 ;  /* 0x00000002f0f07211 */ /* 0x000fc400020f0eff */
[C---:B----4-:R-:W-:Y:S02]  /*126b0*/  IADD3 R135, P5, R0.reuse, R227, RZ ;  /* 0x000000e300877210 */ /* 0x050fe40007fbe0ff */
[C---:B------:R-:W-:Y:S02]  /*126c0*/  IADD3 R137, P2, R0.reuse, R235, RZ ;  /* 0x000000eb00897210 */ /* 0x040fe40007f5e0ff */
[C---:B------:R-:W-:Y:S02]  /*126d0*/  IADD3 R138, P1, R0.reuse, R243, RZ ;  /* 0x000000f3008a7210 */ /* 0x040fe40007f3e0ff */
[-C--:B------:R-:W-:Y:S02]  /*126e0*/  LEA.HI.X.SX32 R248, R235, R2.reuse, 0x1, P2 ;  /* 0x00000002ebf87211 */ /* 0x080fe400010f0eff */
[----:B------:R-:W-:Y:S02]  /*126f0*/  IADD3 R139, P0, R0, R239, RZ ;  /* 0x000000ef008b7210 */ /* 0x000fe40007f1e0ff */
[----:B------:R-:W-:-:S02]  /*12700*/  LEA.HI.X.SX32 R250, R243, R2, 0x1, P1 ;  /* 0x00000002f3fa7211 */ /* 0x000fc400008f0eff */
[C---:B------:R-:W-:Y:S02]  /*12710*/  IADD3 R140, P4, R0.reuse, R162, RZ ;  /* 0x000000a2008c7210 */ /* 0x040fe40007f9e0ff */
[----:B------:R-:W-:Y:S02]  /*12720*/  IADD3 R136, P3, R0, R231, RZ ;  /* 0x000000e700887210 */ /* 0x000fe40007f7e0ff */
[-C--:B------:R-:W-:Y:S02]  /*12730*/  LEA.HI.X.SX32 R242, R242, R2.reuse, 0x1, P6 ;  /* 0x00000002f2f27211 */ /* 0x080fe400030f0eff */
[-C--:B------:R-:W-:Y:S02]  /*12740*/  LEA.HI.X.SX32 R25, R239, R2.reuse, 0x1, P0 ;  /* 0x00000002ef197211 */ /* 0x080fe400000f0eff */
[----:B------:R-:W-:Y:S02]  /*12750*/  IADD3 R141, P6, R0, R229, RZ ;  /* 0x000000e5008d7210 */ /* 0x000fe40007fde0ff */
[----:B------:R-:W-:-:S02]  /*12760*/  LEA.HI.X.SX32 R244, R227, R2, 0x1, P5 ;  /* 0x00000002e3f47211 */ /* 0x000fc400028f0eff */
[C---:B------:R-:W-:Y:S02]  /*12770*/  IADD3 R144, P2, R0.reuse, R237, RZ ;  /* 0x000000ed00907210 */ /* 0x040fe40007f5e0ff */
[----:B------:R-:W-:-:S03]  /*12780*/  IADD3 R145, P1, R0, R241, RZ ;  /* 0x000000f100917210 */ /* 0x000fc60007f3e0ff */
[----:B------:R2:W-:Y:S01]  /*12790*/  STL [R1+0xa7c], R144 ;  /* 0x000a7c9001007387 */ /* 0x0005e20000100800 */
[-C--:B------:R-:W-:Y:S02]  /*127a0*/  LEA.HI.X.SX32 R30, R162, R2.reuse, 0x1, P4 ;  /* 0x00000002a21e7211 */ /* 0x080fe400020f0eff */
[C---:B------:R-:W-:Y:S01]  /*127b0*/  IADD3 R146, P0, R0.reuse, R247, RZ ;  /* 0x000000f700927210 */ /* 0x040fe20007f1e0ff */
[----:B------:R-:W3:Y:S01]  /*127c0*/  LDL.LU R243, [R1+0x6d8] ;  /* 0x0006d80001f37983 */ /* 0x000ee20000300800 */
[C---:B------:R-:W-:Y:S02]  /*127d0*/  IADD3 R142, P5, R0.reuse, R233, RZ ;  /* 0x000000e9008e7210 */ /* 0x040fe40007fbe0ff */
[C---:B------:R-:W-:Y:S01]  /*127e0*/  IADD3 R147, P4, R0.reuse, R181, RZ ;  /* 0x000000b500937210 */ /* 0x040fe20007f9e0ff */
[----:B------:R4:W-:Y:S01]  /*127f0*/  STL [R1+0xa78], R145 ;  /* 0x000a789101007387 */ /* 0x0009e20000100800 */
[-C--:B------:R-:W-:Y:S02]  /*12800*/  LEA.HI.X.SX32 R246, R231, R2.reuse, 0x1, P3 ;  /* 0x00000002e7f67211 */ /* 0x080fe400018f0eff */
[----:B------:R-:W-:Y:S01]  /*12810*/  IADD3 R143, P3, R0, R163, RZ ;  /* 0x000000a3008f7210 */ /* 0x000fe20007f7e0ff */
[----:B------:R-:W3:Y:S01]  /*12820*/  LDL.LU R227, [R1+0x6dc] ;  /* 0x0006dc0001e37983 */ /* 0x000ee20000300800 */
[----:B--2---:R-:W-:-:S02]  /*12830*/  LEA.HI.X.SX32 R144, R229, R2, 0x1, P6 ;  /* 0x00000002e5907211 */ /* 0x004fc400030f0eff */
[----:B------:R-:W-:Y:S01]  /*12840*/  IADD3 R148, P6, R0, R199, RZ ;  /* 0x000000c700947210 */ /* 0x000fe20007fde0ff */
[----:B------:R-:W2:Y:S01]  /*12850*/  LDL.LU R239, [R1+0x6e0] ;  /* 0x0006e00001ef7983 */ /* 0x000ea20000300800 */
[----:B----4-:R-:W-:-:S03]  /*12860*/  LEA.HI.X.SX32 R145, R233, R2, 0x1, P5 ;  /* 0x00000002e9917211 */ /* 0x010fc600028f0eff */
[----:B------:R4:W-:Y:S01]  /*12870*/  STL [R1+0xa74], R146 ;  /* 0x000a749201007387 */ /* 0x0009e20000100800 */
[----:B------:R-:W-:-:S03]  /*12880*/  IADD3 R149, P5, R0, R183, RZ ;  /* 0x000000b700957210 */ /* 0x000fc60007fbe0ff */
[----:B------:R-:W2:Y:S04]  /*12890*/  LDL.LU R162, [R1+0x6e4] ;  /* 0x0006e40001a27983 */ /* 0x000ea80000300800 */
[----:B------:R1:W-:Y:S01]  /*128a0*/  STL [R1+0xa70], R147 ;  /* 0x000a709301007387 */ /* 0x0003e20000100800 */
[----:B----4-:R-:W-:-:S03]  /*128b0*/  LEA.HI.X.SX32 R146, R163, R2, 0x1, P3 ;  /* 0x00000002a3927211 */ /* 0x010fc600018f0eff */
[----:B------:R-:W4:Y:S01]  /*128c0*/  LDL.LU R231, [R1+0x6e8] ;  /* 0x0006e80001e77983 */ /* 0x000f220000300800 */
[----:B------:R-:W-:-:S03]  /*128d0*/  IADD3 R150, P3, R0, R201, RZ ;  /* 0x000000c900967210 */ /* 0x000fc60007f7e0ff */
[----:B------:R-:W4:Y:S04]  /*128e0*/  LDL.LU R229, [R1+0x6ec] ;  /* 0x0006ec0001e57983 */ /* 0x000f280000300800 */
[----:B------:R1:W-:Y:S04]  /*128f0*/  STL [R1+0xa6c], R148 ;  /* 0x000a6c9401007387 */ /* 0x0003e80000100800 */
[----:B------:R-:W4:Y:S01]  /*12900*/  LDL.LU R235, [R1+0x6f0] ;  /* 0x0006f00001eb7983 */ /* 0x000f220000300800 */
[----:B-1----:R-:W-:-:S03]  /*12910*/  LEA.HI.X.SX32 R147, R237, R2, 0x1, P2 ;  /* 0x00000002ed937211 */ /* 0x002fc600010f0eff */
[----:B------:R1:W-:Y:S01]  /*12920*/  STL [R1+0xa68], R149 ;  /* 0x000a689501007387 */ /* 0x0003e20000100800 */
[----:B------:R-:W-:-:S03]  /*12930*/  IADD3 R151, P2, R0, R245, RZ ;  /* 0x000000f500977210 */ /* 0x000fc60007f5e0ff */
[----:B------:R-:W4:Y:S04]  /*12940*/  LDL.LU R233, [R1+0x6f4] ;  /* 0x0006f40001e97983 */ /* 0x000f280000300800 */
[----:B------:R1:W-:Y:S04]  /*12950*/  STL [R1+0xa64], R150 ;  /* 0x000a649601007387 */ /* 0x0003e80000100800 */
[----:B------:R-:W4:Y:S01]  /*12960*/  LDL.LU R163, [R1+0x6f8] ;  /* 0x0006f80001a37983 */ /* 0x000f220000300800 */
[----:B------:R-:W-:-:S03]  /*12970*/  LEA.HI.X.SX32 R148, R241, R2, 0x1, P1 ;  /* 0x00000002f1947211 */ /* 0x000fc600008f0eff */
[----:B------:R1:W-:Y:S04]  /*12980*/  STL [R1+0xa60], R151 ;  /* 0x000a609701007387 */ /* 0x0003e80000100800 */
[----:B------:R-:W4:Y:S04]  /*12990*/  LDL.LU R237, [R1+0x6fc] ;  /* 0x0006fc0001ed7983 */ /* 0x000f280000300800 */
[----:B------:R-:W4:Y:S01]  /*129a0*/  LDL.LU R241, [R1+0x700] ;  /* 0x0007000001f17983 */ /* 0x000f220000300800 */
[-C--:B-1----:R-:W-:Y:S02]  /*129b0*/  LEA.HI.X.SX32 R149, R247, R2.reuse, 0x1, P0 ;  /* 0x00000002f7957211 */ /* 0x082fe400000f0eff */
[----:B------:R-:W-:-:S02]  /*129c0*/  LEA.HI.X.SX32 R150, R181, R2, 0x1, P4 ;  /* 0x00000002b5967211 */ /* 0x000fc400020f0eff */
[----:B------:R-:W-:Y:S02]  /*129d0*/  LEA.HI.X.SX32 R151, R199, R2, 0x1, P6 ;  /* 0x00000002c7977211 */ /* 0x000fe400030f0eff */
[----:B---3--:R-:W-:-:S05]  /*129e0*/  IADD3 R152, P1, R0, R243, RZ ;  /* 0x000000f300987210 */ /* 0x008fca0007f3e0ff */
[----:B------:R1:W-:Y:S01]  /*129f0*/  STL [R1+0xa5c], R152 ;  /* 0x000a5c9801007387 */ /* 0x0003e20000100800 */
[C---:B------:R-:W-:Y:S02]  /*12a00*/  IADD3 R153, P0, R0.reuse, R227, RZ ;  /* 0x000000e300997210 */ /* 0x040fe40007f1e0ff */
[----:B--2---:R-:W-:-:S03]  /*12a10*/  IADD3 R154, P4, R0, R239, RZ ;  /* 0x000000ef009a7210 */ /* 0x004fc60007f9e0ff */
[----:B------:R2:W-:Y:S01]  /*12a20*/  STL [R1+0xa58], R153 ;  /* 0x000a589901007387 */ /* 0x0005e20000100800 */
[----:B-1----:R-:W-:-:S03]  /*12a30*/  LEA.HI.X.SX32 R152, R183, R2, 0x1, P5 ;  /* 0x00000002b7987211 */ /* 0x002fc600028f0eff */
[----:B------:R1:W-:Y:S01]  /*12a40*/  STL [R1+0xa54], R154 ;  /* 0x000a549a01007387 */ /* 0x0003e20000100800 */
[C---:B------:R-:W-:Y:S02]  /*12a50*/  IADD3 R155, P6, R0.reuse, R162, RZ ;  /* 0x000000a2009b7210 */ /* 0x040fe40007fde0ff */
[-C--:B--2---:R-:W-:Y:S02]  /*12a60*/  LEA.HI.X.SX32 R153, R201, R2.reuse, 0x1, P3 ;  /* 0x00000002c9997211 */ /* 0x084fe400018f0eff */
[C---:B----4-:R-:W-:Y:S01]  /*12a70*/  IADD3 R156, P5, R0.reuse, R231, RZ ;  /* 0x000000e7009c7210 */ /* 0x050fe20007fbe0ff */
[----:B------:R2:W-:Y:S01]  /*12a80*/  STL [R1+0xa50], R155 ;  /* 0x000a509b01007387 */ /* 0x0005e20000100800 */
[-C--:B-1----:R-:W-:Y:S02]  /*12a90*/  LEA.HI.X.SX32 R154, R245, R2.reuse, 0x1, P2 ;  /* 0x00000002f59a7211 */ /* 0x082fe400010f0eff */
[----:B------:R-:W-:Y:S01]  /*12aa0*/  IADD3 R157, P3, R0, R229, RZ ;  /* 0x000000e5009d7210 */ /* 0x000fe20007f7e0ff */
[----:B------:R1:W-:Y:S01]  /*12ab0*/  STL [R1+0xa4c], R156 ;  /* 0x000a4c9c01007387 */ /* 0x0003e20000100800 */
[----:B--2---:R-:W-:-:S02]  /*12ac0*/  LEA.HI.X.SX32 R155, R243, R2, 0x1, P1 ;  /* 0x00000002f39b7211 */ /* 0x004fc400008f0eff */
[C---:B------:R-:W-:Y:S02]  /*12ad0*/  IADD3 R158, P2, R0.reuse, R235, RZ ;  /* 0x000000eb009e7210 */ /* 0x040fe40007f5e0ff */
[----:B-1----:R-:W-:Y:S01]  /*12ae0*/  LEA.HI.X.SX32 R156, R227, R2, 0x1, P0 ;  /* 0x00000002e39c7211 */ /* 0x002fe200000f0eff */
[----:B------:R1:W-:Y:S01]  /*12af0*/  STL [R1+0xa48], R157 ;  /* 0x000a489d01007387 */ /* 0x0003e20000100800 */
[----:B------:R-:W-:-:S03]  /*12b00*/  IADD3 R159, P1, R0, R233, RZ ;  /* 0x000000e9009f7210 */ /* 0x000fc60007f3e0ff */
[----:B------:R2:W-:Y:S04]  /*12b10*/  STL [R1+0xa44], R158 ;  /* 0x000a449e01007387 */ /* 0x0005e80000100800 */
[----:B------:R-:W3:Y:S01]  /*12b20*/  LDL.LU R243, [R1+0x708] ;  /* 0x0007080001f37983 */ /* 0x000ee20000300800 */
[----:B------:R-:W-:-:S03]  /*12b30*/  IADD3 R160, P0, R0, R163, RZ ;  /* 0x000000a300a07210 */ /* 0x000fc60007f1e0ff */
[----:B------:R-:W-:Y:S01]  /*12b40*/  STL [R1+0xa40], R159 ;  /* 0x000a409f01007387 */ /* 0x000fe20000100800 */
[----:B-1----:R-:W-:-:S03]  /*12b50*/  LEA.HI.X.SX32 R157, R239, R2, 0x1, P4 ;  /* 0x00000002ef9d7211 */ /* 0x002fc600020f0eff */
[----:B------:R-:W-:Y:S01]  /*12b60*/  STL [R1+0xa38], R160 ;  /* 0x000a38a001007387 */ /* 0x000fe20000100800 */
[----:B--2---:R-:W-:Y:S02]  /*12b70*/  LEA.HI.X.SX32 R158, R162, R2, 0x1, P6 ;  /* 0x00000002a29e7211 */ /* 0x004fe400030f0eff */
[C---:B------:R-:W-:Y:S01]  /*12b80*/  IADD3 R161, P4, R0.reuse, R237, RZ ;  /* 0x000000ed00a17210 */ /* 0x040fe20007f9e0ff */
[----:B------:R-:W2:Y:S01]  /*12b90*/  LDL.LU R239, [R1+0x70c] ;  /* 0x00070c0001ef7983 */ /* 0x000ea20000300800 */
[----:B------:R-:W-:-:S03]  /*12ba0*/  IADD3 R162, P6, R0, R241, RZ ;  /* 0x000000f100a27210 */ /* 0x000fc60007fde0ff */
[----:B------:R1:W-:Y:S01]  /*12bb0*/  STL [R1+0xa3c], R161 ;  /* 0x000a3ca101007387 */ /* 0x0003e20000100800 */
[----:B------:R-:W-:-:S03]  /*12bc0*/  LEA.HI.X.SX32 R4, R163, R2, 0x1, P0 ;  /* 0x00000002a3047211 */ /* 0x000fc600000f0eff */
[----:B------:R4:W-:Y:S01]  /*12bd0*/  STL [R1+0xa34], R162 ;  /* 0x000a34a201007387 */ /* 0x0009e20000100800 */
[----:B-1----:R-:W-:-:S03]  /*12be0*/  LEA.HI.X.SX32 R161, R229, R2, 0x1, P3 ;  /* 0x00000002e5a17211 */ /* 0x002fc600018f0eff */
[----:B------:R-:W2:Y:S01]  /*12bf0*/  LDL.LU R229, [R1+0x710] ;  /* 0x0007100001e57983 */ /* 0x000ea20000300800 */
[----:B------:R-:W-:-:S03]  /*12c00*/  LEA.HI.X.SX32 R3, R237, R2, 0x1, P4 ;  /* 0x00000002ed037211 */ /* 0x000fc600020f0eff */
[----:B------:R-:W-:Y:S04]  /*12c10*/  STL [R1+0x658], R4 ;  /* 0x0006580401007387 */ /* 0x000fe80000100800 */
[----:B------:R-:W2:Y:S01]  /*12c20*/  LDL.LU R237, [R1+0x714] ;  /* 0x0007140001ed7983 */ /* 0x000ea20000300800 */
[-C--:B----4-:R-:W-:Y:S02]  /*12c30*/  LEA.HI.X.SX32 R162, R233, R2.reuse, 0x1, P1 ;  /* 0x00000002e9a27211 */ /* 0x090fe400008f0eff */
[----:B------:R-:W-:Y:S01]  /*12c40*/  LEA.HI.X.SX32 R0, R241, R2, 0x1, P6 ;  /* 0x00000002f1007211 */ /* 0x000fe200030f0eff */
[----:B------:R-:W-:Y:S01]  /*12c50*/  IMAD R241, R6, 0x1f, RZ ;  /* 0x0000001f06f17824 */ /* 0x000fe200078e02ff */
[-C--:B------:R-:W-:Y:S02]  /*12c60*/  IADD3 R15, P1, R251, R6.reuse, RZ ;  /* 0x00000006fb0f7210 */ /* 0x080fe40007f3e0ff */
[----:B------:R-:W-:Y:S01]  /*12c70*/  IADD3 R10, P0, R252, R6, RZ ;  /* 0x00000006fc0a7210 */ /* 0x000fe20007f1e0ff */
[----:B------:R1:W-:Y:S01]  /*12c80*/  STL [R1+0x894], R3 ;  /* 0x0008940301007387 */ /* 0x0003e20000100800 */
[----:B------:R-:W-:-:S02]  /*12c90*/  LEA.HI.X.SX32 R159, R231, R2, 0x1, P5 ;  /* 0x00000002e79f7211 */ /* 0x000fc400028f0eff */
[----:B------:R-:W-:Y:S01]  /*12ca0*/  LEA.HI.X.SX32 R160, R235, R2, 0x1, P2 ;  /* 0x00000002eba07211 */ /* 0x000fe200010f0eff */
[----:B------:R4:W-:Y:S01]  /*12cb0*/  STL [R1+0x898], R0 ;  /* 0x0008980001007387 */ /* 0x0009e20000100800 */
[----:B------:R-:W-:Y:S02]  /*12cc0*/  SHF.R.S32.HI R2, RZ, 0x1f, R6 ;  /* 0x0000001fff027819 */ /* 0x000fe40000011406 */
[----:B------:R-:W-:Y:S01]  /*12cd0*/  SHF.R.S32.HI R18, RZ, 0x1f, R241 ;  /* 0x0000001fff127819 */ /* 0x000fe200000114f1 */
[----:B------:R-:W-:Y:S01]  /*12ce0*/  STL [R1+0x9d8], R15 ;  /* 0x0009d80f01007387 */ /* 0x000fe20000100800 */
[-C--:B------:R-:W-:Y:S02]  /*12cf0*/  IADD3 R6, P3, R251, R241.reuse, RZ ;  /* 0x000000f1fb067210 */ /* 0x080fe40007f7e0ff */
[----:B------:R-:W-:Y:S01]  /*12d00*/  IADD3 R163, P2, R252, R241, RZ ;  /* 0x000000f1fca37210 */ /* 0x000fe20007f5e0ff */
[----:B------:R-:W-:Y:S04]  /*12d10*/  STL [R1+0x9d4], R10 ;  /* 0x0009d40a01007387 */ /* 0x000fe80000100800 */
[----:B------:R-:W4:Y:S01]  /*12d20*/  LDL.LU R241, [R1+0x718] ;  /* 0x0007180001f17983 */ /* 0x000f220000300800 */
[----:B-1----:R-:W-:-:S02]  /*12d30*/  SHF.R.S32.HI R3, RZ, 0x1f, R251 ;  /* 0x0000001fff037819 */ /* 0x002fc400000114fb */
[-C--:B---3--:R-:W-:Y:S02]  /*12d40*/  IADD3 R165, P5, R252, R243.reuse, RZ ;  /* 0x000000f3fca57210 */ /* 0x088fe40007fbe0ff */
[----:B------:R-:W-:Y:S02]  /*12d50*/  SHF.R.S32.HI R14, RZ, 0x1f, R243 ;  /* 0x0000001fff0e7819 */ /* 0x000fe400000114f3 */
[C---:B------:R-:W-:Y:S02]  /*12d60*/  IADD3 R164, P6, R251.reuse, R243, RZ ;  /* 0x000000f3fba47210 */ /* 0x040fe40007fde0ff */
[----:B------:R-:W3:Y:S01]  /*12d70*/  LDL.LU R243, [R1+0x71c] ;  /* 0x00071c0001f37983 */ /* 0x000ee20000300800 */
[----:B--2---:R-:W-:-:S03]  /*12d80*/  IADD3 R166, P4, R251, R239, RZ ;  /* 0x000000effba67210 */ /* 0x004fc60007f9e0ff */
[----:B------:R1:W-:Y:S01]  /*12d90*/  STL [R1+0xa30], R165 ;  /* 0x000a30a501007387 */ /* 0x0003e20000100800 */
[----:B----4-:R-:W-:-:S03]  /*12da0*/  SHF.R.S32.HI R0, RZ, 0x1f, R239 ;  /* 0x0000001fff007819 */ /* 0x010fc600000114ef */
[----:B------:R2:W-:Y:S01]  /*12db0*/  STL [R1+0xa2c], R166 ;  /* 0x000a2ca601007387 */ /* 0x0005e20000100800 */
[----:B-1----:R-:W-:Y:S01]  /*12dc0*/  IMAD.X R165, R3, 0x1, R18, P3 ;  /* 0x0000000103a57824 */ /* 0x002fe200018e0612 */
[----:B------:R-:W-:Y:S02]  /*12dd0*/  IADD3 R167, P3, R252, R239, RZ ;  /* 0x000000effca77210 */ /* 0x000fe40007f7e0ff */
[----:B------:R-:W4:Y:S01]  /*12de0*/  LDL.LU R239, [R1+0x720] ;  /* 0x0007200001ef7983 */ /* 0x000f220000300800 */
[----:B--2---:R-:W-:Y:S02]  /*12df0*/  IADD3.X R166, R17, R18, RZ, P2, !PT ;  /* 0x0000001211a67210 */ /* 0x004fe400017fe4ff */
[----:B------:R-:W-:Y:S01]  /*12e00*/  IADD3 R168, P2, R251, R229, RZ ;  /* 0x000000e5fba87210 */ /* 0x000fe20007f5e0ff */
[----:B------:R-:W2:Y:S01]  /*12e10*/  LDL.LU R233, [R1+0x724] ;  /* 0x0007240001e97983 */ /* 0x000ea20000300800 */
[----:B------:R-:W-:-:S03]  /*12e20*/  SHF.R.S32.HI R4, RZ, 0x1f, R229 ;  /* 0x0000001fff047819 */ /* 0x000fc600000114e5 */
[----:B------:R1:W-:Y:S04]  /*12e30*/  STL [R1+0xa28], R167 ;  /* 0x000a28a701007387 */ /* 0x0003e80000100800 */
[----:B------:R1:W-:Y:S02]  /*12e40*/  STL [R1+0xa24], R168 ;  /* 0x000a24a801007387 */ /* 0x0003e40000100800 */
[--C-:B-1----:R-:W-:Y:S01]  /*12e50*/  IMAD.X R167, R3, 0x1, R14.reuse, P6 ;  /* 0x0000000103a77824 */ /* 0x102fe200030e060e */
[----:B------:R-:W-:Y:S02]  /*12e60*/  IADD3 R169, P6, R252, R229, RZ ;  /* 0x000000e5fca97210 */ /* 0x000fe40007fde0ff */
[----:B------:R-:W4:Y:S01]  /*12e70*/  LDL.LU R229, [R1+0x728] ;  /* 0x0007280001e57983 */ /* 0x000f220000300800 */
[----:B------:R-:W-:Y:S01]  /*12e80*/  IMAD.X R168, R17, 0x1, R14, P5 ;  /* 0x0000000111a87824 */ /* 0x000fe200028e060e */
[----:B------:R-:W-:-:S02]  /*12e90*/  IADD3 R170, P5, R251, R237, RZ ;  /* 0x000000edfbaa7210 */ /* 0x000fc40007fbe0ff */
[----:B------:R1:W-:Y:S04]  /*12ea0*/  STL [R1+0xa20], R169 ;  /* 0x000a20a901007387 */ /* 0x0003e80000100800 */
[----:B------:R1:W-:Y:S04]  /*12eb0*/  STL [R1+0xa1c], R170 ;  /* 0x000a1caa01007387 */ /* 0x0003e80000100800 */
[----:B------:R-:W4:Y:S01]  /*12ec0*/  LDL.LU R227, [R1+0x72c] ;  /* 0x00072c0001e37983 */ /* 0x000f220000300800 */
[----:B-1----:R-:W-:Y:S01]  /*12ed0*/  IMAD.X R169, R3, 0x1, R0, P4 ;  /* 0x0000000103a97824 */ /* 0x002fe200020e0600 */
[----:B------:R-:W-:-:S05]  /*12ee0*/  IADD3 R171, P4, R252, R237, RZ ;  /* 0x000000edfcab7210 */ /* 0x000fca0007f9e0ff */
[----:B------:R1:W-:Y:S01]  /*12ef0*/  STL [R1+0xa18], R171 ;  /* 0x000a18ab01007387 */ /* 0x0003e20000100800 */
[----:B------:R-:W-:Y:S02]  /*12f00*/  SHF.R.S32.HI R18, RZ, 0x1f, R237 ;  /* 0x0000001fff127819 */ /* 0x000fe400000114ed */
[----:B------:R-:W-:Y:S02]  /*12f10*/  IADD3.X R170, R17, R0, RZ, P3, !PT ;  /* 0x0000000011aa7210 */ /* 0x000fe40001ffe4ff */
[----:B------:R-:W-:Y:S01]  /*12f20*/  SHF.R.S32.HI R14, RZ, 0x1f, R241 ;  /* 0x0000001fff0e7819 */ /* 0x000fe200000114f1 */
[----:B-1----:R-:W-:Y:S01]  /*12f30*/  IMAD.X R171, R3, 0x1, R4, P2 ;  /* 0x0000000103ab7824 */ /* 0x002fe200010e0604 */
[-C--:B------:R-:W-:Y:S02]  /*12f40*/  IADD3 R247, P2, R252, R241.reuse, RZ ;  /* 0x000000f1fcf77210 */ /* 0x080fe40007f5e0ff */
[----:B------:R-:W-:-:S03]  /*12f50*/  IADD3 R249, P3, R251, R241, RZ ;  /* 0x000000f1fbf97210 */ /* 0x000fc60007f7e0ff */
[----:B------:R1:W-:Y:S01]  /*12f60*/  STL [R1+0xa14], R247 ;  /* 0x000a14f701007387 */ /* 0x0003e20000100800 */
[----:B------:R-:W-:Y:S01]  /*12f70*/  IADD3.X R9, R17, R18, RZ, P4, !PT ;  /* 0x0000001211097210 */ /* 0x000fe200027fe4ff */
[----:B------:R-:W-:Y:S02]  /*12f80*/  IMAD.X R5, R3, 0x1, R14, P3 ;  /* 0x0000000103057824 */ /* 0x000fe400018e060e */
[----:B------:R-:W4:Y:S01]  /*12f90*/  LDL.LU R199, [R1+0x730] ;  /* 0x0007300001c77983 */ /* 0x000f220000300800 */
[----:B-1----:R-:W-:Y:S02]  /*12fa0*/  IMAD.X R247, R17, 0x1, R4, P6 ;  /* 0x0000000111f77824 */ /* 0x002fe400030e0604 */
[----:B------:R-:W-:-:S05]  /*12fb0*/  IMAD.X R4, R3, 0x1, R18, P5 ;  /* 0x0000000103047824 */ /* 0x000fca00028e0612 */
[----:B------:R-:W-:Y:S04]  /*12fc0*/  STL [R1+0x8bc], R4 ;  /* 0x0008bc0401007387 */ /* 0x000fe80000100800 */
[----:B------:R-:W-:Y:S04]  /*12fd0*/  STL [R1+0x8c0], R9 ;  /* 0x0008c00901007387 */ /* 0x000fe80000100800 */
[----:B------:R1:W-:Y:S04]  /*12fe0*/  STL [R1+0x8c4], R5 ;  /* 0x0008c40501007387 */ /* 0x0003e80000100800 */
[----:B------:R-:W4:Y:S01]  /*12ff0*/  LDL.LU R195, [R1+0x734] ;  /* 0x0007340001c37983 */ /* 0x000f220000300800 */
[----:B-1----:R-:W-:-:S05]  /*13000*/  IMAD.X R5, R17, 0x1, R14, P2 ;  /* 0x0000000111057824 */ /* 0x002fca00010e060e */
[----:B------:R1:W-:Y:S04]  /*13010*/  STL [R1+0x8c8], R5 ;  /* 0x0008c80501007387 */ /* 0x0003e80000100800 */
[----:B------:R-:W4:Y:S01]  /*13020*/  LDL.LU R181, [R1+0x738] ;  /* 0x0007380001b57983 */ /* 0x000f220000300800 */
[----:B---3--:R-:W-:Y:S02]  /*13030*/  SHF.R.S32.HI R0, RZ, 0x1f, R243 ;  /* 0x0000001fff007819 */ /* 0x008fe400000114f3 */
[-C--:B------:R-:W-:Y:S02]  /*13040*/  IADD3 R245, P6, R251, R243.reuse, RZ ;  /* 0x000000f3fbf57210 */ /* 0x080fe40007fde0ff */
[----:B------:R-:W-:-:S03]  /*13050*/  IADD3 R243, P5, R252, R243, RZ ;  /* 0x000000f3fcf37210 */ /* 0x000fc60007fbe0ff */
[----:B-1----:R-:W-:-:S05]  /*13060*/  IMAD.X R5, R3, 0x1, R0, P6 ;  /* 0x0000000103057824 */ /* 0x002fca00030e0600 */
[----:B------:R-:W-:Y:S01]  /*13070*/  STL [R1+0x8cc], R5 ;  /* 0x0008cc0501007387 */ /* 0x000fe20000100800 */
[CC--:B--2---:R-:W-:Y:S02]  /*13080*/  IADD3 R235, P6, R252.reuse, R233.reuse, RZ ;  /* 0x000000e9fceb7210 */ /* 0x0c4fe40007fde0ff */
[----:B------:R-:W-:Y:S02]  /*13090*/  SHF.R.S32.HI R18, RZ, 0x1f, R233 ;  /* 0x0000001fff127819 */ /* 0x000fe400000114e9 */
[C---:B------:R-:W-:Y:S01]  /*130a0*/  IADD3 R237, P2, R251.reuse, R233, RZ ;  /* 0x000000e9fbed7210 */ /* 0x040fe20007f5e0ff */
[----:B------:R1:W-:Y:S01]  /*130b0*/  STL [R1+0xa10], R235 ;  /* 0x000a10eb01007387 */ /* 0x0003e20000100800 */
[----:B----4-:R-:W-:Y:S02]  /*130c0*/  SHF.R.S32.HI R4, RZ, 0x1f, R239 ;  /* 0x0000001fff047819 */ /* 0x010fe400000114ef */
[-C--:B------:R-:W-:Y:S02]  /*130d0*/  IADD3 R241, P4, R251, R239.reuse, RZ ;  /* 0x000000effbf17210 */ /* 0x080fe40007f9e0ff */
[----:B------:R-:W-:-:S02]  /*130e0*/  IADD3 R239, P3, R252, R239, RZ ;  /* 0x000000effcef7210 */ /* 0x000fc40007f7e0ff */
[----:B-1----:R-:W-:Y:S02]  /*130f0*/  IADD3.X R235, R17, R0, RZ, P5, !PT ;  /* 0x0000000011eb7210 */ /* 0x002fe40002ffe4ff */
[----:B------:R-:W-:Y:S01]  /*13100*/  IADD3 R233, P5, R251, R229, RZ ;  /* 0x000000e5fbe97210 */ /* 0x000fe20007fbe0ff */
[----:B------:R-:W-:Y:S01]  /*13110*/  IMAD.X R0, R3, 0x1, R4, P4 ;  /* 0x0000000103007824 */ /* 0x000fe200020e0604 */
[----:B------:R-:W-:-:S03]  /*13120*/  SHF.R.S32.HI R14, RZ, 0x1f, R229 ;  /* 0x0000001fff0e7819 */ /* 0x000fc600000114e5 */
[----:B------:R1:W-:Y:S01]  /*13130*/  STL [R1+0xa0c], R233 ;  /* 0x000a0ce901007387 */ /* 0x0003e20000100800 */
[----:B------:R-:W-:-:S03]  /*13140*/  IADD3 R231, P4, R252, R229, RZ ;  /* 0x000000e5fce77210 */ /* 0x000fc60007f9e0ff */
[----:B------:R-:W2:Y:S01]  /*13150*/  LDL.LU R183, [R1+0x73c] ;  /* 0x00073c0001b77983 */ /* 0x000ea20000300800 */
[----:B-1----:R-:W-:Y:S01]  /*13160*/  IMAD.X R233, R17, 0x1, R4, P3 ;  /* 0x0000000111e97824 */ /* 0x002fe200018e0604 */
[-C--:B------:R-:W-:Y:S02]  /*13170*/  IADD3 R229, P3, R251, R227.reuse, RZ ;  /* 0x000000e3fbe57210 */ /* 0x080fe40007f7e0ff */
[----:B------:R1:W-:Y:S04]  /*13180*/  STL [R1+0x8d4], R0 ;  /* 0x0008d40001007387 */ /* 0x0003e80000100800 */
[----:B------:R3:W-:Y:S04]  /*13190*/  STL [R1+0xa08], R231 ;  /* 0x000a08e701007387 */ /* 0x0007e80000100800 */
[----:B------:R4:W-:Y:S04]  /*131a0*/  STL [R1+0xa04], R229 ;  /* 0x000a04e501007387 */ /* 0x0009e80000100800 */
[----:B------:R-:W2:Y:S01]  /*131b0*/  LDL.LU R179, [R1+0x740] ;  /* 0x0007400001b37983 */ /* 0x000ea20000300800 */
[----:B-1----:R-:W-:Y:S01]  /*131c0*/  SHF.R.S32.HI R0, RZ, 0x1f, R227 ;  /* 0x0000001fff007819 */ /* 0x002fe200000114e3 */
[----:B---3--:R-:W-:Y:S01]  /*131d0*/  IMAD.X R231, R3, 0x1, R18, P2 ;  /* 0x0000000103e77824 */ /* 0x008fe200010e0612 */
[----:B------:R-:W-:Y:S01]  /*131e0*/  IADD3 R227, P2, R252, R227, RZ ;  /* 0x000000e3fce37210 */ /* 0x000fe20007f5e0ff */
[----:B------:R-:W3:Y:S01]  /*131f0*/  LDL.LU R201, [R1+0x744] ;  /* 0x0007440001c97983 */ /* 0x000ee20000300800 */
[----:B----4-:R-:W-:-:S03]  /*13200*/  IADD3.X R229, R17, R18, RZ, P6, !PT ;  /* 0x0000001211e57210 */ /* 0x010fc600037fe4ff */
[----:B------:R1:W-:Y:S01]  /*13210*/  STL [R1+0xa00], R227 ;  /* 0x000a00e301007387 */ /* 0x0003e20000100800 */
[-C--:B------:R-:W-:Y:S02]  /*13220*/  IADD3 R225, P6, R251, R199.reuse, RZ ;  /* 0x000000c7fbe17210 */ /* 0x080fe40007fde0ff */
[----:B------:R-:W-:Y:S01]  /*13230*/  SHF.R.S32.HI R4, RZ, 0x1f, R199 ;  /* 0x0000001fff047819 */ /* 0x000fe200000114c7 */
[--C-:B-1----:R-:W-:Y:S01]  /*13240*/  IMAD.X R227, R3, 0x1, R14.reuse, P5 ;  /* 0x0000000103e37824 */ /* 0x102fe200028e060e */
[C---:B------:R-:W-:Y:S01]  /*13250*/  IADD3 R223, P5, R252.reuse, R199, RZ ;  /* 0x000000c7fcdf7210 */ /* 0x040fe20007fbe0ff */
[----:B------:R1:W-:Y:S04]  /*13260*/  STL [R1+0x9fc], R225 ;  /* 0x0009fce101007387 */ /* 0x0003e80000100800 */
[----:B------:R-:W4:Y:S04]  /*13270*/  LDL.LU R199, [R1+0x748] ;  /* 0x0007480001c77983 */ /* 0x000f280000300800 */
[----:B------:R1:W-:Y:S02]  /*13280*/  STL [R1+0x9f8], R223 ;  /* 0x0009f8df01007387 */ /* 0x0003e40000100800 */
[----:B-1----:R-:W-:Y:S01]  /*13290*/  IMAD.X R225, R17, 0x1, R14, P4 ;  /* 0x0000000111e17824 */ /* 0x002fe200020e060e */
[-C--:B------:R-:W-:Y:S01]  /*132a0*/  IADD3 R221, P4, R251, R195.reuse, RZ ;  /* 0x000000c3fbdd7210 */ /* 0x080fe20007f9e0ff */
[----:B------:R-:W-:Y:S01]  /*132b0*/  IMAD.X R223, R3, 0x1, R0, P3 ;  /* 0x0000000103df7824 */ /* 0x000fe200018e0600 */
[----:B------:R-:W-:-:S02]  /*132c0*/  IADD3 R219, P3, R252, R195, RZ ;  /* 0x000000c3fcdb7210 */ /* 0x000fc40007f7e0ff */
[----:B------:R-:W-:Y:S01]  /*132d0*/  SHF.R.S32.HI R18, RZ, 0x1f, R195 ;  /* 0x0000001fff127819 */ /* 0x000fe200000114c3 */
[----:B------:R-:W-:Y:S04]  /*132e0*/  STL [R1+0x9f4], R221 ;  /* 0x0009f4dd01007387 */ /* 0x000fe80000100800 */
[----:B------:R-:W4:Y:S04]  /*132f0*/  LDL.LU R195, [R1+0x74c] ;  /* 0x00074c0001c37983 */ /* 0x000f280000300800 */
[----:B------:R1:W-:Y:S04]  /*13300*/  STL [R1+0x9f0], R219 ;  /* 0x0009f0db01007387 */ /* 0x0003e80000100800 */
[----:B------:R-:W4:Y:S01]  /*13310*/  LDL.LU R185, [R1+0x750] ;  /* 0x0007500001b97983 */ /* 0x000f220000300800 */
[----:B-1----:R-:W-:Y:S01]  /*13320*/  IMAD.X R219, R3, 0x1, R4, P6 ;  /* 0x0000000103db7824 */ /* 0x002fe200030e0604 */
[----:B------:R-:W-:-:S02]  /*13330*/  IADD3 R215, P6, R252, R181, RZ ;  /* 0x000000b5fcd77210 */ /* 0x000fc40007fde0ff */
[----:B------:R-:W-:-:S03]  /*13340*/  IADD3.X R9, R17, R18, RZ, P3, !PT ;  /* 0x0000001211097210 */ /* 0x000fc60001ffe4ff */
[----:B------:R1:W-:Y:S01]  /*13350*/  STL [R1+0x9ec], R215 ;  /* 0x0009ecd701007387 */ /* 0x0003e20000100800 */
[----:B------:R-:W-:Y:S02]  /*13360*/  IADD3.X R221, R17, R0, RZ, P2, !PT ;  /* 0x0000000011dd7210 */ /* 0x000fe400017fe4ff */
[----:B------:R-:W-:Y:S02]  /*13370*/  SHF.R.S32.HI R14, RZ, 0x1f, R181 ;  /* 0x0000001fff0e7819 */ /* 0x000fe400000114b5 */
[----:B------:R-:W-:Y:S02]  /*13380*/  IADD3 R217, P2, R251, R181, RZ ;  /* 0x000000b5fbd97210 */ /* 0x000fe40007f5e0ff */
[----:B------:R-:W4:Y:S01]  /*13390*/  LDL.LU R181, [R1+0x754] ;  /* 0x0007540001b57983 */ /* 0x000f220000300800 */
[----:B-1----:R-:W-:Y:S02]  /*133a0*/  IMAD.X R215, R17, 0x1, R4, P5 ;  /* 0x0000000111d77824 */ /* 0x002fe400028e0604 */
[----:B------:R-:W-:-:S02]  /*133b0*/  IMAD.X R4, R3, 0x1, R18, P4 ;  /* 0x0000000103047824 */ /* 0x000fc400020e0612 */
[----:B------:R-:W-:-:S03]  /*133c0*/  IMAD.X R5, R3, 0x1, R14, P2 ;  /* 0x0000000103057824 */ /* 0x000fc600010e060e */
[----:B------:R-:W-:Y:S04]  /*133d0*/  STL [R1+0x8fc], R4 ;  /* 0x0008fc0401007387 */ /* 0x000fe80000100800 */
[----:B------:R1:W-:Y:S02]  /*133e0*/  STL [R1+0x900], R9 ;  /* 0x0009000901007387 */ /* 0x0003e40000100800 */
[----:B-1----:R-:W-:Y:S01]  /*133f0*/  IMAD.X R9, R17, 0x1, R14, P6 ;  /* 0x0000000111097824 */ /* 0x002fe200030e060e */
[----:B--2---:R-:W-:Y:S02]  /*13400*/  SHF.R.S32.HI R0, RZ, 0x1f, R183 ;  /* 0x0000001fff007819 */ /* 0x004fe400000114b7 */
[-C--:B------:R-:W-:Y:S02]  /*13410*/  IADD3 R213, P5, R251, R183.reuse, RZ ;  /* 0x000000b7fbd57210 */ /* 0x080fe40007fbe0ff */
[----:B------:R-:W-:-:S02]  /*13420*/  IADD3 R211, P4, R252, R183, RZ ;  /* 0x000000b7fcd37210 */ /* 0x000fc40007f9e0ff */
[----:B------:R-:W2:Y:S04]  /*13430*/  LDL.LU R183, [R1+0x758] ;  /* 0x0007580001b77983 */ /* 0x000ea80000300800 */
[----:B------:R1:W-:Y:S04]  /*13440*/  STL [R1+0x904], R5 ;  /* 0x0009040501007387 */ /* 0x0003e80000100800 */
[----:B------:R-:W-:Y:S01]  /*13450*/  STL [R1+0x908], R9 ;  /* 0x0009080901007387 */ /* 0x000fe20000100800 */
[----:B------:R-:W-:Y:S02]  /*13460*/  SHF.R.S32.HI R4, RZ, 0x1f, R179 ;  /* 0x0000001fff047819 */ /* 0x000fe400000114b3 */
[----:B------:R-:W-:-:S02]  /*13470*/  IADD3 R209, P3, R251, R179, RZ ;  /* 0x000000b3fbd17210 */ /* 0x000fc40007f7e0ff */
[C---:B------:R-:W-:Y:S02]  /*13480*/  IADD3 R207, P2, R252.reuse, R179, RZ ;  /* 0x000000b3fccf7210 */ /* 0x040fe40007f5e0ff */
[----:B------:R-:W2:Y:S01]  /*13490*/  LDL.LU R179, [R1+0x75c] ;  /* 0x00075c0001b37983 */ /* 0x000ea20000300800 */
[----:B-1----:R-:W-:Y:S01]  /*134a0*/  IMAD.X R5, R3, 0x1, R0, P5 ;  /* 0x0000000103057824 */ /* 0x002fe200028e0600 */
[----:B------:R-:W-:Y:S02]  /*134b0*/  IADD3.X R0, R17, R0, RZ, P4, !PT ;  /* 0x0000000011007210 */ /* 0x000fe400027fe4ff */
[----:B---3--:R-:W-:Y:S02]  /*134c0*/  SHF.R.S32.HI R18, RZ, 0x1f, R201 ;  /* 0x0000001fff127819 */ /* 0x008fe400000114c9 */
[----:B------:R1:W-:Y:S01]  /*134d0*/  STL [R1+0x90c], R5 ;  /* 0x00090c0501007387 */ /* 0x0003e20000100800 */
[-C--:B------:R-:W-:Y:S02]  /*134e0*/  IADD3 R205, P6, R251, R201.reuse, RZ ;  /* 0x000000c9fbcd7210 */ /* 0x080fe40007fde0ff */
[----:B------:R-:W-:Y:S01]  /*134f0*/  IADD3 R203, P5, R252, R201, RZ ;  /* 0x000000c9fccb7210 */ /* 0x000fe20007fbe0ff */
[----:B------:R-:W-:Y:S01]  /*13500*/  STL [R1+0x910], R0 ;  /* 0x0009100001007387 */ /* 0x000fe20000100800 */
[----:B-1----:R-:W-:-:S02]  /*13510*/  IMAD.X R5, R3, 0x1, R4, P3 ;  /* 0x0000000103057824 */ /* 0x002fc400018e0604 */
[----:B------:R-:W-:Y:S01]  /*13520*/  IMAD.X R4, R17, 0x1, R4, P2 ;  /* 0x0000000111047824 */ /* 0x000fe200010e0604 */
[----:B----4-:R-:W-:Y:S02]  /*13530*/  SHF.R.S32.HI R14, RZ, 0x1f, R199 ;  /* 0x0000001fff0e7819 */ /* 0x010fe400000114c7 */
[----:B------:R1:W-:Y:S01]  /*13540*/  STL [R1+0x918], R5 ;  /* 0x0009180501007387 */ /* 0x0003e20000100800 */
[----:B------:R-:W-:-:S03]  /*13550*/  IADD3 R201, P4, R251, R199, RZ ;  /* 0x000000c7fbc97210 */ /* 0x000fc60007f9e0ff */
[----:B------:R-:W3:Y:S01]  /*13560*/  LDL.LU R175, [R1+0x760] ;  /* 0x0007600001af7983 */ /* 0x000ee20000300800 */
[----:B------:R-:W-:Y:S02]  /*13570*/  IADD3 R199, P3, R252, R199, RZ ;  /* 0x000000c7fcc77210 */ /* 0x000fe40007f7e0ff */
[----:B------:R-:W-:Y:S01]  /*13580*/  IADD3.X R9, R17, R18, RZ, P5, !PT ;  /* 0x0000001211097210 */ /* 0x000fe20002ffe4ff */
[----:B-1----:R-:W-:Y:S01]  /*13590*/  IMAD.X R5, R3, 0x1, R18, P6 ;  /* 0x0000000103057824 */ /* 0x002fe200030e0612 */
[----:B------:R-:W-:Y:S01]  /*135a0*/  STL [R1+0x91c], R4 ;  /* 0x00091c0401007387 */ /* 0x000fe20000100800 */
[----:B------:R-:W-:-:S03]  /*135b0*/  IMAD.X R10, R17, 0x1, R14, P3 ;  /* 0x00000001110a7824 */ /* 0x000fc600018e060e */
[----:B------:R1:W-:Y:S04]  /*135c0*/  STL [R1+0x920], R5 ;  /* 0x0009200501007387 */ /* 0x0003e80000100800 */
[----:B------:R4:W-:Y:S01]  /*135d0*/  STL [R1+0x924], R9 ;  /* 0x0009240901007387 */ /* 0x0009e20000100800 */
[----:B------:R-:W-:-:S03]  /*135e0*/  SHF.R.S32.HI R0, RZ, 0x1f, R195 ;  /* 0x0000001fff007819 */ /* 0x000fc600000114c3 */
[----:B------:R-:W3:Y:S01]  /*135f0*/  LDL.LU R100, [R1+0x764] ;  /* 0x0007640001647983 */ /* 0x000ee20000300800 */
[----:B-1----:R-:W-:Y:S01]  /*13600*/  IMAD.X R5, R3, 0x1, R14, P4 ;  /* 0x0000000103057824 */ /* 0x002fe200020e060e */
[----:B------:R-:W-:-:S04]  /*13610*/  IADD3 R197, P2, R251, R195, RZ ;  /* 0x000000c3fbc57210 */ /* 0x000fc80007f5e0ff */
[----:B------:R1:W-:Y:S01]  /*13620*/  STL [R1+0x928], R5 ;  /* 0x0009280501007387 */ /* 0x0003e20000100800 */
[----:B------:R-:W-:-:S03]  /*13630*/  IADD3 R195, P6, R252, R195, RZ ;  /* 0x000000c3fcc37210 */ /* 0x000fc60007fde0ff */
[----:B------:R-:W-:Y:S01]  /*13640*/  STL [R1+0x92c], R10 ;  /* 0x00092c0a01007387 */ /* 0x000fe20000100800 */
[----:B----4-:R-:W-:-:S03]  /*13650*/  IMAD.X R9, R3, 0x1, R0, P2 ;  /* 0x0000000103097824 */ /* 0x010fc600010e0600 */
[----:B------:R-:W4:Y:S01]  /*13660*/  LDL.LU R101, [R1+0x768] ;  /* 0x0007680001657983 */ /* 0x000f220000300800 */
[----:B------:R-:W-:Y:S02]  /*13670*/  IADD3.X R0, R17, R0, RZ, P6, !PT ;  /* 0x0000000011007210 */ /* 0x000fe400037fe4ff */
[----:B------:R-:W-:Y:S01]  /*13680*/  SHF.R.S32.HI R4, RZ, 0x1f, R185 ;  /* 0x0000001fff047819 */ /* 0x000fe200000114b9 */
[----:B------:R-:W-:Y:S01]  /*13690*/  STL [R1+0x930], R9 ;  /* 0x0009300901007387 */ /* 0x000fe20000100800 */
[----:B------:R-:W-:-:S03]  /*136a0*/  IADD3 R193, P5, R251, R185, RZ ;  /* 0x000000b9fbc17210 */ /* 0x000fc60007fbe0ff */
[----:B------:R-:W4:Y:S01]  /*136b0*/  LDL.LU R102, [R1+0x76c] ;  /* 0x00076c0001667983 */ /* 0x000f220000300800 */
[----:B------:R-:W-:-:S03]  /*136c0*/  IADD3 R191, P4, R252, R185, RZ ;  /* 0x000000b9fcbf7210 */ /* 0x000fc60007f9e0ff */
[----:B------:R1:W-:Y:S02]  /*136d0*/  STL [R1+0x934], R0 ;  /* 0x0009340001007387 */ /* 0x0003e40000100800 */
[----:B-1----:R-:W-:Y:S02]  /*136e0*/  SHF.R.S32.HI R5, RZ, 0x1f, R181 ;  /* 0x0000001fff057819 */ /* 0x002fe400000114b5 */
[----:B------:R-:W4:Y:S01]  /*136f0*/  LDL.LU R103, [R1+0x770] ;  /* 0x0007700001677983 */ /* 0x000f220000300800 */
[----:B------:R-:W-:Y:S01]  /*13700*/  IMAD.X R0, R3, 0x1, R4, P5 ;  /* 0x0000000103007824 */ /* 0x000fe200028e0604 */
[-C--:B------:R-:W-:Y:S02]  /*13710*/  IADD3 R189, P3, R251, R181.reuse, RZ ;  /* 0x000000b5fbbd7210 */ /* 0x080fe40007f7e0ff */
[----:B------:R-:W-:Y:S02]  /*13720*/  IADD3 R187, P2, R252, R181, RZ ;  /* 0x000000b5fcbb7210 */ /* 0x000fe40007f5e0ff */
[----:B------:R-:W-:Y:S01]  /*13730*/  STL [R1+0x938], R0 ;  /* 0x0009380001007387 */ /* 0x000fe20000100800 */
[----:B--2---:R-:W-:-:S02]  /*13740*/  SHF.R.S32.HI R14, RZ, 0x1f, R183 ;  /* 0x0000001fff0e7819 */ /* 0x004fc400000114b7 */
[-C--:B------:R-:W-:Y:S02]  /*13750*/  IADD3 R185, P6, R251, R183.reuse, RZ ;  /* 0x000000b7fbb97210 */ /* 0x080fe40007fde0ff */
[----:B------:R-:W-:-:S05]  /*13760*/  IADD3 R183, P5, R252, R183, RZ ;  /* 0x000000b7fcb77210 */ /* 0x000fca0007fbe0ff */
[----:B------:R1:W-:Y:S02]  /*13770*/  STL [R1+0x9e8], R183 ;  /* 0x0009e8b701007387 */ /* 0x0003e40000100800 */
[----:B-1----:R-:W-:Y:S01]  /*13780*/  IMAD.X R183, R17, 0x1, R4, P4 ;  /* 0x0000000111b77824 */ /* 0x002fe200020e0604 */
[----:B------:R-:W-:-:S05]  /*13790*/  IADD3 R181, P4, R251, R179, RZ ;  /* 0x000000b3fbb57210 */ /* 0x000fca0007f9e0ff */
[----:B------:R-:W-:Y:S04]  /*137a0*/  STL [R1+0x9e0], R181 ;  /* 0x0009e0b501007387 */ /* 0x000fe80000100800 */
[----:B------:R-:W2:Y:S01]  /*137b0*/  LDL.LU R104, [R1+0x774] ;  /* 0x0007740001687983 */ /* 0x000ea20000300800 */
[----:B------:R-:W-:Y:S01]  /*137c0*/  SHF.R.S32.HI R0, RZ, 0x1f, R179 ;  /* 0x0000001fff007819 */ /* 0x000fe200000114b3 */
[----:B------:R-:W-:Y:S01]  /*137d0*/  IMAD.X R4, R3, 0x1, R5, P3 ;  /* 0x0000000103047824 */ /* 0x000fe200018e0605 */
[----:B------:R-:W-:-:S04]  /*137e0*/  IADD3 R179, P3, R252, R179, RZ ;  /* 0x000000b3fcb37210 */ /* 0x000fc80007f7e0ff */
[----:B------:R3:W-:Y:S04]  /*137f0*/  STL [R1+0x940], R4 ;  /* 0x0009400401007387 */ /* 0x0007e80000100800 */
[----:B------:R1:W-:Y:S04]  /*13800*/  STL [R1+0x9e4], R179 ;  /* 0x0009e4b301007387 */ /* 0x0003e80000100800 */
[----:B------:R-:W2:Y:S01]  /*13810*/  LDL.LU R105, [R1+0x778] ;  /* 0x0007780001697983 */ /* 0x000ea20000300800 */
[----:B------:R-:W-:Y:S02]  /*13820*/  IADD3.X R5, R17, R5, RZ, P2, !PT ;  /* 0x0000000511057210 */ /* 0x000fe400017fe4ff */
[----:B---3--:R-:W-:-:S02]  /*13830*/  SHF.R.S32.HI R4, RZ, 0x1f, R175 ;  /* 0x0000001fff047819 */ /* 0x008fc400000114af */
[-C--:B------:R-:W-:Y:S01]  /*13840*/  IADD3 R177, P2, R251, R175.reuse, RZ ;  /* 0x000000affbb17210 */ /* 0x080fe20007f5e0ff */
[----:B-1----:R-:W-:Y:S01]  /*13850*/  IMAD.X R179, R3, 0x1, R14, P6 ;  /* 0x0000000103b37824 */ /* 0x002fe200030e060e */
[C---:B------:R-:W-:Y:S01]  /*13860*/  IADD3 R175, P6, R252.reuse, R175, RZ ;  /* 0x000000affcaf7210 */ /* 0x040fe20007fde0ff */
[----:B------:R-:W-:Y:S04]  /*13870*/  STL [R1+0x944], R5 ;  /* 0x0009440501007387 */ /* 0x000fe80000100800 */
[----:B------:R1:W-:Y:S01]  /*13880*/  STL [R1+0x9dc], R175 ;  /* 0x0009dcaf01007387 */ /* 0x0003e20000100800 */
[----:B------:R-:W-:Y:S01]  /*13890*/  IMAD.X R9, R17, 0x1, R0, P3 ;  /* 0x0000000111097824 */ /* 0x000fe200018e0600 */
[----:B-1----:R-:W-:Y:S02]  /*138a0*/  IADD3.X R175, R3, R0, RZ, P4, !PT ;  /* 0x0000000003af7210 */ /* 0x002fe400027fe4ff */
[----:B------:R-:W-:Y:S01]  /*138b0*/  IADD3 R10, P4, R252, R100, RZ ;  /* 0x00000064fc0a7210 */ /* 0x000fe20007f9e0ff */
[----:B------:R-:W-:-:S04]  /*138c0*/  IMAD.X R181, R17, 0x1, R14, P5 ;  /* 0x0000000111b57824 */ /* 0x000fc800028e060e */
[----:B------:R1:W-:Y:S01]  /*138d0*/  STL [R1+0x848], R10 ;  /* 0x0008480a01007387 */ /* 0x0003e20000100800 */
[----:B------:R-:W-:-:S03]  /*138e0*/  SHF.R.S32.HI R5, RZ, 0x1f, R100 ;  /* 0x0000001fff057819 */ /* 0x000fc60000011464 */
[----:B------:R3:W-:Y:S01]  /*138f0*/  STL [R1+0x954], R9 ;  /* 0x0009540901007387 */ /* 0x0007e20000100800 */
[----:B----4-:R-:W-:Y:S01]  /*13900*/  IADD3 R0, P3, R251, R101, RZ ;  /* 0x00000065fb007210 */ /* 0x010fe20007f7e0ff */
[----:B-1----:R-:W-:Y:S01]  /*13910*/  IMAD.X R10, R3, 0x1, R4, P2 ;  /* 0x00000001030a7824 */ /* 0x002fe200010e0604 */
[----:B------:R-:W-:-:S03]  /*13920*/  IADD3 R173, P5, R251, R100, RZ ;  /* 0x00000064fbad7210 */ /* 0x000fc60007fbe0ff */
[----:B------:R-:W-:Y:S01]  /*13930*/  STL [R1+0x84c], R0 ;  /* 0x00084c0001007387 */ /* 0x000fe20000100800 */
[----:B---3--:R-:W-:-:S03]  /*13940*/  IADD3 R9, P2, R252, R101, RZ ;  /* 0x00000065fc097210 */ /* 0x008fc60007f5e0ff */
[----:B------:R1:W-:Y:S04]  /*13950*/  STL [R1+0x958], R10 ;  /* 0x0009580a01007387 */ /* 0x0003e80000100800 */
[----:B------:R3:W-:Y:S01]  /*13960*/  STL [R1+0x868], R9 ;  /* 0x0008680901007387 */ /* 0x0007e20000100800 */
[----:B-1----:R-:W-:Y:S01]  /*13970*/  IMAD.X R10, R17, 0x1, R4, P6 ;  /* 0x00000001110a7824 */ /* 0x002fe200030e0604 */
[----:B------:R-:W-:Y:S02]  /*13980*/  IADD3 R4, P6, R251, R102, RZ ;  /* 0x00000066fb047210 */ /* 0x000fe40007fde0ff */
[----:B---3--:R-:W-:Y:S02]  /*13990*/  IADD3.X R9, R3, R5, RZ, P5, !PT ;  /* 0x0000000503097210 */ /* 0x008fe40002ffe4ff */
[----:B------:R1:W-:Y:S01]  /*139a0*/  STL [R1+0x95c], R10 ;  /* 0x00095c0a01007387 */ /* 0x0003e20000100800 */
[----:B------:R-:W-:-:S03]  /*139b0*/  SHF.R.S32.HI R14, RZ, 0x1f, R101 ;  /* 0x0000001fff0e7819 */ /* 0x000fc60000011465 */
[----:B------:R-:W-:Y:S04]  /*139c0*/  STL [R1+0x86c], R4 ;  /* 0x00086c0401007387 */ /* 0x000fe80000100800 */
[----:B------:R3:W-:Y:S01]  /*139d0*/  STL [R1+0x960], R9 ;  /* 0x0009600901007387 */ /* 0x0007e20000100800 */
[----:B-1----:R-:W-:-:S05]  /*139e0*/  IADD3 R10, P5, R252, R102, RZ ;  /* 0x00000066fc0a7210 */ /* 0x002fca0007fbe0ff */
[----:B------:R1:W-:Y:S01]  /*139f0*/  STL [R1+0x870], R10 ;  /* 0x0008700a01007387 */ /* 0x0003e20000100800 */
[----:B---3--:R-:W-:Y:S02]  /*13a00*/  IMAD.X R9, R17, 0x1, R5, P4 ;  /* 0x0000000111097824 */ /* 0x008fe400020e0605 */
[----:B------:R-:W-:-:S03]  /*13a10*/  IMAD.X R5, R3, 0x1, R14, P3 ;  /* 0x0000000103057824 */ /* 0x000fc600018e060e */
[----:B------:R3:W-:Y:S01]  /*13a20*/  STL [R1+0x964], R9 ;  /* 0x0009640901007387 */ /* 0x0007e20000100800 */
[----:B-1----:R-:W-:Y:S02]  /*13a30*/  IADD3 R10, P4, R251, R103, RZ ;  /* 0x00000067fb0a7210 */ /* 0x002fe40007f9e0ff */
[----:B------:R-:W-:-:S03]  /*13a40*/  SHF.R.S32.HI R0, RZ, 0x1f, R102 ;  /* 0x0000001fff007819 */ /* 0x000fc60000011466 */
[----:B------:R1:W-:Y:S01]  /*13a50*/  STL [R1+0x874], R10 ;  /* 0x0008740a01007387 */ /* 0x0003e20000100800 */
[----:B---3--:R-:W-:-:S03]  /*13a60*/  IADD3 R9, P3, R252, R103, RZ ;  /* 0x00000067fc097210 */ /* 0x008fc60007f7e0ff */
[----:B------:R-:W-:Y:S04]  /*13a70*/  STL [R1+0x968], R5 ;  /* 0x0009680501007387 */ /* 0x000fe80000100800 */
[----:B------:R3:W-:Y:S01]  /*13a80*/  STL [R1+0x878], R9 ;  /* 0x0008780901007387 */ /* 0x0007e20000100800 */
[----:B-1----:R-:W-:Y:S01]  /*13a90*/  IMAD.X R10, R17, 0x1, R14, P2 ;  /* 0x00000001110a7824 */ /* 0x002fe200010e060e */
[----:B------:R-:W-:-:S04]  /*13aa0*/  SHF.R.S32.HI R4, RZ, 0x1f, R103 ;  /* 0x0000001fff047819 */ /* 0x000fc80000011467 */
[----:B------:R1:W-:Y:S01]  /*13ab0*/  STL [R1+0x96c], R10 ;  /* 0x00096c0a01007387 */ /* 0x0003e20000100800 */
[----:B---3--:R-:W-:Y:S01]  /*13ac0*/  IADD3.X R9, R3, R0, RZ, P6, !PT ;  /* 0x0000000003097210 */ /* 0x008fe200037fe4ff */
[----:B------:R-:W-:Y:S01]  /*13ad0*/  IMAD.X R15, R17, 0x1, R4, P3 ;  /* 0x00000001110f7824 */ /* 0x000fe200018e0604 */
[C---:B------:R-:W-:Y:S02]  /*13ae0*/  SHF.L.U64.HI R18, R251.reuse, 0x2, R3 ;  /* 0x00000002fb127819 */ /* 0x040fe40000010203 */
[-C--:B--2---:R-:W-:Y:S02]  /*13af0*/  IADD3 R11, P2, R251, R104.reuse, RZ ;  /* 0x00000068fb0b7210 */ /* 0x084fe40007f5e0ff */
[----:B-1----:R-:W-:-:S03]  /*13b00*/  IADD3 R10, P6, R252, R104, RZ ;  /* 0x00000068fc0a7210 */ /* 0x002fc60007fde0ff */
[----:B------:R-:W-:Y:S04]  /*13b10*/  STL [R1+0x87c], R11 ;  /* 0x00087c0b01007387 */ /* 0x000fe80000100800 */
[----:B------:R1:W-:Y:S01]  /*13b20*/  STL [R1+0x970], R9 ;  /* 0x0009700901007387 */ /* 0x0003e20000100800 */
[----:B------:R-:W-:-:S03]  /*13b30*/  SHF.R.S32.HI R5, RZ, 0x1f, R104 ;  /* 0x0000001fff057819 */ /* 0x000fc60000011468 */
[----:B------:R2:W-:Y:S01]  /*13b40*/  STL [R1+0x880], R10 ;  /* 0x0008800a01007387 */ /* 0x0005e20000100800 */
[----:B-1----:R-:W-:Y:S01]  /*13b50*/  IMAD.X R9, R17, 0x1, R0, P5 ;  /* 0x0000000111097824 */ /* 0x002fe200028e0600 */
[----:B------:R-:W-:Y:S01]  /*13b60*/  IADD3 R0, P5, R251, R105, RZ ;  /* 0x00000069fb007210 */ /* 0x000fe20007fbe0ff */
[----:B--2---:R-:W-:-:S03]  /*13b70*/  IMAD.X R10, R3, 0x1, R4, P4 ;  /* 0x00000001030a7824 */ /* 0x004fc600020e0604 */
[----:B------:R1:W-:Y:S01]  /*13b80*/  STL [R1+0x974], R9 ;  /* 0x0009740901007387 */ /* 0x0003e20000100800 */
[----:B------:R-:W-:Y:S02]  /*13b90*/  SHF.R.S32.HI R14, RZ, 0x1f, R105 ;  /* 0x0000001fff0e7819 */ /* 0x000fe40000011469 */
[----:B------:R-:W-:Y:S01]  /*13ba0*/  IADD3.X R4, R3, R5, RZ, P2, !PT ;  /* 0x0000000503047210 */ /* 0x000fe200017fe4ff */
[----:B------:R-:W-:Y:S01]  /*13bb0*/  STL [R1+0x884], R0 ;  /* 0x0008840001007387 */ /* 0x000fe20000100800 */
[----:B-1----:R-:W-:-:S03]  /*13bc0*/  IADD3 R9, P4, R252, R105, RZ ;  /* 0x00000069fc097210 */ /* 0x002fc60007f9e0ff */
[----:B------:R1:W-:Y:S04]  /*13bd0*/  STL [R1+0x978], R10 ;  /* 0x0009780a01007387 */ /* 0x0003e80000100800 */
[----:B------:R-:W-:Y:S04]  /*13be0*/  STL [R1+0x888], R9 ;  /* 0x0008880901007387 */ /* 0x000fe80000100800 */
[----:B------:R2:W-:Y:S01]  /*13bf0*/  STL [R1+0x980], R4 ;  /* 0x0009800401007387 */ /* 0x0005e20000100800 */
[----:B-1----:R-:W-:Y:S02]  /*13c00*/  IMAD.X R10, R17, 0x1, R5, P6 ;  /* 0x00000001110a7824 */ /* 0x002fe400030e0605 */
[C-C-:B------:R-:W-:Y:S01]  /*13c10*/  IMAD.X R5, R3.reuse, 0x1, R14.reuse, P5 ;  /* 0x0000000103057824 */ /* 0x140fe200028e060e */
[----:B------:R-:W-:Y:S01]  /*13c20*/  IADD3.X R3, R3, R2, RZ, P1, !PT ;  /* 0x0000000203037210 */ /* 0x000fe20000ffe4ff */
[----:B--2---:R-:W-:-:S03]  /*13c30*/  IMAD.X R4, R17, 0x1, R14, P4 ;  /* 0x0000000111047824 */ /* 0x004fc600020e060e */
[----:B------:R-:W-:Y:S04]  /*13c40*/  STL [R1+0x988], R5 ;  /* 0x0009880501007387 */ /* 0x000fe80000100800 */
[----:B------:R-:W-:Y:S04]  /*13c50*/  STL [R1+0x98c], R4 ;  /* 0x00098c0401007387 */ /* 0x000fe80000100800 */
[----:B------:R-:W-:Y:S04]  /*13c60*/  STL [R1+0x990], R3 ;  /* 0x0009900301007387 */ /* 0x000fe80000100800 */
[----:B------:R-:W-:Y:S04]  /*13c70*/  STL [R1+0x400], RZ ;  /* 0x000400ff01007387 */ /* 0x000fe80000100800 */
        /* <DEDUP_REMOVED lines=255> */
[----:B------:R-:W-:Y:S04]  /*14c70*/  STL [R1], RZ ;  /* 0x000000ff01007387 */ /* 0x000fe80000100800 */
        /* <DEDUP_REMOVED lines=118> */
[----:B------:R-:W-:Y:S01]  /*153e0*/  STL [R1+0x1dc], RZ ;  /* 0x0001dcff01007387 */ /* 0x000fe20000100800 */
[----:B------:R-:W-:-:S03]  /*153f0*/  SHF.L.U64.HI R172, R12, 0x2, R172 ;  /* 0x000000020cac7819 */ /* 0x000fc600000102ac */
        /* <DEDUP_REMOVED lines=8> */
[----:B------:R1:W-:Y:S02]  /*15480*/  STL [R1+0x844], R172 ;  /* 0x000844ac01007387 */ /* 0x0003e40000100800 */
[----:B-1----:R-:W-:Y:S01]  /*15490*/  IMAD.SHL.U32 R172, R12, 0x4, RZ ;  /* 0x000000040cac7824 */ /* 0x002fe200078e00ff */
[C---:B------:R-:W-:Y:S01]  /*154a0*/  SHF.L.U64.HI R12, R13.reuse, 0x2, R174 ;  /* 0x000000020d0c7819 */ /* 0x040fe200000102ae */
[----:B------:R-:W-:-:S03]  /*154b0*/  IMAD.SHL.U32 R13, R13, 0x4, RZ ;  /* 0x000000040d0d7824 */ /* 0x000fc600078e00ff */
[----:B------:R1:W-:Y:S04]  /*154c0*/  STL [R1+0x840], R172 ;  /* 0x000840ac01007387 */ /* 0x0003e80000100800 */
[----:B------:R2:W-:Y:S04]  /*154d0*/  STL [R1+0x83c], R12 ;  /* 0x00083c0c01007387 */ /* 0x0005e80000100800 */
[----:B------:R3:W-:Y:S01]  /*154e0*/  STL [R1+0x838], R13 ;  /* 0x0008380d01007387 */ /* 0x0007e20000100800 */
[C---:B-1----:R-:W-:Y:S01]  /*154f0*/  SHF.L.U64.HI R172, R16.reuse, 0x2, R176 ;  /* 0x0000000210ac7819 */ /* 0x042fe200000102b0 */
[----:B--2---:R-:W-:-:S04]  /*15500*/  IMAD.SHL.U32 R12, R16, 0x4, RZ ;  /* 0x00000004100c7824 */ /* 0x004fc800078e00ff */
[----:B------:R-:W-:Y:S01]  /*15510*/  STL [R1+0x834], R172 ;  /* 0x000834ac01007387 */ /* 0x000fe20000100800 */
[----:B---3--:R-:W-:-:S03]  /*15520*/  SHF.L.U64.HI R13, R19, 0x2, R178 ;  /* 0x00000002130d7819 */ /* 0x008fc600000102b2 */
[----:B------:R1:W-:Y:S01]  /*15530*/  STL [R1+0x830], R12 ;  /* 0x0008300c01007387 */ /* 0x0003e20000100800 */
[----:B------:R-:W-:-:S03]  /*15540*/  SHF.L.U32 R16, R19, 0x2, RZ ;  /* 0x0000000213107819 */ /* 0x000fc600000006ff */
[----:B------:R2:W-:Y:S01]  /*15550*/  STL [R1+0x82c], R13 ;  /* 0x00082c0d01007387 */ /* 0x0005e20000100800 */
[----:B-1----:R-:W-:-:S03]  /*15560*/  SHF.L.U64.HI R12, R20, 0x2, R180 ;  /* 0x00000002140c7819 */ /* 0x002fc600000102b4 */
[----:B------:R1:W-:Y:S01]  /*15570*/  STL [R1+0x828], R16 ;  /* 0x0008281001007387 */ /* 0x0003e20000100800 */
[----:B--2---:R-:W-:-:S03]  /*15580*/  IMAD.SHL.U32 R13, R20, 0x4, RZ ;  /* 0x00000004140d7824 */ /* 0x004fc600078e00ff */
[----:B------:R2:W-:Y:S04]  /*15590*/  STL [R1+0x824], R12 ;  /* 0x0008240c01007387 */ /* 0x0005e80000100800 */
[----:B------:R3:W-:Y:S01]  /*155a0*/  STL [R1+0x820], R13 ;  /* 0x0008200d01007387 */ /* 0x0007e20000100800 */
[C---:B-1----:R-:W-:Y:S01]  /*155b0*/  SHF.L.U64.HI R16, R21.reuse, 0x2, R182 ;  /* 0x0000000215107819 */ /* 0x042fe200000102b6 */
[----:B--2---:R-:W-:-:S04]  /*155c0*/  IMAD.SHL.U32 R12, R21, 0x4, RZ ;  /* 0x00000004150c7824 */ /* 0x004fc800078e00ff */
[----:B------:R1:W-:Y:S01]  /*155d0*/  STL [R1+0x81c], R16 ;  /* 0x00081c1001007387 */ /* 0x0003e20000100800 */
[----:B---3--:R-:W-:-:S03]  /*155e0*/  SHF.L.U64.HI R13, R22, 0x2, R184 ;  /* 0x00000002160d7819 */ /* 0x008fc600000102b8 */
[----:B------:R2:W-:Y:S04]  /*155f0*/  STL [R1+0x818], R12 ;  /* 0x0008180c01007387 */ /* 0x0005e80000100800 */
[----:B------:R3:W-:Y:S01]  /*15600*/  STL [R1+0x814], R13 ;  /* 0x0008140d01007387 */ /* 0x0007e20000100800 */
[----:B-1----:R-:W-:Y:S01]  /*15610*/  IMAD.SHL.U32 R16, R22, 0x4, RZ ;  /* 0x0000000416107824 */ /* 0x002fe200078e00ff */
[----:B--2---:R-:W-:-:S04]  /*15620*/  SHF.L.U64.HI R12, R23, 0x2, R186 ;  /* 0x00000002170c7819 */ /* 0x004fc800000102ba */
[----:B------:R1:W-:Y:S01]  /*15630*/  STL [R1+0x810], R16 ;  /* 0x0008101001007387 */ /* 0x0003e20000100800 */
[----:B---3--:R-:W-:-:S03]  /*15640*/  SHF.L.U32 R13, R23, 0x2, RZ ;  /* 0x00000002170d7819 */ /* 0x008fc600000006ff */
        /* <DEDUP_REMOVED lines=10> */
[----:B------:R-:W-:Y:S01]  /*156f0*/  STL [R1+0x7f8], R16 ;  /* 0x0007f81001007387 */ /* 0x000fe20000100800 */
[----:B---3--:R-:W-:-:S03]  /*15700*/  IMAD.SHL.U32 R13, R109, 0x4, RZ ;  /* 0x000000046d0d7824 */ /* 0x008fc600078e00ff */
[----:B------:R1:W-:Y:S04]  /*15710*/  STL [R1+0x7f4], R12 ;  /* 0x0007f40c01007387 */ /* 0x0003e80000100800 */
[----:B------:R2:W-:Y:S01]  /*15720*/  STL [R1+0x7f0], R13 ;  /* 0x0007f00d01007387 */ /* 0x0005e20000100800 */
[C---:B-1----:R-:W-:Y:S02]  /*15730*/  SHF.L.U64.HI R12, R110.reuse, 0x2, R194 ;  /* 0x000000026e0c7819 */ /* 0x042fe400000102c2 */
[----:B--2---:R-:W-:-:S03]  /*15740*/  SHF.L.U32 R13, R110, 0x2, RZ ;  /* 0x000000026e0d7819 */ /* 0x004fc600000006ff */
[----:B------:R1:W-:Y:S01]  /*15750*/  STL [R1+0x7ec], R12 ;  /* 0x0007ec0c01007387 */ /* 0x0003e20000100800 */
[----:B------:R-:W-:-:S03]  /*15760*/  SHF.L.U64.HI R16, R111, 0x2, R196 ;  /* 0x000000026f107819 */ /* 0x000fc600000102c4 */
[----:B------:R2:W-:Y:S01]  /*15770*/  STL [R1+0x7e8], R13 ;  /* 0x0007e80d01007387 */ /* 0x0005e20000100800 */
[----:B-1----:R-:W-:-:S03]  /*15780*/  IMAD.SHL.U32 R12, R111, 0x4, RZ ;  /* 0x000000046f0c7824 */ /* 0x002fc600078e00ff */
[----:B------:R1:W-:Y:S01]  /*15790*/  STL [R1+0x7e4], R16 ;  /* 0x0007e41001007387 */ /* 0x0003e20000100800 */
[----:B--2---:R-:W-:-:S03]  /*157a0*/  SHF.L.U64.HI R13, R112, 0x2, R198 ;  /* 0x00000002700d7819 */ /* 0x004fc600000102c6 */
[----:B------:R2:W-:Y:S04]  /*157b0*/  STL [R1+0x7e0], R12 ;  /* 0x0007e00c01007387 */ /* 0x0005e80000100800 */
[----:B------:R3:W-:Y:S01]  /*157c0*/  STL [R1+0x7dc], R13 ;  /* 0x0007dc0d01007387 */ /* 0x0007e20000100800 */
[----:B-1----:R-:W-:Y:S01]  /*157d0*/  IMAD.SHL.U32 R16, R112, 0x4, RZ ;  /* 0x0000000470107824 */ /* 0x002fe200078e00ff */
[----:B--2---:R-:W-:-:S04]  /*157e0*/  SHF.L.U64.HI R12, R113, 0x2, R200 ;  /* 0x00000002710c7819 */ /* 0x004fc800000102c8 */
[----:B------:R1:W-:Y:S01]  /*157f0*/  STL [R1+0x7d8], R16 ;  /* 0x0007d81001007387 */ /* 0x0003e20000100800 */
[----:B---3--:R-:W-:-:S03]  /*15800*/  IMAD.SHL.U32 R13, R113, 0x4, RZ ;  /* 0x00000004710d7824 */ /* 0x008fc600078e00ff */
[----:B------:R2:W-:Y:S04]  /*15810*/  STL [R1+0x7d4], R12 ;  /* 0x0007d40c01007387 */ /* 0x0005e80000100800 */
[----:B------:R3:W-:Y:S01]  /*15820*/  STL [R1+0x7d0], R13 ;  /* 0x0007d00d01007387 */ /* 0x0007e20000100800 */
[C---:B-1----:R-:W-:Y:S02]  /*15830*/  SHF.L.U64.HI R16, R114.reuse, 0x2, R202 ;  /* 0x0000000272107819 */ /* 0x042fe400000102ca */
[----:B--2---:R-:W-:-:S03]  /*15840*/  SHF.L.U32 R12, R114, 0x2, RZ ;  /* 0x00000002720c7819 */ /* 0x004fc600000006ff */
[----:B------:R1:W-:Y:S01]  /*15850*/  STL [R1+0x7cc], R16 ;  /* 0x0007cc1001007387 */ /* 0x0003e20000100800 */
[----:B---3--:R-:W-:-:S03]  /*15860*/  SHF.L.U64.HI R13, R115, 0x2, R204 ;  /* 0x00000002730d7819 */ /* 0x008fc600000102cc */
        /* <DEDUP_REMOVED lines=14> */
[----:B-1----:R-:W-:Y:S02]  /*15950*/  SHF.L.U32 R16, R118, 0x2, RZ ;  /* 0x0000000276107819 */ /* 0x002fe400000006ff */
[----:B--2---:R-:W-:-:S03]  /*15960*/  SHF.L.U64.HI R12, R119, 0x2, R212 ;  /* 0x00000002770c7819 */ /* 0x004fc600000102d4 */
        /* <DEDUP_REMOVED lines=18> */
[----:B------:R-:W-:Y:S01]  /*15a90*/  STL [R1+0x784], R16 ;  /* 0x0007841001007387 */ /* 0x000fe20000100800 */
[----:B---3--:R-:W-:-:S03]  /*15aa0*/  SHF.L.U64.HI R13, R124, 0x2, R222 ;  /* 0x000000027c0d7819 */ /* 0x008fc600000102de */
[----:B------:R1:W-:Y:S04]  /*15ab0*/  STL [R1+0x780], R12 ;  /* 0x0007800c01007387 */ /* 0x0003e80000100800 */
[----:B------:R2:W-:Y:S01]  /*15ac0*/  STL [R1+0x77c], R13 ;  /* 0x00077c0d01007387 */ /* 0x0005e20000100800 */
[----:B-1----:R-:W-:Y:S01]  /*15ad0*/  IMAD.SHL.U32 R12, R124, 0x4, RZ ;  /* 0x000000047c0c7824 */ /* 0x002fe200078e00ff */
[----:B--2---:R-:W-:-:S04]  /*15ae0*/  SHF.L.U64.HI R13, R125, 0x2, R224 ;  /* 0x000000027d0d7819 */ /* 0x004fc800000102e0 */
[----:B------:R1:W-:Y:S01]  /*15af0*/  STL [R1+0x778], R12 ;  /* 0x0007780c01007387 */ /* 0x0003e20000100800 */
[----:B------:R-:W-:-:S03]  /*15b00*/  SHF.L.U64.HI R16, R126, 0x2, R226 ;  /* 0x000000027e107819 */ /* 0x000fc600000102e2 */
[----:B------:R2:W-:Y:S01]  /*15b10*/  STL [R1+0x774], R13 ;  /* 0x0007740d01007387 */ /* 0x0005e20000100800 */
[----:B-1----:R-:W-:Y:S01]  /*15b20*/  IMAD.SHL.U32 R12, R125, 0x4, RZ ;  /* 0x000000047d0c7824 */ /* 0x002fe200078e00ff */
[----:B--2---:R-:W-:-:S04]  /*15b30*/  SHF.L.U32 R13, R126, 0x2, RZ ;  /* 0x000000027e0d7819 */ /* 0x004fc800000006ff */
[----:B------:R1:W-:Y:S04]  /*15b40*/  STL [R1+0x770], R12 ;  /* 0x0007700c01007387 */ /* 0x0003e80000100800 */
        /* <DEDUP_REMOVED lines=41> */
[----:B---3--:R-:W-:Y:S01]  /*15de0*/  SHF.L.U64.HI R13, R137, 0x2, R248 ;  /* 0x00000002890d7819 */ /* 0x008fe200000102f8 */
[----:B------:R-:W-:Y:S02]  /*15df0*/  IMAD.X R11, R17, 0x1, R2, P0 ;  /* 0x00000001110b7824 */ /* 0x000fe400000e0602 */
[----:B------:R2:W-:Y:S01]  /*15e00*/  STL [R1+0x718], R16 ;  /* 0x0007181001007387 */ /* 0x0005e20000100800 */
[----:B------:R-:W-:Y:S01]  /*15e10*/  SHF.L.U64.HI R17, R252, 0x2, R17 ;  /* 0x00000002fc117819 */ /* 0x000fe20000010211 */
[----:B------:R-:W-:Y:S01]  /*15e20*/  IMAD.MOV.U32 R251, RZ, RZ, R30 ;  /* 0x000000fffffb7224 */ /* 0x000fe200078e001e */
[----:B------:R-:W-:Y:S01]  /*15e30*/  MOV R252, R25 ;  /* 0x0000001900fc7202 */ /* 0x000fe20000000f00 */
        /* <DEDUP_REMOVED lines=13> */
[----:B-1----:R-:W-:-:S03]  /*15f10*/  SHF.L.U64.HI R16, R141, 0x2, R144 ;  /* 0x000000028d107819 */ /* 0x002fc60000010290 */
[----:B------:R-:W3:Y:S01]  /*15f20*/  LDL.LU R144, [R1+0xa7c] ;  /* 0x000a7c0001907983 */ /* 0x000ee20000300800 */
[----:B------:R-:W-:Y:S01]  /*15f30*/  IMAD.SHL.U32 R12, R140, 0x4, RZ ;  /* 0x000000048c0c7824 */ /* 0x000fe200078e00ff */
[----:B--2---:R-:W-:-:S04]  /*15f40*/  SHF.L.U64.HI R13, R142, 0x2, R145 ;  /* 0x000000028e0d7819 */ /* 0x004fc80000010291 */
[----:B------:R1:W-:Y:S04]  /*15f50*/  STL [R1+0x6f8], R12 ;  /* 0x0006f80c01007387 */ /* 0x0003e80000100800 */
[----:B------:R2:W-:Y:S04]  /*15f60*/  STL [R1+0x6f4], R16 ;  /* 0x0006f41001007387 */ /* 0x0005e80000100800 */
[----:B------:R-:W4:Y:S01]  /*15f70*/  LDL.LU R145, [R1+0xa78] ;  /* 0x000a780001917983 */ /* 0x000f220000300800 */
[----:B-1----:R-:W-:Y:S01]  /*15f80*/  IMAD.SHL.U32 R12, R141, 0x4, RZ ;  /* 0x000000048d0c7824 */ /* 0x002fe200078e00ff */
[----:B--2---:R-:W-:-:S04]  /*15f90*/  SHF.L.U64.HI R16, R143, 0x2, R146 ;  /* 0x000000028f107819 */ /* 0x004fc80000010292 */
[----:B------:R1:W-:Y:S04]  /*15fa0*/  STL [R1+0x6f0], R12 ;  /* 0x0006f00c01007387 */ /* 0x0003e80000100800 */
[----:B------:R3:W-:Y:S04]  /*15fb0*/  STL [R1+0x6ec], R13 ;  /* 0x0006ec0d01007387 */ /* 0x0007e80000100800 */
[----:B------:R-:W2:Y:S01]  /*15fc0*/  LDL.LU R146, [R1+0xa74] ;  /* 0x000a740001927983 */ /* 0x000ea20000300800 */
[----:B-1----:R-:W-:-:S05]  /*15fd0*/  SHF.L.U32 R12, R142, 0x2, RZ ;  /* 0x000000028e0c7819 */ /* 0x002fca00000006ff */
[----:B------:R1:W-:Y:S04]  /*15fe0*/  STL [R1+0x6e8], R12 ;  /* 0x0006e80c01007387 */ /* 0x0003e80000100800 */
[----:B------:R4:W-:Y:S01]  /*15ff0*/  STL [R1+0x6e4], R16 ;  /* 0x0006e41001007387 */ /* 0x0009e20000100800 */
[----:B---3--:R-:W-:-:S03]  /*16000*/  SHF.L.U64.HI R13, R144, 0x2, R147 ;  /* 0x00000002900d7819 */ /* 0x008fc60000010293 */
[----:B------:R-:W3:Y:S01]  /*16010*/  LDL.LU R147, [R1+0xa70] ;  /* 0x000a700001937983 */ /* 0x000ee20000300800 */
[----:B-1----:R-:W-:-:S05]  /*16020*/  IMAD.SHL.U32 R12, R143, 0x4, RZ ;  /* 0x000000048f0c7824 */ /* 0x002fca00078e00ff */
[----:B------:R1:W-:Y:S04]  /*16030*/  STL [R1+0x6e0], R12 ;  /* 0x0006e00c01007387 */ /* 0x0003e80000100800 */
[----:B------:R2:W-:Y:S01]  /*16040*/  STL [R1+0x6dc], R13 ;  /* 0x0006dc0d01007387 */ /* 0x0005e20000100800 */
[----:B----4-:R-:W-:-:S03]  /*16050*/  SHF.L.U64.HI R16, R145, 0x2, R148 ;  /* 0x0000000291107819 */ /* 0x010fc60000010294 */
[----:B------:R-:W4:Y:S01]  /*16060*/  LDL.LU R148, [R1+0xa6c] ;  /* 0x000a6c0001947983 */ /* 0x000f220000300800 */
[----:B-1----:R-:W-:-:S05]  /*16070*/  IMAD.SHL.U32 R12, R144, 0x4, RZ ;  /* 0x00000004900c7824 */ /* 0x002fca00078e00ff */
[----:B------:R1:W-:Y:S04]  /*16080*/  STL [R1+0x6d8], R12 ;  /* 0x0006d80c01007387 */ /* 0x0003e80000100800 */
[----:B------:R3:W-:Y:S01]  /*16090*/  STL [R1+0x6d4], R16 ;  /* 0x0006d41001007387 */ /* 0x0007e20000100800 */
[----:B--2---:R-:W-:-:S03]  /*160a0*/  SHF.L.U64.HI R13, R146, 0x2, R149 ;  /* 0x00000002920d7819 */ /* 0x004fc60000010295 */
[----:B------:R-:W2:Y:S01]  /*160b0*/  LDL.LU R149, [R1+0xa68] ;  /* 0x000a680001957983 */ /* 0x000ea20000300800 */
[----:B-1----:R-:W-:-:S05]  /*160c0*/  IMAD.SHL.U32 R12, R145, 0x4, RZ ;  /* 0x00000004910c7824 */ /* 0x002fca00078e00ff */
[----:B------:R1:W-:Y:S04]  /*160d0*/  STL [R1+0x6d0], R12 ;  /* 0x0006d00c01007387 */ /* 0x0003e80000100800 */
[----:B------:R1:W-:Y:S01]  /*160e0*/  STL [R1+0x6cc], R13 ;  /* 0x0006cc0d01007387 */ /* 0x0003e20000100800 */
[----:B---3--:R-:W-:-:S03]  /*160f0*/  SHF.L.U64.HI R16, R147, 0x2, R150 ;  /* 0x0000000293107819 */ /* 0x008fc60000010296 */
[----:B------:R-:W3:Y:S01]  /*16100*/  LDL.LU R150, [R1+0xa64] ;  /* 0x000a640001967983 */ /* 0x000ee20000300800 */
[----:B-1----:R-:W-:Y:S01]  /*16110*/  SHF.L.U32 R12, R146, 0x2, RZ ;  /* 0x00000002920c7819 */ /* 0x002fe200000006ff */
[----:B------:R-:W-:-:S04]  /*16120*/  IMAD.SHL.U32 R13, R147, 0x4, RZ ;  /* 0x00000004930d7824 */ /* 0x000fc800078e00ff */
[----:B------:R1:W-:Y:S04]  /*16130*/  STL [R1+0x6c8], R12 ;  /* 0x0006c80c01007387 */ /* 0x0003e80000100800 */
[----:B-1----:R-:W3:Y:S04]  /*16140*/  LDL.LU R12, [R1+0x658] ;  /* 0x00065800010c7983 */ /* 0x002ee80000300800 */
[----:B------:R4:W-:Y:S04]  /*16150*/  STL [R1+0x6c4], R16 ;  /* 0x0006c41001007387 */ /* 0x0009e80000100800 */
[----:B------:R1:W-:Y:S01]  /*16160*/  STL [R1+0x6c0], R13 ;  /* 0x0006c00d01007387 */ /* 0x0003e20000100800 */
[----:B----4-:R-:W-:-:S03]  /*16170*/  SHF.L.U64.HI R16, R148, 0x2, R151 ;  /* 0x0000000294107819 */ /* 0x010fc60000010297 */
[----:B------:R-:W4:Y:S01]  /*16180*/  LDL.LU R151, [R1+0xa60] ;  /* 0x000a600001977983 */ /* 0x000f220000300800 */
[----:B-1----:R-:W-:-:S03]  /*16190*/  IMAD.SHL.U32 R13, R148, 0x4, RZ ;  /* 0x00000004940d7824 */ /* 0x002fc600078e00ff */
[----:B------:R-:W4:Y:S04]  /*161a0*/  LDL.LU R172, [R1+0x894] ;  /* 0x0008940001ac7983 */ /* 0x000f280000300800 */
[----:B------:R2:W-:Y:S04]  /*161b0*/  STL [R1+0x6bc], R16 ;  /* 0x0006bc1001007387 */ /* 0x0005e80000100800 */
[----:B------:R1:W-:Y:S01]  /*161c0*/  STL [R1+0x6b8], R13 ;  /* 0x0006b80d01007387 */ /* 0x0003e20000100800 */
[----:B--2---:R-:W-:-:S03]  /*161d0*/  SHF.L.U64.HI R16, R149, 0x2, R152 ;  /* 0x0000000295107819 */ /* 0x004fc60000010298 */
[----:B------:R-:W2:Y:S01]  /*161e0*/  LDL.LU R152, [R1+0xa5c] ;  /* 0x000a5c0001987983 */ /* 0x000ea20000300800 */
[----:B-1----:R-:W-:-:S03]  /*161f0*/  IMAD.SHL.U32 R13, R149, 0x4, RZ ;  /* 0x00000004950d7824 */ /* 0x002fc600078e00ff */
[----:B------:R-:W2:Y:S04]  /*16200*/  LDL.LU R176, [R1+0x898] ;  /* 0x0008980001b07983 */ /* 0x000ea80000300800 */
[----:B------:R3:W-:Y:S04]  /*16210*/  STL [R1+0x6b4], R16 ;  /* 0x0006b41001007387 */ /* 0x0007e80000100800 */
[----:B------:R1:W-:Y:S01]  /*16220*/  STL [R1+0x6b0], R13 ;  /* 0x0006b00d01007387 */ /* 0x0003e20000100800 */
[----:B---3--:R-:W-:-:S03]  /*16230*/  SHF.L.U64.HI R16, R150, 0x2, R153 ;  /* 0x0000000296107819 */ /* 0x008fc60000010299 */
[----:B------:R-:W3:Y:S01]  /*16240*/  LDL.LU R153, [R1+0xa58] ;  /* 0x000a580001997983 */ /* 0x000ee20000300800 */
[----:B-1----:R-:W-:-:S03]  /*16250*/  SHF.L.U32 R13, R150, 0x2, RZ ;  /* 0x00000002960d7819 */ /* 0x002fc600000006ff */
[----:B------:R-:W-:Y:S01]  /*16260*/  STL [R1+0x6ac], R16 ;  /* 0x0006ac1001007387 */ /* 0x000fe20000100800 */
[----:B----4-:R-:W-:-:S03]  /*16270*/  SHF.L.U64.HI R19, R151, 0x2, R154 ;  /* 0x0000000297137819 */ /* 0x010fc6000001029a */
[----:B------:R-:W4:Y:S04]  /*16280*/  LDL.LU R154, [R1+0xa54] ;  /* 0x000a5400019a7983 */ /* 0x000f280000300800 */
[----:B------:R1:W-:Y:S04]  /*16290*/  STL [R1+0x6a8], R13 ;  /* 0x0006a80d01007387 */ /* 0x0003e80000100800 */
[----:B------:R3:W-:Y:S01]  /*162a0*/  STL [R1+0x6a4], R19 ;  /* 0x0006a41301007387 */ /* 0x0007e20000100800 */
[----:B-1----:R-:W-:Y:S01]  /*162b0*/  IMAD.SHL.U32 R13, R151, 0x4, RZ ;  /* 0x00000004970d7824 */ /* 0x002fe200078e00ff */
[----:B--2---:R-:W-:-:S02]  /*162c0*/  SHF.L.U64.HI R16, R152, 0x2, R155 ;  /* 0x0000000298107819 */ /* 0x004fc4000001029b */
[----:B------:R-:W2:Y:S04]  /*162d0*/  LDL.LU R155, [R1+0xa50] ;  /* 0x000a5000019b7983 */ /* 0x000ea80000300800 */
[----:B------:R1:W-:Y:S04]  /*162e0*/  STL [R1+0x6a0], R13 ;  /* 0x0006a00d01007387 */ /* 0x0003e80000100800 */
[----:B------:R-:W-:Y:S01]  /*162f0*/  STL [R1+0x69c], R16 ;  /* 0x00069c1001007387 */ /* 0x000fe20000100800 */
[----:B---3--:R-:W-:-:S03]  /*16300*/  SHF.L.U64.HI R19, R153, 0x2, R156 ;  /* 0x0000000299137819 */ /* 0x008fc6000001029c */
[----:B------:R-:W3:Y:S01]  /*16310*/  LDL.LU R156, [R1+0xa4c] ;  /* 0x000a4c00019c7983 */ /* 0x000ee20000300800 */
[----:B-1----:R-:W-:-:S05]  /*16320*/  IMAD.SHL.U32 R13, R152, 0x4, RZ ;  /* 0x00000004980d7824 */ /* 0x002fca00078e00ff */
[----:B------:R1:W-:Y:S04]  /*16330*/  STL [R1+0x698], R13 ;  /* 0x0006980d01007387 */ /* 0x0003e80000100800 */
[----:B------:R-:W-:Y:S01]  /*16340*/  STL [R1+0x694], R19 ;  /* 0x0006941301007387 */ /* 0x000fe20000100800 */
[----:B-1----:R-:W-:Y:S01]  /*16350*/  IMAD.SHL.U32 R13, R153, 0x4, RZ ;  /* 0x00000004990d7824 */ /* 0x002fe200078e00ff */
[C---:B----4-:R-:W-:Y:S02]  /*16360*/  SHF.L.U64.HI R16, R154.reuse, 0x2, R157 ;  /* 0x000000029a107819 */ /* 0x050fe4000001029d */
[----:B------:R-:W4:Y:S04]  /*16370*/  LDL.LU R157, [R1+0xa48] ;  /* 0x000a4800019d7983 */ /* 0x000f280000300800 */
[----:B------:R1:W-:Y:S04]  /*16380*/  STL [R1+0x690], R13 ;  /* 0x0006900d01007387 */ /* 0x0003e80000100800 */
[----:B------:R3:W-:Y:S01]  /*16390*/  STL [R1+0x68c], R16 ;  /* 0x00068c1001007387 */ /* 0x0007e20000100800 */
[----:B-1----:R-:W-:-:S02]  /*163a0*/  SHF.L.U32 R13, R154, 0x2, RZ ;  /* 0x000000029a0d7819 */ /* 0x002fc400000006ff */
[----:B--2---:R-:W-:Y:S02]  /*163b0*/  SHF.L.U64.HI R19, R155, 0x2, R158 ;  /* 0x000000029b137819 */ /* 0x004fe4000001029e */
        /* <DEDUP_REMOVED lines=12> */
[----:B------:R-:W-:Y:S01]  /*16480*/  STL [R1+0x674], R19 ;  /* 0x0006741301007387 */ /* 0x000fe20000100800 */
[----:B-1----:R-:W-:Y:S01]  /*16490*/  IMAD.SHL.U32 R13, R157, 0x4, RZ ;  /* 0x000000049d0d7824 */ /* 0x002fe200078e00ff */
[----:B--2---:R-:W-:-:S02]  /*164a0*/  SHF.L.U64.HI R16, R158, 0x2, R160 ;  /* 0x000000029e107819 */ /* 0x004fc400000102a0 */
[----:B------:R-:W2:Y:S04]  /*164b0*/  LDL.LU R160, [R1+0xa38] ;  /* 0x000a380001a07983 */ /* 0x000ea80000300800 */
[----:B------:R1:W-:Y:S04]  /*164c0*/  STL [R1+0x670], R13 ;  /* 0x0006700d01007387 */ /* 0x0003e80000100800 */
[----:B------:R-:W2:Y:S01]  /*164d0*/  LDL.LU R252, [R1+0x8bc] ;  /* 0x0008bc0001fc7983 */ /* 0x000ea20000300800 */
[----:B-1----:R-:W-:-:S03]  /*164e0*/  SHF.L.U32 R13, R158, 0x2, RZ ;  /* 0x000000029e0d7819 */ /* 0x002fc600000006ff */
[----:B------:R3:W-:Y:S04]  /*164f0*/  STL [R1+0x66c], R16 ;  /* 0x00066c1001007387 */ /* 0x0007e80000100800 */
[----:B------:R-:W2:Y:S04]  /*16500*/  LDL.LU R251, [R1+0x8c0] ;  /* 0x0008c00001fb7983 */ /* 0x000ea80000300800 */
[----:B------:R1:W-:Y:S01]  /*16510*/  STL [R1+0x668], R13 ;  /* 0x0006680d01007387 */ /* 0x0003e20000100800 */
[----:B---3--:R-:W-:-:S03]  /*16520*/  SHF.L.U64.HI R16, R159, 0x2, R162 ;  /* 0x000000029f107819 */ /* 0x008fc600000102a2 */
[----:B------:R-:W3:Y:S01]  /*16530*/  LDL.LU R162, [R1+0xa34] ;  /* 0x000a340001a27983 */ /* 0x000ee20000300800 */
[----:B------:R-:W-:-:S03]  /*16540*/  IMAD.SHL.U32 R19, R159, 0x4, RZ ;  /* 0x000000049f137824 */ /* 0x000fc600078e00ff */
[----:B-1----:R-:W3:Y:S04]  /*16550*/  LDL.LU R13, [R1+0x8c4] ;  /* 0x0008c400010d7983 */ /* 0x002ee80000300800 */
[----:B------:R-:W-:Y:S04]  /*16560*/  STL [R1+0x664], R16 ;  /* 0x0006641001007387 */ /* 0x000fe80000100800 */
[----:B------:R-:W3:Y:S04]  /*16570*/  LDL.LU R174, [R1+0x8c8] ;  /* 0x0008c80001ae7983 */ /* 0x000ee80000300800 */
[----:B------:R4:W-:Y:S02]  /*16580*/  STL [R1+0x660], R19 ;  /* 0x0006601301007387 */ /* 0x0009e40000100800 */
[----:B----4-:R-:W-:-:S02]  /*16590*/  SHF.L.U64.HI R19, R161, 0x2, R172 ;  /* 0x00000002a1137819 */ /* 0x010fc400000102ac */
[C---:B--2---:R-:W-:Y:S01]  /*165a0*/  SHF.L.U64.HI R16, R160.reuse, 0x2, R12 ;  /* 0x00000002a0107819 */ /* 0x044fe2000001020c */
[----:B------:R-:W-:Y:S01]  /*165b0*/  IMAD.SHL.U32 R20, R160, 0x4, RZ ;  /* 0x00000004a0147824 */ /* 0x000fe200078e00ff */
[----:B------:R-:W2:Y:S04]  /*165c0*/  LDL.LU R12, [R1+0x8cc] ;  /* 0x0008cc00010c7983 */ /* 0x000ea80000300800 */
[----:B------:R1:W-:Y:S04]  /*165d0*/  STL [R1+0x65c], R16 ;  /* 0x00065c1001007387 */ /* 0x0003e80000100800 */
[----:B------:R-:W-:Y:S04]  /*165e0*/  STL [R1+0x658], R20 ;  /* 0x0006581401007387 */ /* 0x000fe80000100800 */
[----:B------:R-:W4:Y:S01]  /*165f0*/  LDL.LU R172, [R1+0x8d4] ;  /* 0x0008d40001ac7983 */ /* 0x000f220000300800 */
[----:B-1----:R-:W-:-:S03]  /*16600*/  IMAD.SHL.U32 R16, R161, 0x4, RZ ;  /* 0x00000004a1107824 */ /* 0x002fc600078e00ff */
[----:B------:R1:W-:Y:S04]  /*16610*/  STL [R1+0x654], R19 ;  /* 0x0006541301007387 */ /* 0x0003e80000100800 */
[----:B------:R3:W-:Y:S01]  /*16620*/  STL [R1+0x650], R16 ;  /* 0x0006501001007387 */ /* 0x0007e20000100800 */
[C---:B-1----:R-:W-:Y:S01]  /*16630*/  SHF.L.U64.HI R19, R6.reuse, 0x2, R165 ;  /* 0x0000000206137819 */ /* 0x042fe200000102a5 */
[----:B------:R-:W-:Y:S01]  /*16640*/  IMAD.SHL.U32 R6, R6, 0x4, RZ ;  /* 0x0000000406067824 */ /* 0x000fe200078e00ff */
[C---:B---3--:R-:W-:Y:S02]  /*16650*/  SHF.L.U64.HI R20, R162.reuse, 0x2, R176 ;  /* 0x00000002a2147819 */ /* 0x048fe400000102b0 */
[----:B------:R-:W-:-:S03]  /*16660*/  SHF.L.U32 R16, R162, 0x2, RZ ;  /* 0x00000002a2107819 */ /* 0x000fc600000006ff */
[----:B------:R-:W-:Y:S04]  /*16670*/  STL [R1+0x64c], R20 ;  /* 0x00064c1401007387 */ /* 0x000fe80000100800 */
[----:B------:R-:W3:Y:S04]  /*16680*/  LDL.LU R165, [R1+0xa30] ;  /* 0x000a300001a57983 */ /* 0x000ee80000300800 */
[----:B------:R1:W-:Y:S04]  /*16690*/  STL [R1+0x648], R16 ;  /* 0x0006481001007387 */ /* 0x0003e80000100800 */
[----:B------:R1:W-:Y:S02]  /*166a0*/  STL [R1+0x644], R19 ;  /* 0x0006441301007387 */ /* 0x0003e40000100800 */
[----:B-1----:R-:W-:-:S02]  /*166b0*/  SHF.L.U64.HI R16, R163, 0x2, R166 ;  /* 0x00000002a3107819 */ /* 0x002fc400000102a6 */
[----:B------:R-:W2:Y:S01]  /*166c0*/  LDL.LU R166, [R1+0xa2c] ;  /* 0x000a2c0001a67983 */ /* 0x000ea20000300800 */
[----:B------:R-:W-:-:S03]  /*166d0*/  SHF.L.U64.HI R19, R164, 0x2, R167 ;  /* 0x00000002a4137819 */ /* 0x000fc600000102a7 */
[----:B------:R1:W-:Y:S04]  /*166e0*/  STL [R1+0x640], R6 ;  /* 0x0006400601007387 */ /* 0x0003e80000100800 */
[----:B------:R-:W-:Y:S04]  /*166f0*/  STL [R1+0x63c], R16 ;  /* 0x00063c1001007387 */ /* 0x000fe80000100800 */
[----:B------:R-:W4:Y:S01]  /*16700*/  LDL.LU R167, [R1+0xa28] ;  /* 0x000a280001a77983 */ /* 0x000f220000300800 */
[----:B-1----:R-:W-:-:S05]  /*16710*/  IMAD.SHL.U32 R6, R163, 0x4, RZ ;  /* 0x00000004a3067824 */ /* 0x002fca00078e00ff */
[----:B------:R1:W-:Y:S04]  /*16720*/  STL [R1+0x638], R6 ;  /* 0x0006380601007387 */ /* 0x0003e80000100800 */
[----:B------:R-:W-:Y:S01]  /*16730*/  STL [R1+0x634], R19 ;  /* 0x0006341301007387 */ /* 0x000fe20000100800 */
[----:B-1----:R-:W-:Y:S01]  /*16740*/  IMAD.SHL.U32 R6, R164, 0x4, RZ ;  /* 0x00000004a4067824 */ /* 0x002fe200078e00ff */
[C---:B---3--:R-:W-:Y:S02]  /*16750*/  SHF.L.U64.HI R16, R165.reuse, 0x2, R168 ;  /* 0x00000002a5107819 */ /* 0x048fe400000102a8 */
[----:B------:R-:W3:Y:S04]  /*16760*/  LDL.LU R168, [R1+0xa24] ;  /* 0x000a240001a87983 */ /* 0x000ee80000300800 */
[----:B------:R1:W-:Y:S04]  /*16770*/  STL [R1+0x630], R6 ;  /* 0x0006300601007387 */ /* 0x0003e80000100800 */
[----:B------:R4:W-:Y:S01]  /*16780*/  STL [R1+0x62c], R16 ;  /* 0x00062c1001007387 */ /* 0x0009e20000100800 */
[----:B-1----:R-:W-:-:S02]  /*16790*/  SHF.L.U32 R6, R165, 0x2, RZ ;  /* 0x00000002a5067819 */ /* 0x002fc400000006ff */
[----:B--2---:R-:W-:Y:S02]  /*167a0*/  SHF.L.U64.HI R19, R166, 0x2, R169 ;  /* 0x00000002a6137819 */ /* 0x004fe400000102a9 */
[----:B------:R-:W2:Y:S04]  /*167b0*/  LDL.LU R169, [R1+0xa20] ;  /* 0x000a200001a97983 */ /* 0x000ea80000300800 */
[----:B------:R1:W-:Y:S01]  /*167c0*/  STL [R1+0x628], R6 ;  /* 0x0006280601007387 */ /* 0x0003e20000100800 */
[----:B----4-:R-:W-:-:S03]  /*167d0*/  SHF.L.U64.HI R16, R167, 0x2, R170 ;  /* 0x00000002a7107819 */ /* 0x010fc600000102aa */
[----:B------:R-:W-:Y:S04]  /*167e0*/  STL [R1+0x624], R19 ;  /* 0x0006241301007387 */ /* 0x000fe80000100800 */
[----:B------:R-:W4:Y:S01]  /*167f0*/  LDL.LU R170, [R1+0xa1c] ;  /* 0x000a1c0001aa7983 */ /* 0x000f220000300800 */
[----:B-1----:R-:W-:-:S05]  /*16800*/  IMAD.SHL.U32 R6, R166, 0x4, RZ ;  /* 0x00000004a6067824 */ /* 0x002fca00078e00ff */
[----:B------:R1:W-:Y:S04]  /*16810*/  STL [R1+0x620], R6 ;  /* 0x0006200601007387 */ /* 0x0003e80000100800 */
[----:B------:R3:W-:Y:S01]  /*16820*/  STL [R1+0x61c], R16 ;  /* 0x00061c1001007387 */ /* 0x0007e20000100800 */
[----:B-1----:R-:W-:Y:S01]  /*16830*/  IMAD.SHL.U32 R6, R167, 0x4, RZ ;  /* 0x00000004a7067824 */ /* 0x002fe200078e00ff */
[----:B------:R-:W-:Y:S02]  /*16840*/  SHF.L.U64.HI R244, R243, 0x2, R235 ;  /* 0x00000002f3f47819 */ /* 0x000fe400000102eb */
[----:B------:R-:W-:Y:S02]  /*16850*/  SHF.L.U64.HI R240, R239, 0x2, R233 ;  /* 0x00000002eff07819 */ /* 0x000fe400000102e9 */
[----:B------:R-:W-:-:S02]  /*16860*/  SHF.L.U64.HI R246, R245, 0x2, R12 ;  /* 0x00000002f5f67819 */ /* 0x000fc4000001020c */
[----:B------:R-:W-:Y:S02]  /*16870*/  SHF.L.U64.HI R238, R237, 0x2, R231 ;  /* 0x00000002edee7819 */ /* 0x000fe400000102e7 */
[C---:B---3--:R-:W-:Y:S01]  /*16880*/  SHF.L.U64.HI R19, R168.reuse, 0x2, R171 ;  /* 0x00000002a8137819 */ /* 0x048fe200000102ab */
[----:B------:R-:W-:Y:S01]  /*16890*/  IMAD.SHL.U32 R16, R168, 0x4, RZ ;  /* 0x00000004a8107824 */ /* 0x000fe200078e00ff */
[----:B------:R-:W3:Y:S04]  /*168a0*/  LDL.LU R171, [R1+0xa18] ;  /* 0x000a180001ab7983 */ /* 0x000ee80000300800 */
[----:B------:R2:W-:Y:S04]  /*168b0*/  STL [R1+0x618], R6 ;  /* 0x0006180601007387 */ /* 0x0005e80000100800 */
[----:B------:R1:W-:Y:S01]  /*168c0*/  STL [R1+0x614], R19 ;  /* 0x0006141301007387 */ /* 0x0003e20000100800 */
[----:B--2---:R-:W-:-:S03]  /*168d0*/  SHF.L.U64.HI R6, R169, 0x2, R247 ;  /* 0x00000002a9067819 */ /* 0x004fc600000102f7 */
[----:B------:R-:W2:Y:S01]  /*168e0*/  LDL.LU R247, [R1+0xa14] ;  /* 0x000a140001f77983 */ /* 0x000ea20000300800 */
[----:B-1----:R-:W-:-:S03]  /*168f0*/  SHF.L.U32 R19, R169, 0x2, RZ ;  /* 0x00000002a9137819 */ /* 0x002fc600000006ff */
[----:B------:R4:W-:Y:S04]  /*16900*/  STL [R1+0x610], R16 ;  /* 0x0006101001007387 */ /* 0x0009e80000100800 */
[----:B------:R1:W-:Y:S01]  /*16910*/  STL [R1+0x60c], R6 ;  /* 0x00060c0601007387 */ /* 0x0003e20000100800 */
[----:B----4-:R-:W-:-:S03]  /*16920*/  SHF.L.U64.HI R16, R170, 0x2, R252 ;  /* 0x00000002aa107819 */ /* 0x010fc600000102fc */
[----:B------:R4:W-:Y:S01]  /*16930*/  STL [R1+0x608], R19 ;  /* 0x0006081301007387 */ /* 0x0009e20000100800 */
[----:B-1----:R-:W-:-:S03]  /*16940*/  IMAD.SHL.U32 R6, R170, 0x4, RZ ;  /* 0x00000004aa067824 */ /* 0x002fc600078e00ff */
[----:B------:R1:W-:Y:S04]  /*16950*/  STL [R1+0x604], R16 ;  /* 0x0006041001007387 */ /* 0x0003e80000100800 */
[----:B------:R3:W-:Y:S04]  /*16960*/  STL [R1+0x600], R6 ;  /* 0x0006000601007387 */ /* 0x0007e80000100800 */
[----:B------:R-:W4:Y:S04]  /*16970*/  LDL.LU R235, [R1+0xa10] ;  /* 0x000a100001eb7983 */ /* 0x000f280000300800 */
[----:B------:R-:W3:Y:S04]  /*16980*/  LDL.LU R233, [R1+0xa0c] ;  /* 0x000a0c0001e97983 */ /* 0x000ee80000300800 */
[----:B------:R-:W2:Y:S04]  /*16990*/  LDL.LU R12, [R1+0x8fc] ;  /* 0x0008fc00010c7983 */ /* 0x000ea80000300800 */
[----:B------:R-:W2:Y:S01]  /*169a0*/  LDL.LU R231, [R1+0xa08] ;  /* 0x000a080001e77983 */ /* 0x000ea20000300800 */
[----:B------:R-:W-:-:S03]  /*169b0*/  SHF.L.U64.HI R242, R241, 0x2, R172 ;  /* 0x00000002f1f27819 */ /* 0x000fc600000102ac */
[----:B------:R-:W2:Y:S01]  /*169c0*/  LDL.LU R172, [R1+0x900] ;  /* 0x0009000001ac7983 */ /* 0x000ea20000300800 */
[----:B----4-:R-:W-:-:S03]  /*169d0*/  SHF.L.U64.HI R236, R235, 0x2, R229 ;  /* 0x00000002ebec7819 */ /* 0x010fc600000102e5 */
[----:B------:R-:W4:Y:S01]  /*169e0*/  LDL.LU R229, [R1+0xa04] ;  /* 0x000a040001e57983 */ /* 0x000f220000300800 */
[----:B---3--:R-:W-:-:S03]  /*169f0*/  SHF.L.U64.HI R234, R233, 0x2, R227 ;  /* 0x00000002e9ea7819 */ /* 0x008fc600000102e3 */
[----:B------:R-:W3:Y:S04]  /*16a00*/  LDL.LU R186, [R1+0x904] ;  /* 0x0009040001ba7983 */ /* 0x000ee80000300800 */
[----:B------:R-:W3:Y:S01]  /*16a10*/  LDL.LU R227, [R1+0xa00] ;  /* 0x000a000001e37983 */ /* 0x000ee20000300800 */
[----:B--2---:R-:W-:-:S03]  /*16a20*/  SHF.L.U64.HI R232, R231, 0x2, R225 ;  /* 0x00000002e7e87819 */ /* 0x004fc600000102e1 */
[----:B------:R-:W2:Y:S04]  /*16a30*/  LDL.LU R22, [R1+0x908] ;  /* 0x0009080001167983 */ /* 0x000ea80000300800 */
[----:B------:R-:W2:Y:S04]  /*16a40*/  LDL.LU R184, [R1+0x90c] ;  /* 0x00090c0001b87983 */ /* 0x000ea80000300800 */
[----:B------:R-:W2:Y:S04]  /*16a50*/  LDL.LU R225, [R1+0x9fc] ;  /* 0x0009fc0001e17983 */ /* 0x000ea80000300800 */
[----:B------:R-:W2:Y:S04]  /*16a60*/  LDL.LU R21, [R1+0x910] ;  /* 0x0009100001157983 */ /* 0x000ea80000300800 */
[----:B------:R-:W2:Y:S01]  /*16a70*/  LDL.LU R182, [R1+0x918] ;  /* 0x0009180001b67983 */ /* 0x000ea20000300800 */
[----:B----4-:R-:W-:-:S03]  /*16a80*/  SHF.L.U64.HI R230, R229, 0x2, R223 ;  /* 0x00000002e5e67819 */ /* 0x010fc600000102df */
[----:B------:R-:W4:Y:S04]  /*16a90*/  LDL.LU R223, [R1+0x9f8] ;  /* 0x0009f80001df7983 */ /* 0x000f280000300800 */
[----:B------:R-:W4:Y:S01]  /*16aa0*/  LDL.LU R20, [R1+0x91c] ;  /* 0x00091c0001147983 */ /* 0x000f220000300800 */
[----:B---3--:R-:W-:-:S03]  /*16ab0*/  SHF.L.U64.HI R228, R227, 0x2, R221 ;  /* 0x00000002e3e47819 */ /* 0x008fc600000102dd */
[----:B------:R-:W3:Y:S04]  /*16ac0*/  LDL.LU R180, [R1+0x920] ;  /* 0x0009200001b47983 */ /* 0x000ee80000300800 */
[----:B------:R-:W3:Y:S04]  /*16ad0*/  LDL.LU R221, [R1+0x9f4] ;  /* 0x0009f40001dd7983 */ /* 0x000ee80000300800 */
[----:B------:R-:W3:Y:S01]  /*16ae0*/  LDL.LU R19, [R1+0x924] ;  /* 0x0009240001137983 */ /* 0x000ee20000300800 */
[----:B--2---:R-:W-:-:S03]  /*16af0*/  SHF.L.U64.HI R226, R225, 0x2, R219 ;  /* 0x00000002e1e27819 */ /* 0x004fc600000102db */
[----:B------:R-:W2:Y:S04]  /*16b00*/  LDL.LU R178, [R1+0x928] ;  /* 0x0009280001b27983 */ /* 0x000ea80000300800 */
[----:B------:R-:W2:Y:S01]  /*16b10*/  LDL.LU R219, [R1+0x9f0] ;  /* 0x0009f00001db7983 */ /* 0x000ea20000300800 */
[----:B------:R-:W-:-:S03]  /*16b20*/  SHF.L.U64.HI R250, R249, 0x2, R13 ;  /* 0x00000002f9fa7819 */ /* 0x000fc6000001020d */
[----:B-1----:R-:W2:Y:S01]  /*16b30*/  LDL.LU R16, [R1+0x92c] ;  /* 0x00092c0001107983 */ /* 0x002ea20000300800 */
[----:B------:R-:W-:-:S03]  /*16b40*/  SHF.L.U64.HI R248, R247, 0x2, R174 ;  /* 0x00000002f7f87819 */ /* 0x000fc600000102ae */
[----:B------:R-:W2:Y:S01]  /*16b50*/  LDL.LU R176, [R1+0x930] ;  /* 0x0009300001b07983 */ /* 0x000ea20000300800 */
[----:B------:R-:W-:Y:S02]  /*16b60*/  SHF.L.U64.HI R192, R191, 0x2, R183 ;  /* 0x00000002bfc07819 */ /* 0x000fe400000102b7 */
[----:B----4-:R-:W-:Y:S02]  /*16b70*/  SHF.L.U64.HI R224, R223, 0x2, R215 ;  /* 0x00000002dfe07819 */ /* 0x010fe400000102d7 */
[----:B------:R-:W4:Y:S04]  /*16b80*/  LDL.LU R215, [R1+0x9ec] ;  /* 0x0009ec0001d77983 */ /* 0x000f280000300800 */
[----:B------:R-:W4:Y:S04]  /*16b90*/  LDL.LU R13, [R1+0x934] ;  /* 0x00093400010d7983 */ /* 0x000f280000300800 */
[----:B------:R-:W4:Y:S01]  /*16ba0*/  LDL.LU R174, [R1+0x938] ;  /* 0x0009380001ae7983 */ /* 0x000f220000300800 */
[----:B---3--:R-:W-:-:S03]  /*16bb0*/  SHF.L.U64.HI R222, R221, 0x2, R12 ;  /* 0x00000002ddde7819 */ /* 0x008fc6000001020c */
[----:B------:R-:W3:Y:S01]  /*16bc0*/  LDL.LU R12, [R1+0x940] ;  /* 0x00094000010c7983 */ /* 0x000ee20000300800 */
[----:B--2---:R-:W-:-:S03]  /*16bd0*/  SHF.L.U64.HI R220, R219, 0x2, R172 ;  /* 0x00000002dbdc7819 */ /* 0x004fc600000102ac */
[----:B------:R-:W2:Y:S04]  /*16be0*/  LDL.LU R172, [R1+0x944] ;  /* 0x0009440001ac7983 */ /* 0x000ea80000300800 */
[----:B------:R-:W4:Y:S01]  /*16bf0*/  LDL.LU R183, [R1+0x9e8] ;  /* 0x0009e80001b77983 */ /* 0x000f220000300800 */
[----:B------:R-:W-:Y:S02]  /*16c00*/  SHF.L.U64.HI R218, R217, 0x2, R186 ;  /* 0x00000002d9da7819 */ /* 0x000fe400000102ba */
[----:B------:R-:W-:Y:S02]  /*16c10*/  SHF.L.U64.HI R206, R205, 0x2, R180 ;  /* 0x00000002cdce7819 */ /* 0x000fe400000102b4 */
[----:B------:R-:W3:Y:S01]  /*16c20*/  LDL.LU R180, [R1+0x954] ;  /* 0x0009540001b47983 */ /* 0x000ee20000300800 */
[----:B------:R-:W-:-:S02]  /*16c30*/  SHF.L.U64.HI R186, R185, 0x2, R179 ;  /* 0x00000002b9ba7819 */ /* 0x000fc400000102b3 */
[----:B------:R-:W-:Y:S01]  /*16c40*/  SHF.L.U64.HI R202, R201, 0x2, R178 ;  /* 0x00000002c9ca7819 */ /* 0x000fe200000102b2 */
[----:B------:R-:W3:Y:S01]  /*16c50*/  LDL.LU R179, [R1+0x9e4] ;  /* 0x0009e40001b37983 */ /* 0x000ee20000300800 */
[----:B------:R-:W-:Y:S02]  /*16c60*/  SHF.L.U64.HI R214, R213, 0x2, R184 ;  /* 0x00000002d5d67819 */ /* 0x000fe400000102b8 */
[----:B------:R-:W-:Y:S01]  /*16c70*/  SHF.L.U64.HI R198, R197, 0x2, R176 ;  /* 0x00000002c5c67819 */ /* 0x000fe200000102b0 */
[----:B------:R-:W3:Y:S04]  /*16c80*/  LDL.LU R178, [R1+0x958] ;  /* 0x0009580001b27983 */ /* 0x000ee80000300800 */
[----:B------:R-:W3:Y:S01]  /*16c90*/  LDL.LU R176, [R1+0x95c] ;  /* 0x00095c0001b07983 */ /* 0x000ee20000300800 */
[----:B----4-:R-:W-:-:S03]  /*16ca0*/  SHF.L.U64.HI R184, R183, 0x2, R181 ;  /* 0x00000002b7b87819 */ /* 0x010fc600000102b5 */
[----:B------:R-:W4:Y:S01]  /*16cb0*/  LDL.LU R181, [R1+0x9e0] ;  /* 0x0009e00001b57983 */ /* 0x000f220000300800 */
[----:B------:R-:W-:Y:S02]  /*16cc0*/  SHF.L.U64.HI R194, R193, 0x2, R174 ;  /* 0x00000002c1c27819 */ /* 0x000fe400000102ae */
[----:B--2---:R-:W-:Y:S01]  /*16cd0*/  SHF.L.U64.HI R188, R187, 0x2, R172 ;  /* 0x00000002bbbc7819 */ /* 0x004fe200000102ac */
[----:B------:R-:W2:Y:S04]  /*16ce0*/  LDL.LU R174, [R1+0x960] ;  /* 0x0009600001ae7983 */ /* 0x000ea80000300800 */
[----:B------:R-:W2:Y:S04]  /*16cf0*/  LDL.LU R172, [R1+0x964] ;  /* 0x0009640001ac7983 */ /* 0x000ea80000300800 */
[----:B------:R-:W2:Y:S04]  /*16d00*/  LDL R118, [R1+0x848] ;  /* 0x0008480001767983 */ /* 0x000ea80000100800 */
[----:B------:R-:W2:Y:S04]  /*16d10*/  LDL.LU R117, [R1+0x968] ;  /* 0x0009680001757983 */ /* 0x000ea80000300800 */
[----:B------:R-:W2:Y:S04]  /*16d20*/  LDL R116, [R1+0x84c] ;  /* 0x00084c0001747983 */ /* 0x000ea80000100800 */
[----:B------:R-:W2:Y:S04]  /*16d30*/  LDL.LU R115, [R1+0x96c] ;  /* 0x00096c0001737983 */ /* 0x000ea80000300800 */
[----:B------:R-:W2:Y:S04]  /*16d40*/  LDL R114, [R1+0x868] ;  /* 0x0008680001727983 */ /* 0x000ea80000100800 */
[----:B------:R-:W2:Y:S04]  /*16d50*/  LDL.LU R113, [R1+0x970] ;  /* 0x0009700001717983 */ /* 0x000ea80000300800 */
[----:B------:R-:W2:Y:S04]  /*16d60*/  LDL.LU R112, [R1+0x86c] ;  /* 0x00086c0001707983 */ /* 0x000ea80000300800 */
[----:B------:R-:W2:Y:S04]  /*16d70*/  LDL.LU R111, [R1+0x974] ;  /* 0x00097400016f7983 */ /* 0x000ea80000300800 */
[----:B------:R-:W2:Y:S01]  /*16d80*/  LDL.LU R110, [R1+0x870] ;  /* 0x00087000016e7983 */ /* 0x000ea20000300800 */
[----:B------:R-:W-:-:S03]  /*16d90*/  SHF.L.U64.HI R216, R215, 0x2, R22 ;  /* 0x00000002d7d87819 */ /* 0x000fc60000010216 */
[----:B------:R-:W2:Y:S01]  /*16da0*/  LDL.LU R109, [R1+0x978] ;  /* 0x00097800016d7983 */ /* 0x000ea20000300800 */
[----:B------:R-:W-:-:S03]  /*16db0*/  SHF.L.U64.HI R210, R209, 0x2, R182 ;  /* 0x00000002d1d27819 */ /* 0x000fc600000102b6 */
[----:B------:R-:W2:Y:S01]  /*16dc0*/  LDL.LU R108, [R1+0x874] ;  /* 0x00087400016c7983 */ /* 0x000ea20000300800 */
[----:B------:R-:W-:-:S03]  /*16dd0*/  SHF.L.U64.HI R212, R211, 0x2, R21 ;  /* 0x00000002d3d47819 */ /* 0x000fc60000010215 */
[----:B------:R-:W2:Y:S04]  /*16de0*/  LDL.LU R107, [R1+0x878] ;  /* 0x00087800016b7983 */ /* 0x000ea80000300800 */
[----:B------:R-:W2:Y:S04]  /*16df0*/  LDL.LU R23, [R1+0x980] ;  /* 0x0009800001177983 */ /* 0x000ea80000300800 */
[----:B------:R-:W2:Y:S01]  /*16e00*/  LDL.LU R22, [R1+0x87c] ;  /* 0x00087c0001167983 */ /* 0x000ea20000300800 */
[----:B----4-:R-:W-:-:S03]  /*16e10*/  SHF.L.U64.HI R182, R181, 0x2, R175 ;  /* 0x00000002b5b67819 */ /* 0x010fc600000102af */
[----:B------:R-:W4:Y:S04]  /*16e20*/  LDL.LU R175, [R1+0x9dc] ;  /* 0x0009dc0001af7983 */ /* 0x000f280000300800 */
[----:B------:R-:W4:Y:S01]  /*16e30*/  LDL.LU R21, [R1+0x880] ;  /* 0x0008800001157983 */ /* 0x000f220000300800 */
[----:B------:R-:W-:Y:S02]  /*16e40*/  SHF.L.U64.HI R208, R207, 0x2, R20 ;  /* 0x00000002cfd07819 */ /* 0x000fe40000010214 */
[----:B------:R-:W-:Y:S01]  /*16e50*/  SHF.L.U64.HI R204, R203, 0x2, R19 ;  /* 0x00000002cbcc7819 */ /* 0x000fe20000010213 */
[----:B------:R-:W4:Y:S01]  /*16e60*/  LDL.LU R20, [R1+0x988] ;  /* 0x0009880001147983 */ /* 0x000f220000300800 */
[----:B------:R-:W-:Y:S02]  /*16e70*/  SHF.L.U64.HI R200, R199, 0x2, R16 ;  /* 0x00000002c7c87819 */ /* 0x000fe40000010210 */
[----:B------:R-:W-:Y:S01]  /*16e80*/  SHF.L.U64.HI R196, R195, 0x2, R13 ;  /* 0x00000002c3c47819 */ /* 0x000fe2000001020d */
[----:B------:R-:W4:Y:S01]  /*16e90*/  LDL.LU R19, [R1+0x884] ;  /* 0x0008840001137983 */ /* 0x000f220000300800 */
[----:B---3--:R-:W-:-:S03]  /*16ea0*/  SHF.L.U64.HI R190, R189, 0x2, R12 ;  /* 0x00000002bdbe7819 */ /* 0x008fc6000001020c */
[----:B------:R-:W3:Y:S04]  /*16eb0*/  LDL.LU R16, [R1+0x98c] ;  /* 0x00098c0001107983 */ /* 0x000ee80000300800 */
[----:B------:R-:W3:Y:S04]  /*16ec0*/  LDL.LU R13, [R1+0x888] ;  /* 0x00088800010d7983 */ /* 0x000ee80000300800 */
[----:B------:R-:W3:Y:S01]  /*16ed0*/  LDL.LU R12, [R1+0x990] ;  /* 0x00099000010c7983 */ /* 0x000ee20000300800 */
[----:B--2---:R-:W-:-:S03]  /*16ee0*/  SHF.L.U64.HI R160, R107, 0x2, R15 ;  /* 0x000000026ba07819 */ /* 0x004fc6000001020f */
[----:B------:R-:W2:Y:S01]  /*16ef0*/  LDL.LU R15, [R1+0x9d8] ;  /* 0x0009d800010f7983 */ /* 0x000ea20000300800 */
[----:B----4-:R-:W-:-:S03]  /*16f00*/  SHF.L.U64.HI R156, R21, 0x2, R10 ;  /* 0x00000002159c7819 */ /* 0x010fc6000001020a */
[----:B------:R-:W4:Y:S01]  /*16f10*/  LDL.LU R10, [R1+0x9d4] ;  /* 0x0009d400010a7983 */ /* 0x000f220000300800 */
[----:B------:R-:W-:Y:S02]  /*16f20*/  SHF.R.S32.HI R9, RZ, 0x1f, R8 ;  /* 0x0000001fff097819 */ /* 0x000fe40000011408 */
[----:B------:R-:W-:Y:S01]  /*16f30*/  SHF.R.S32.HI R0, RZ, 0x1f, R106 ;  /* 0x0000001fff007819 */ /* 0x000fe2000001146a */
[----:B------:R-:W-:Y:S02]  /*16f40*/  IMAD.SHL.U32 R157, R22, 0x4, RZ ;  /* 0x00000004169d7824 */ /* 0x000fe400078e00ff */
[----:B------:R-:W-:Y:S01]  /*16f50*/  IMAD R14, R9, 0x1c, RZ ;  /* 0x0000001c090e7824 */ /* 0x000fe200078e02ff */
[----:B------:R-:W-:Y:S01]  /*16f60*/  LEA.HI R9, R0, R106, RZ, 0x5 ;  /* 0x0000006a00097211 */ /* 0x000fe200078f28ff */
[----:B------:R-:W-:Y:S01]  /*16f70*/  IMAD.SHL.U32 R155, R21, 0x4, RZ ;  /* 0x00000004159b7824 */ /* 0x000fe200078e00ff */
[----:B------:R-:W-:Y:S01]  /*16f80*/  SHF.L.U64.HI R158, R22, 0x2, R23 ;  /* 0x00000002169e7819 */ /* 0x000fe20000010217 */
[C---:B------:R-:W-:Y:S01]  /*16f90*/  IMAD.SHL.U32 R153, R19.reuse, 0x4, RZ ;  /* 0x0000000413997824 */ /* 0x040fe200078e00ff */
[----:B------:R-:W-:Y:S01]  /*16fa0*/  SHF.L.U64.HI R154, R19, 0x2, R20 ;  /* 0x00000002139a7819 */ /* 0x000fe20000010214 */
[----:B------:R-:W1:Y:S01]  /*16fb0*/  LDC R106, c[0x0][0x230] ;  /* 0x00008c00ff6a7b82 */ /* 0x000e620000000800 */
[----:B---3--:R-:W-:-:S02]  /*16fc0*/  SHF.L.U64.HI R152, R13, 0x2, R16 ;  /* 0x000000020d987819 */ /* 0x008fc40000010210 */
[----:B------:R-:W-:Y:S02]  /*16fd0*/  SHF.R.S32.HI R16, RZ, 0x5, R9 ;  /* 0x00000005ff107819 */ /* 0x000fe40000011409 */
[C---:B--2---:R-:W-:Y:S01]  /*16fe0*/  SHF.L.U64.HI R22, R15.reuse, 0x2, R12 ;  /* 0x000000020f167819 */ /* 0x044fe2000001020c */
[----:B------:R-:W-:Y:S02]  /*16ff0*/  IMAD.SHL.U32 R21, R15, 0x4, RZ ;  /* 0x000000040f157824 */ /* 0x000fe400078e00ff */
[----:B------:R2:W5:Y:S01]  /*17000*/  LDL.LU R15, [R1+0x9d0] ;  /* 0x0009d000010f7983 */ /* 0x0005620000300800 */
[C---:B----4-:R-:W-:Y:S01]  /*17010*/  SHF.L.U64.HI R20, R10.reuse, 0x2, R11 ;  /* 0x000000020a147819 */ /* 0x050fe2000001020b */
[----:B------:R-:W-:Y:S02]  /*17020*/  IMAD.SHL.U32 R19, R10, 0x4, RZ ;  /* 0x000000040a137824 */ /* 0x000fe400078e00ff */
[----:B------:R2:W5:Y:S04]  /*17030*/  LDL.LU R11, [R1+0x9cc] ;  /* 0x0009cc00010b7983 */ /* 0x0005680000300800 */
[----:B------:R2:W5:Y:S04]  /*17040*/  LDL.LU R10, [R1+0x9c8] ;  /* 0x0009c800010a7983 */ /* 0x0005680000300800 */
[----:B------:R2:W5:Y:S01]  /*17050*/  LDL.LU R9, [R1+0x9c4] ;  /* 0x0009c40001097983 */ /* 0x0005620000300800 */
[----:B------:R-:W-:Y:S01]  /*17060*/  SHF.R.S32.HI R24, RZ, 0x1f, R7 ;  /* 0x0000001fff187819 */ /* 0x000fe20000011407 */
[----:B------:R-:W-:Y:S01]  /*17070*/  IMAD.WIDE.U32 R2, R7, 0x1c, R26 ;  /* 0x0000001c07027825 */ /* 0x000fe200078e001a */
[----:B------:R-:W-:-:S03]  /*17080*/  SHF.L.U32 R23, R13, 0x2, RZ ;  /* 0x000000020d177819 */ /* 0x000fc600000006ff */
[----:B------:R-:W-:Y:S02]  /*17090*/  IMAD R24, R24, 0x1c, RZ ;  /* 0x0000001c18187824 */ /* 0x000fe400078e02ff */
[----:B------:R-:W-:Y:S01]  /*170a0*/  IMAD.WIDE.U32 R4, R8, 0x1c, R28 ;  /* 0x0000001c08047825 */ /* 0x000fe200078e001c */
[----:B------:R-:W-:Y:S02]  /*170b0*/  SHF.R.S32.HI R12, RZ, 0x1f, R8 ;  /* 0x0000001fff0c7819 */ /* 0x000fe40000011408 */
[----:B------:R-:W-:Y:S01]  /*170c0*/  SHF.R.S32.HI R13, RZ, 0x1f, R7 ;  /* 0x0000001fff0d7819 */ /* 0x000fe20000011407 */
[----:B-1----:R-:W-:Y:S01]  /*170d0*/  VIADD R106, R106, 0xffffff20 ;  /* 0xffffff206a6a7836 */ /* 0x002fe20000000000 */
[----:B------:R-:W-:Y:S01]  /*170e0*/  SHF.L.U64.HI R252, R171, 0x2, R251 ;  /* 0x00000002abfc7819 */ /* 0x000fe200000102fb */
[----:B------:R-:W-:Y:S01]  /*170f0*/  IMAD.IADD R0, R3, 0x1, R24 ;  /* 0x0000000103007824 */ /* 0x000fe200078e0218 */
[----:B------:R-:W-:Y:S01]  /*17100*/  IADD3 R3, R5, R14, RZ ;  /* 0x0000000e05037210 */ /* 0x000fe20007ffe0ff */
[----:B------:R-:W-:Y:S01]  /*17110*/  IMAD.SHL.U32 R251, R171, 0x4, RZ ;  /* 0x00000004abfb7824 */ /* 0x000fe200078e00ff */
[----:B------:R-:W-:Y:S01]  /*17120*/  SHF.L.U64.HI R180, R179, 0x2, R180 ;  /* 0x00000002b3b47819 */ /* 0x000fe200000102b4 */
[----:B------:R-:W-:Y:S01]  /*17130*/  IMAD.MOV.U32 R5, RZ, RZ, R106 ;  /* 0x000000ffff057224 */ /* 0x000fe200078e006a */
[----:B------:R-:W-:Y:S01]  /*17140*/  SHF.L.U64.HI R178, R177, 0x2, R178 ;  /* 0x00000002b1b27819 */ /* 0x000fe200000102b2 */
[----:B------:R-:W-:Y:S01]  /*17150*/  IMAD.SHL.U32 R171, R118, 0x4, RZ ;  /* 0x0000000476ab7824 */ /* 0x000fe200078e00ff */
        /* <DEDUP_REMOVED lines=8> */
[C---:B------:R-:W-:Y:S01]  /*171e0*/  SHF.L.U64.HI R168, R114.reuse, 0x2, R115 ;  /* 0x0000000272a87819 */ /* 0x040fe20000010273 */
[----:B------:R-:W-:Y:S01]  /*171f0*/  IMAD.MOV.U32 R14, RZ, RZ, RZ ;  /* 0x000000ffff0e7224 */ /* 0x000fe200078e00ff */
[----:B------:R-:W-:-:S02]  /*17200*/  SHF.L.U32 R167, R114, 0x2, RZ ;  /* 0x0000000272a77819 */ /* 0x000fc400000006ff */
[----:B------:R-:W-:Y:S02]  /*17210*/  CS2R R24, SRZ ;  /* 0x0000000000187805 */ /* 0x000fe4000001ff00 */
[----:B------:R-:W-:Y:S02]  /*17220*/  SHF.L.U64.HI R166, R112, 0x2, R113 ;  /* 0x0000000270a67819 */ /* 0x000fe40000010271 */
[----:B------:R-:W-:Y:S02]  /*17230*/  CS2R R26, SRZ ;  /* 0x00000000001a7805 */ /* 0x000fe4000001ff00 */
[----:B------:R-:W-:Y:S02]  /*17240*/  SHF.L.U64.HI R164, R110, 0x2, R111 ;  /* 0x000000026ea47819 */ /* 0x000fe4000001026f */
[----:B------:R-:W-:Y:S02]  /*17250*/  CS2R R28, SRZ ;  /* 0x00000000001c7805 */ /* 0x000fe4000001ff00 */
[----:B------:R-:W-:-:S02]  /*17260*/  SHF.L.U64.HI R162, R108, 0x2, R109 ;  /* 0x000000026ca27819 */ /* 0x000fc4000001026d */
[----:B------:R-:W-:Y:S02]  /*17270*/  CS2R R30, SRZ ;  /* 0x00000000001e7805 */ /* 0x000fe4000001ff00 */
[----:B------:R-:W-:Y:S02]  /*17280*/  SHF.L.U32 R159, R107, 0x2, RZ ;  /* 0x000000026b9f7819 */ /* 0x000fe400000006ff */
[----:B------:R-:W-:Y:S02]  /*17290*/  CS2R R32, SRZ ;  /* 0x0000000000207805 */ /* 0x000fe4000001ff00 */
[----:B------:R-:W-:Y:S02]  /*172a0*/  SHF.L.U64.HI R6, R8, 0x2, R12 ;  /* 0x0000000208067819 */ /* 0x000fe4000001020c */
        /* <DEDUP_REMOVED lines=35> */
[----:B------:R-:W-:Y:S01]  /*174e0*/  CS2R R104, SRZ ;  /* 0x0000000000687805 */ /* 0x000fe2000001ff00 */
[----:B------:R-:W-:Y:S01]  /*174f0*/  IMAD.SHL.U32 R249, R249, 0x4, RZ ;  /* 0x00000004f9f97824 */ /* 0x000fe200078e00ff */
[----:B------:R-:W-:Y:S01]  /*17500*/  SHF.L.U32 R247, R247, 0x2, RZ ;  /* 0x00000002f7f77819 */ /* 0x000fe200000006ff */
        /* <DEDUP_REMOVED lines=19> */
[----:B------:R-:W-:Y:S01]  /*17640*/  SHF.L.U64.HI R13, R7, 0x2, R13 ;  /* 0x00000002070d7819 */ /* 0x000fe2000001020d */
[----:B------:R-:W-:Y:S01]  /*17650*/  IMAD.SHL.U32 R219, R219, 0x4, RZ ;  /* 0x00000004dbdb7824 */ /* 0x000fe200078e00ff */
[----:B------:R-:W-:Y:S01]  /*17660*/  CS2R R106, SRZ ;  /* 0x00000000006a7805 */ /* 0x000fe2000001ff00 */
        /* <DEDUP_REMOVED lines=33> */
[----:B------:R-:W-:-:S02]  /*17880*/  CS2R R140, SRZ ;  /* 0x00000000008c7805 */ /* 0x000fc4000001ff00 */
[----:B------:R-:W-:Y:S02]  /*17890*/  CS2R R142, SRZ ;  /* 0x00000000008e7805 */ /* 0x000fe4000001ff00 */
[----:B------:R-:W-:Y:S02]  /*178a0*/  CS2R R144, SRZ ;  /* 0x0000000000907805 */ /* 0x000fe4000001ff00 */
[----:B------:R-:W-:Y:S02]  /*178b0*/  CS2R R146, SRZ ;  /* 0x0000000000927805 */ /* 0x000fe4000001ff00 */
[----:B------:R-:W-:Y:S02]  /*178c0*/  CS2R R148, SRZ ;  /* 0x0000000000947805 */ /* 0x000fe4000001ff00 */
[----:B------:R-:W-:Y:S01]  /*178d0*/  CS2R R150, SRZ ;  /* 0x0000000000967805 */ /* 0x000fe2000001ff00 */
[----:B------:R-:W-:Y:S01]  /*178e0*/  VIADD R6, R16, 0xfffffff9 ;  /* 0xfffffff910067836 */ /* 0x000fe20000000000 */
[----:B------:R-:W-:Y:S01]  /*178f0*/  UMOV UR14, 0x6 ;  /* 0x00000006000e7882 */ /* 0x000fe20000000000 */
[----:B--2---:R-:W-:-:S05]  /*17900*/  UMOV UR13, 0xffffffff ;  /* 0xffffffff000d7882 */ /* 0x004fca0000000000 */
.L_x_1:
[----:B------:R-:W-:Y:S01]  /*17910*/  STL.64 [R1+0xbc0], R250 ;  /* 0x000bc0fa01007387 */ /* 0x000fe20000100a00 */
[----:B------:R-:W-:Y:S01]  /*17920*/  UIADD3 UR13, UR13, 0x1, URZ ;  /* 0x000000010d0d7890 */ /* 0x000fe2000fffe03f */
[----:B------:R-:W-:-:S04]  /*17930*/  DEPBAR.LE SB0, 0xc ;  /* 0x000083000000791a */ /* 0x000fc80000000000 */
        /* <DEDUP_REMOVED lines=63> */
[----:B-1----:R-:W2:Y:S04]  /*17d30*/  LDL.LU.64 R124, [R1] ;  /* 0x00000000017c7983 */ /* 0x002ea80000300a00 */
[----:B------:R-:W3:Y:S04]  /*17d40*/  LDL.LU.64 R126, [R1+0x8] ;  /* 0x00000800017e7983 */ /* 0x000ee80000300a00 */
[----:B------:R-:W4:Y:S04]  /*17d50*/  LDL.LU.64 R128, [R1+0x10] ;  /* 0x0000100001807983 */ /* 0x000f280000300a00 */
[----:B------:R-:W2:Y:S04]  /*17d60*/  LDL.LU.64 R130, [R1+0x18] ;  /* 0x0000180001827983 */ /* 0x000ea80000300a00 */
        /* <DEDUP_REMOVED lines=9> */
[----:B------:R-:W3:Y:S01]  /*17e00*/  LDL.LU.64 R150, [R1+0x68] ;  /* 0x0000680001967983 */ /* 0x000ee20000300a00 */
[----:B------:R-:W-:Y:S01]  /*17e10*/  UISETP.GT.AND UP0, UPT, UR13, 0x7, UPT ;  /* 0x000000070d00788c */ /* 0x000fe2000bf04270 */
[----:B------:R-:W-:Y:S01]  /*17e20*/  UMOV UR7, 0x40000040 ;  /* 0x4000004000077882 */ /* 0x000fe20000000000 */
[----:B------:R-:W-:Y:S06]  /*17e30*/  BAR.SYNC.DEFER_BLOCKING 0x0 ;  /* 0x0000000000007b1d */ /* 0x000fec0000010000 */
[----:B---3--:R-:W-:Y:S04]  /*17e40*/  STL.64 [R1+0xdc0], R150 ;  /* 0x000dc09601007387 */ /* 0x008fe80000100a00 */
[----:B--2---:R-:W-:Y:S04]  /*17e50*/  STL.64 [R1+0xdb8], R148 ;  /* 0x000db89401007387 */ /* 0x004fe80000100a00 */
[----:B----4-:R-:W-:Y:S04]  /*17e60*/  STL.64 [R1+0xdb0], R146 ;  /* 0x000db09201007387 */ /* 0x010fe80000100a00 */
        /* <DEDUP_REMOVED lines=61> */
[----:B-1----:R-:W2:Y:S04]  /*18240*/  LDL.LU.64 R24, [R1+0x200] ;  /* 0x0002000001187983 */ /* 0x002ea80000300a00 */
        /* <DEDUP_REMOVED lines=63> */
[----:B--2---:R-:W-:Y:S04]  /*18640*/  STL.64 [R1+0xfc0], R150 ;  /* 0x000fc09601007387 */ /* 0x004fe80000100a00 */
[----:B----4-:R-:W-:Y:S04]  /*18650*/  STL.64 [R1+0xfb8], R148 ;  /* 0x000fb89401007387 */ /* 0x010fe80000100a00 */
[----:B---3--:R-:W-:Y:S04]  /*18660*/  STL.64 [R1+0xfb0], R146 ;  /* 0x000fb09201007387 */ /* 0x008fe80000100a00 */
        /* <DEDUP_REMOVED lines=62> */
[----:B------:R-:W2:Y:S04]  /*18a50*/  LDL.LU.64 R26, [R1+0x408] ;  /* 0x00040800011a7983 */ /* 0x000ea80000300a00 */
        /* <DEDUP_REMOVED lines=61> */
[----:B------:R-:W2:Y:S01]  /*18e30*/  LDL.LU.64 R150, [R1+0x5f8] ;  /* 0x0005f80001967983 */ /* 0x000ea20000300a00 */
[----:B------:R-:W-:-:S03]  /*18e40*/  USEL UR13, UR13, URZ, !UP0 ;  /* 0x0000003f0d0d7287 */ /* 0x000fc6000c000000 */
[----:B------:R-:W3:Y:S01]  /*18e50*/  LDL.LU.64 R152, [R1+0x70] ;  /* 0x0000700001987983 */ /* 0x000ee20000300a00 */
[----:B------:R-:W-:-:S03]  /*18e60*/  ULEA UR4, UR13, UR12, 0xf ;  /* 0x0000000c0d047291 */ /* 0x000fc6000f8e783f */
[----:B------:R-:W3:Y:S01]  /*18e70*/  LDL.LU.64 R154, [R1+0x78] ;  /* 0x00007800019a7983 */ /* 0x000ee20000300a00 */
[----:B------:R-:W-:Y:S02]  /*18e80*/  UIADD3 UR5, UR4, 0x40000, URZ ;  /* 0x0004000004057890 */ /* 0x000fe4000fffe03f */
[----:B------:R-:W-:Y:S01]  /*18e90*/  USHF.R.U32.HI UR4, URZ, 0x4, UR4 ;  /* 0x000000043f047899 */ /* 0x000fe20008011604 */
[----:B------:R-:W3:Y:S01]  /*18ea0*/  LDL.LU.64 R156, [R1+0x80] ;  /* 0x00008000019c7983 */ /* 0x000ee20000300a00 */
[----:B------:R-:W-:Y:S02]  /*18eb0*/  USHF.R.U32.HI UR5, URZ, 0x4, UR5 ;  /* 0x000000043f057899 */ /* 0x000fe40008011605 */
[----:B------:R-:W-:Y:S01]  /*18ec0*/  USGXT.U32 UR4, UR4, 0xe ;  /* 0x0000000e0404789a */ /* 0x000fe20008000000 */
[----:B------:R-:W3:Y:S01]  /*18ed0*/  LDL.LU.64 R158, [R1+0x88] ;  /* 0x00008800019e7983 */ /* 0x000ee20000300a00 */
[----:B------:R-:W-:-:S03]  /*18ee0*/  USGXT.U32 UR6, UR5, 0xe ;  /* 0x0000000e0506789a */ /* 0x000fc60008000000 */
[----:B------:R-:W-:Y:S01]  /*18ef0*/  UMOV UR5, 0x40000040 ;  /* 0x4000004000057882 */ /* 0x000fe20000000000 */
[----:B------:R-:W-:Y:S01]  /*18f00*/  UIADD3 UR8, UP0, UR4, 0x2, URZ ;  /* 0x0000000204087890 */ /* 0x000fe2000ff1e03f */
[----:B------:R-:W3:Y:S01]  /*18f10*/  LDL.LU.64 R160, [R1+0x90] ;  /* 0x0000900001a07983 */ /* 0x000ee20000300a00 */
[----:B------:R-:W-:-:S03]  /*18f20*/  UIADD3 UR10, UP1, UR6, 0x2, URZ ;  /* 0x00000002060a7890 */ /* 0x000fc6000ff3e03f */
        /* <DEDUP_REMOVED lines=45> */
[----:B--2---:R-:W-:-:S06]  /*19200*/  WARPGROUP.ARRIVE ;  /* 0x00000000000079c5 */ /* 0x004fcc0000000000 */
[----:B------:R-:W-:Y:S01]  /*19210*/  HGMMA.64x256x8.F32.TF32 R24, gdesc[UR4], R24, gsb0 ;  /* 0x07e00000041879f0 */ /* 0x000fe20008002818 */
[----:B------:R-:W-:Y:S01]  /*19220*/  UMOV UR4, URZ ;  /* 0x0000003f00047c82 */ /* 0x000fe20008000000 */
[----:B------:R-:W-:Y:S01]  /*19230*/  UMOV UR5, URZ ;  /* 0x0000003f00057c82 */ /* 0x000fe20008000000 */
[----:B------:R-:W-:Y:S02]  /*19240*/  UIADD3.X UR9, UR4, 0x40000040, URZ, UP0, !UPT ;  /* 0x4000004004097890 */ /* 0x000fe400087fe43f */
[----:B------:R-:W-:Y:S02]  /*19250*/  UIADD3.X UR11, UR5, 0x40000040, URZ, UP1, !UPT ;  /* 0x40000040050b7890 */ /* 0x000fe40008ffe43f */
[----:B------:R-:W-:Y:S02]  /*19260*/  UIADD3.64 UR24, UR8, 0x2, URZ ;  /* 0x0000000208187897 */ /* 0x000fe4000fffe03f */
[----:B------:R-:W-:Y:S02]  /*19270*/  UIADD3.64 UR26, UR10, 0x2, URZ ;  /* 0x000000020a1a7897 */ /* 0x000fe4000fffe03f */
[----:B------:R-:W-:-:S02]  /*19280*/  UIADD3.64 UR20, UR8, 0x4, URZ ;  /* 0x0000000408147897 */ /* 0x000fc4000fffe03f */
[----:B------:R-:W-:Y:S01]  /*19290*/  UIADD3.64 UR22, UR10, 0x4, URZ ;  /* 0x000000040a167897 */ /* 0x000fe2000fffe03f */
[----:B------:R-:W-:Y:S02]  /*192a0*/  WARPGROUP.DEPBAR.LE gsb0, 0x0 ;  /* 0x00008000000079c5 */ /* 0x000fe40000010000 */
[----:B------:R-:W-:-:S12]  /*192b0*/  WARPGROUP.ARRIVE ;  /* 0x00000000000079c5 */ /* 0x000fd80000000000 */
[----:B------:R-:W-:Y:S03]  /*192c0*/  HGMMA.64x256x8.F32.TF32 R24, gdesc[UR8], R24, gsb0 ;  /* 0x07e00000081879f0 */ /* 0x000fe60008002818 */
[----:B------:R-:W-:Y:S02]  /*192d0*/  WARPGROUP.DEPBAR.LE gsb0, 0x0 ;  /* 0x00008000000079c5 */ /* 0x000fe40000010000 */
[----:B------:R-:W-:-:S15]  /*192e0*/  WARPGROUP.ARRIVE ;  /* 0x00000000000079c5 */ /* 0x000fde0000000000 */
[----:B------:R-:W-:-:S08]  /*192f0*/  NOP ;  /* 0x0000000000007918 */ /* 0x000fd00000000000 */
[----:B------:R-:W-:Y:S03]  /*19300*/  HGMMA.64x256x8.F32.TF32 R24, gdesc[UR24], R24, gsb0 ;  /* 0x07e00000181879f0 */ /* 0x000fe60008002818 */
[----:B------:R-:W-:Y:S02]  /*19310*/  WARPGROUP.DEPBAR.LE gsb0, 0x0 ;  /* 0x00008000000079c5 */ /* 0x000fe40000010000 */
[----:B------:R-:W-:-:S15]  /*19320*/  WARPGROUP.ARRIVE ;  /* 0x00000000000079c5 */ /* 0x000fde0000000000 */
[----:B------:R-:W-:-:S08]  /*19330*/  NOP ;  /* 0x0000000000007918 */ /* 0x000fd00000000000 */
[----:B------:R-:W-:Y:S03]  /*19340*/  HGMMA.64x256x8.F32.TF32 R24, gdesc[UR20], R24, gsb0 ;  /* 0x07e00000141879f0 */ /* 0x000fe60008002818 */
[----:B------:R-:W-:Y:S02]  /*19350*/  WARPGROUP.DEPBAR.LE gsb0, 0x0 ;  /* 0x00008000000079c5 */ /* 0x000fe40000010000 */
        /* <DEDUP_REMOVED lines=128> */
[----:B------:R-:W-:-:S02]  /*19b60*/  UIADD3.64 UR4, UR8, 0x1fe, URZ ;  /* 0x000001fe08047897 */ /* 0x000fc4000fffe03f */
[----:B------:R-:W-:Y:S01]  /*19b70*/  UIADD3.64 UR28, UR8, 0x200, URZ ;  /* 0x00000200081c7897 */ /* 0x000fe2000fffe03f */
[----:B------:R-:W-:Y:S01]  /*19b80*/  UMOV UR30, UR10 ;  /* 0x0000000a001e7c82 */ /* 0x000fe20008000000 */
[----:B------:R-:W-:Y:S01]  /*19b90*/  UMOV UR31, UR11 ;  /* 0x0000000b001f7c82 */ /* 0x000fe20008000000 */
[----:B------:R-:W-:Y:S02]  /*19ba0*/  UIADD3.64 UR24, UR8, 0x202, URZ ;  /* 0x0000020208187897 */ /* 0x000fe4000fffe03f */
[----:B------:R-:W-:Y:S01]  /*19bb0*/  UIADD3.64 UR20, UR8, 0x204, URZ ;  /* 0x0000020408147897 */ /* 0x000fe2000fffe03f */
[----:B--2---:R-:W-:-:S06]  /*19bc0*/  WARPGROUP.ARRIVE ;  /* 0x00000000000079c5 */ /* 0x004fcc0000000000 */
        /* <DEDUP_REMOVED lines=78> */
[----:B-1----:R-:W3:Y:S04]  /*1a0b0*/  LDL.LU.64 R150, [R1+0xdc0] ;  /* 0x000dc00001967983 */ /* 0x002ee80000300a00 */
        /* <DEDUP_REMOVED lines=13> */
[----:B------:R-:W-:-:S02]  /*1a190*/  UIADD3.64 UR4, UR8, 0x3fe, URZ ;  /* 0x000003fe08047897 */ /* 0x000fc4000fffe03f */
[----:B------:R-:W-:Y:S01]  /*1a1a0*/  UIADD3.64 UR28, UR8, 0x400, URZ ;  /* 0x00000400081c7897 */ /* 0x000fe2000fffe03f */
[----:B------:R-:W2:Y:S01]  /*1a1b0*/  LDL.LU.64 R122, [R1+0xd50] ;  /* 0x000d5000017a7983 */ /* 0x000ea20000300a00 */
[----:B------:R-:W-:Y:S01]  /*1a1c0*/  UMOV UR30, UR10 ;  /* 0x0000000a001e7c82 */ /* 0x000fe20008000000 */
[----:B------:R-:W-:Y:S01]  /*1a1d0*/  UMOV UR31, UR11 ;  /* 0x0000000b001f7c82 */ /* 0x000fe20008000000 */
[----:B------:R-:W-:Y:S01]  /*1a1e0*/  UIADD3.64 UR24, UR8, 0x402, URZ ;  /* 0x0000040208187897 */ /* 0x000fe2000fffe03f */
[----:B------:R-:W2:Y:S01]  /*1a1f0*/  LDL.LU.64 R120, [R1+0xd48] ;  /* 0x000d480001787983 */ /* 0x000ea20000300a00 */
[----:B------:R-:W-:-:S03]  /*1a200*/  UIADD3.64 UR20, UR8, 0x404, URZ ;  /* 0x0000040408147897 */ /* 0x000fc6000fffe03f */
        /* <DEDUP_REMOVED lines=48> */
[----:B---3--:R-:W-:-:S06]  /*1a510*/  WARPGROUP.ARRIVE ;  /* 0x00000000000079c5 */ /* 0x008fcc0000000000 */
        /* <DEDUP_REMOVED lines=14> */
[----:B------:R-:W-:Y:S04]  /*1a600*/  STL.64 [R1], R124 ;  /* 0x0000007c01007387 */ /* 0x000fe80000100a00 */
        /* <DEDUP_REMOVED lines=64> */
[----:B------:R-:W4:Y:S04]  /*1aa10*/  LDL.LU.64 R248, [R1+0xbb8] ;  /* 0x000bb80001f87983 */ /* 0x000f280000300a00 */
[----:B------:R-:W3:Y:S04]  /*1aa20*/  LDL.LU.64 R246, [R1+0xbb0] ;  /* 0x000bb00001f67983 */ /* 0x000ee80000300a00 */
        /* <DEDUP_REMOVED lines=63> */
[----:B------:R-:W3:Y:S01]  /*1ae20*/  LDL R12, [R1+0x85c] ;  /* 0x00085c00010c7983 */ /* 0x000ee20000100800 */
[----:B------:R-:W-:Y:S01]  /*1ae30*/  IADD3 R6, R16, -0x7, RZ ;  /* 0xfffffff910067810 */ /* 0x000fe20007ffe0ff */
[----:B------:R-:W-:Y:S01]  /*1ae40*/  UIADD3 UR14, UR14, 0x1, URZ ;  /* 0x000000010e0e7890 */ /* 0x000fe2000fffe03f */
[----:B------:R-:W-:Y:S02]  /*1ae50*/  ISETP.GT.AND P1, PT, R5, RZ, PT ;  /* 0x000000ff0500720c */ /* 0x000fe40003f24270 */
[----:B------:R-:W-:Y:S01]  /*1ae60*/  ISETP.GE.AND P0, PT, R14, R6, PT ;  /* 0x000000060e00720c */ /* 0x000fe20003f06270 */
[----:B------:R-:W-:Y:S01]  /*1ae70*/  UISETP.GT.AND UP0, UPT, UR14, 0x7, UPT ;  /* 0x000000070e00788c */ /* 0x000fe2000bf04270 */
[----:B------:R-:W-:-:S03]  /*1ae80*/  SEL R6, RZ, 0x4, !P1 ;  /* 0x00000004ff067807 */ /* 0x000fc60004800000 */
[----:B------:R-:W-:Y:S01]  /*1ae90*/  USEL UR14, UR14, URZ, !UP0 ;  /* 0x0000003f0e0e7287 */ /* 0x000fe2000c000000 */
[----:B------:R-:W-:-:S04]  /*1aea0*/  SEL R6, R6, RZ, !P0 ;  /* 0x000000ff06067207 */ /* 0x000fc80004000000 */
[----:B------:R-:W-:Y:S01]  /*1aeb0*/  ISETP.NE.U32.AND P2, PT, R6, RZ, PT ;  /* 0x000000ff0600720c */ /* 0x000fe20003f45070 */
[----:B--2---:R-:W-:Y:S01]  /*1aec0*/  WARPGROUP.ARRIVE ;  /* 0x00000000000079c5 */ /* 0x004fe20000000000 */
[----:B---3--:R-:W-:-:S05]  /*1aed0*/  IADD3 R12, P1, R4, R12, RZ ;  /* 0x0000000c040c7210 */ /* 0x008fca0007f3e0ff */
[----:B------:R-:W-:Y:S01]  /*1aee0*/  HGMMA.64x256x8.F32.TF32 R24, gdesc[UR4], R24, gsb0 ;  /* 0x07e00000041879f0 */ /* 0x000fe20008002818 */
[----:B------:R-:W-:Y:S01]  /*1aef0*/  UIADD3.64 UR4, UR8, 0x600, URZ ;  /* 0x0000060008047897 */ /* 0x000fe2000fffe03f */
[----:B------:R-:W-:Y:S01]  /*1af00*/  UMOV UR6, UR10 ;  /* 0x0000000a00067c82 */ /* 0x000fe20008000000 */
[----:B------:R-:W-:Y:S01]  /*1af10*/  UMOV UR7, UR11 ;  /* 0x0000000b00077c82 */ /* 0x000fe20008000000 */
[----:B------:R-:W-:Y:S01]  /*1af20*/  UIADD3.64 UR8, UR8, 0x604, URZ ;  /* 0x0000060408087897 */ /* 0x000fe2000fffe03f */
[----:B------:R-:W-:Y:S01]  /*1af30*/  IMAD.X R13, R3, 0x1, R17, P1 ;  /* 0x00000001030d7824 */ /* 0x000fe200008e0611 */
[----:B------:R-:W-:Y:S01]  /*1af40*/  UMOV UR10, UR22 ;  /* 0x00000016000a7c82 */ /* 0x000fe20008000000 */
[----:B------:R-:W-:Y:S01]  /*1af50*/  UMOV UR11, UR23 ;  /* 0x00000017000b7c82 */ /* 0x000fe20008000000 */
[----:B------:R-:W-:Y:S02]  /*1af60*/  WARPGROUP.DEPBAR.LE gsb0, 0x0 ;  /* 0x00008000000079c5 */ /* 0x000fe40000010000 */
[----:B------:R-:W-:-:S15]  /*1af70*/  WARPGROUP.ARRIVE ;  /* 0x00000000000079c5 */ /* 0x000fde0000000000 */
[----:B------:R-:W-:-:S03]  /*1af80*/  NOP ;  /* 0x0000000000007918 */ /* 0x000fc60000000000 */
[----:B------:R-:W-:Y:S01]  /*1af90*/  HGMMA.64x256x8.F32.TF32 R24, gdesc[UR4], R24, gsb0 ;  /* 0x07e00000041879f0 */ /* 0x000fe20008002818 */
[----:B------:R-:W-:-:S06]  /*1afa0*/  ULEA UR4, UR14, UR12, 0xf ;  /* 0x0000000c0e047291 */ /* 0x000fcc000f8e783f */
[----:B-----5:R-:W-:Y:S01]  /*1afb0*/  VIADD R6, R15, UR4 ;  /* 0x000000040f067c36 */ /* 0x020fe20008000000 */
[----:B------:R-:W-:Y:S02]  /*1afc0*/  WARPGROUP.DEPBAR.LE gsb0, 0x0 ;  /* 0x00008000000079c5 */ /* 0x000fe40000010000 */
[----:B------:R-:W-:-:S15]  /*1afd0*/  WARPGROUP.ARRIVE ;  /* 0x00000000000079c5 */ /* 0x000fde0000000000 */
[----:B------:R-:W-:-:S03]  /*1afe0*/  NOP ;  /* 0x0000000000007918 */ /* 0x000fc60000000000 */
[----:B------:R-:W-:Y:S03]  /*1aff0*/  HGMMA.64x256x8.F32.TF32 R24, gdesc[UR24], R24, gsb0 ;  /* 0x07e00000181879f0 */ /* 0x000fe60008002818 */
[----:B------:R-:W-:Y:S02]  /*1b000*/  WARPGROUP.DEPBAR.LE gsb0, 0x0 ;  /* 0x00008000000079c5 */ /* 0x000fe40000010000 */
[----:B------:R-:W-:-:S15]  /*1b010*/  WARPGROUP.ARRIVE ;  /* 0x00000000000079c5 */ /* 0x000fde0000000000 */
[----:B------:R-:W-:-:S08]  /*1b020*/  NOP ;  /* 0x0000000000007918 */ /* 0x000fd00000000000 */
[----:B------:R-:W-:Y:S03]  /*1b030*/  HGMMA.64x256x8.F32.TF32 R24, gdesc[UR8], R24, gsb0 ;  /* 0x07e00000081879f0 */ /* 0x000fe60008002818 */
[----:B------:R-:W-:Y:S02]  /*1b040*/  WARPGROUP.DEPBAR.LE gsb0, 0x0 ;  /* 0x00008000000079c5 */ /* 0x000fe40000010000 */
[----:B------:R-:W-:Y:S06]  /*1b050*/  BAR.SYNC.DEFER_BLOCKING 0x0 ;  /* 0x0000000000007b1d */ /* 0x000fec0000010000 */
[----:B------:R-:W-:Y:S01]  /*1b060*/  @!PT LDS RZ, [RZ] ;  /* 0x00000000fffff984 */ /* 0x000fe20000000800 */
[----:B------:R-:W-:Y:S01]  /*1b070*/  @!PT LDS RZ, [RZ] ;  /* 0x00000000fffff984 */ /* 0x000fe20000000800 */
[----:B------:R-:W-:Y:S01]  /*1b080*/  @!PT LDS RZ, [RZ] ;  /* 0x00000000fffff984 */ /* 0x000fe20000000800 */
[----:B------:R1:W-:Y:S04]  /*1b090*/  LDGSTS.E [R6], desc[UR16][R12.64], P2 ;  /* 0x000000000c067fae */ /* 0x0003e80009121850 */
[----:B------:R-:W2:Y:S01]  /*1b0a0*/  LDL R13, [R1+0x858] ;  /* 0x00085800010d7983 */ /* 0x000ea20000100800 */
[----:B------:R-:W-:-:S04]  /*1b0b0*/  ISETP.GT.AND P1, PT, R5, 0x1, PT ;  /* 0x000000010500780c */ /* 0x000fc80003f24270 */
[----:B-1----:R-:W-:-:S04]  /*1b0c0*/  SEL R12, RZ, 0x4, !P1 ;  /* 0x00000004ff0c7807 */ /* 0x002fc80004800000 */
[----:B------:R-:W-:-:S04]  /*1b0d0*/  SEL R12, R12, RZ, !P0 ;  /* 0x000000ff0c0c7207 */ /* 0x000fc80004000000 */
[----:B------:R-:W-:Y:S02]  /*1b0e0*/  ISETP.NE.U32.AND P1, PT, R12, RZ, PT ;  /* 0x000000ff0c00720c */ /* 0x000fe40003f25070 */
[----:B--2---:R-:W-:-:S05]  /*1b0f0*/  IADD3 R12, P3, R4, R13, RZ ;  /* 0x0000000d040c7210 */ /* 0x004fca0007f7e0ff */
[----:B------:R-:W-:-:S05]  /*1b100*/  IMAD.X R13, R3, 0x1, R18, P3 ;  /* 0x00000001030d7824 */ /* 0x000fca00018e0612 */
[----:B------:R1:W-:Y:S02]  /*1b110*/  LDGSTS.E [R6+0x4000], desc[UR16][R12.64], P2 ;  /* 0x040000000c067fae */ /* 0x0003e40009121850 */
[----:B-1----:R-:W-:-:S04]  /*1b120*/  IADD3 R12, P2, R4, R19, RZ ;  /* 0x00000013040c7210 */ /* 0x002fc80007f5e0ff */
[----:B------:R-:W-:Y:S02]  /*1b130*/  IADD3.X R13, R3, R20, RZ, P2, !PT ;  /* 0x00000014030d7210 */ /* 0x000fe400017fe4ff */
[----:B------:R-:W-:-:S03]  /*1b140*/  ISETP.GT.AND P2, PT, R5, 0x2, PT ;  /* 0x000000020500780c */ /* 0x000fc60003f44270 */
[----:B------:R1:W-:Y:S02]  /*1b150*/  LDGSTS.E [R6+0x4], desc[UR16][R12.64], P1 ;  /* 0x000040000c067fae */ /* 0x0003e40008921850 */
[----:B-1----:R-:W-:-:S04]  /*1b160*/  SEL R12, RZ, 0x4, !P2 ;  /* 0x00000004ff0c7807 */ /* 0x002fc80005000000 */
[----:B------:R-:W-:-:S04]  /*1b170*/  SEL R12, R12, RZ, !P0 ;  /* 0x000000ff0c0c7207 */ /* 0x000fc80004000000 */
[----:B------:R-:W-:Y:S02]  /*1b180*/  ISETP.NE.U32.AND P2, PT, R12, RZ, PT ;  /* 0x000000ff0c00720c */ /* 0x000fe40003f45070 */
[----:B------:R-:W-:-:S05]  /*1b190*/  IADD3 R12, P3, R4, R21, RZ ;  /* 0x00000015040c7210 */ /* 0x000fca0007f7e0ff */
[----:B------:R-:W-:-:S05]  /*1b1a0*/  IMAD.X R13, R3, 0x1, R22, P3 ;  /* 0x00000001030d7824 */ /* 0x000fca00018e0616 */
[----:B------:R1:W-:Y:S02]  /*1b1b0*/  LDGSTS.E [R6+0x4004], desc[UR16][R12.64], P1 ;  /* 0x040040000c067fae */ /* 0x0003e40008921850 */
[----:B-1----:R-:W-:-:S05]  /*1b1c0*/  IADD3 R12, P1, R4, R23, RZ ;  /* 0x00000017040c7210 */ /* 0x002fca0007f3e0ff */
[----:B----4-:R-:W-:Y:S01]  /*1b1d0*/  IMAD.X R13, R3, 0x1, R152, P1 ;  /* 0x00000001030d7824 */ /* 0x010fe200008e0698 */
[----:B------:R-:W-:-:S04]  /*1b1e0*/  ISETP.GT.AND P1, PT, R5, 0x3, PT ;  /* 0x000000030500780c */ /* 0x000fc80003f24270 */
[----:B------:R1:W-:Y:S02]  /*1b1f0*/  LDGSTS.E [R6+0x8], desc[UR16][R12.64], P2 ;  /* 0x000080000c067fae */ /* 0x0003e40009121850 */
[----:B-1----:R-:W-:-:S04]  /*1b200*/  SEL R12, RZ, 0x4, !P1 ;  /* 0x00000004ff0c7807 */ /* 0x002fc80004800000 */
[----:B------:R-:W-:-:S04]  /*1b210*/  SEL R12, R12, RZ, !P0 ;  /* 0x000000ff0c0c7207 */ /* 0x000fc80004000000 */
[----:B------:R-:W-:Y:S02]  /*1b220*/  ISETP.NE.U32.AND P1, PT, R12, RZ, PT ;  /* 0x000000ff0c00720c */ /* 0x000fe40003f25070 */
[----:B------:R-:W-:-:S05]  /*1b230*/  IADD3 R12, P3, R4, R153, RZ ;  /* 0x00000099040c7210 */ /* 0x000fca0007f7e0ff */
[----:B------:R-:W-:-:S05]  /*1b240*/  IMAD.X R13, R3, 0x1, R154, P3 ;  /* 0x00000001030d7824 */ /* 0x000fca00018e069a */
[----:B------:R1:W-:Y:S02]  /*1b250*/  LDGSTS.E [R6+0x4008], desc[UR16][R12.64], P2 ;  /* 0x040080000c067fae */ /* 0x0003e40009121850 */
[----:B-1----:R-:W-:-:S04]  /*1b260*/  IADD3 R12, P2, R4, R155, RZ ;  /* 0x0000009b040c7210 */ /* 0x002fc80007f5e0ff */
[----:B------:R-:W-:-:S05]  /*1b270*/  IADD3.X R13, R3, R156, RZ, P2, !PT ;  /* 0x0000009c030d7210 */ /* 0x000fca00017fe4ff */
[----:B------:R1:W-:Y:S02]  /*1b280*/  LDGSTS.E [R6+0xc], desc[UR16][R12.64], P1 ;  /* 0x0000c0000c067fae */ /* 0x0003e40008921850 */
[----:B-1----:R-:W-:-:S05]  /*1b290*/  IADD3 R12, P2, R4, R157, RZ ;  /* 0x0000009d040c7210 */ /* 0x002fca0007f5e0ff */
[----:B------:R-:W-:-:S05]  /*1b2a0*/  IMAD.X R13, R3, 0x1, R158, P2 ;  /* 0x00000001030d7824 */ /* 0x000fca00010e069e */
[----:B------:R1:W-:Y:S01]  /*1b2b0*/  LDGSTS.E [R6+0x400c], desc[UR16][R12.64], P1 ;  /* 0x0400c0000c067fae */ /* 0x0003e20008921850 */
[----:B------:R-:W-:-:S04]  /*1b2c0*/  ISETP.GT.AND P1, PT, R5, 0x4, PT ;  /* 0x000000040500780c */ /* 0x000fc80003f24270 */
[----:B-1----:R-:W-:Y:S02]  /*1b2d0*/  SEL R6, RZ, 0x4, !P1 ;  /* 0x00000004ff067807 */ /* 0x002fe40004800000 */
[----:B------:R-:W-:Y:S02]  /*1b2e0*/  IADD3 R12, P1, R4, R159, RZ ;  /* 0x0000009f040c7210 */ /* 0x000fe40007f3e0ff */
[----:B------:R-:W-:-:S03]  /*1b2f0*/  SEL R6, R6, RZ, !P0 ;  /* 0x000000ff06067207 */ /* 0x000fc60004000000 */
[----:B------:R-:W-:Y:S01]  /*1b300*/  IMAD.X R13, R3, 0x1, R160, P1 ;  /* 0x00000001030d7824 */ /* 0x000fe200008e06a0 */
[----:B------:R-:W-:Y:S02]  /*1b310*/  ISETP.NE.U32.AND P2, PT, R6, RZ, PT ;  /* 0x000000ff0600720c */ /* 0x000fe40003f45070 */
[----:B------:R-:W-:Y:S02]  /*1b320*/  LOP3.LUT R6, R15, 0x10, RZ, 0x3c, !PT ;  /* 0x000000100f067812 */ /* 0x000fe400078e3cff */
[----:B------:R-:W-:-:S03]  /*1b330*/  ISETP.GT.AND P1, PT, R5, 0x5, PT ;  /* 0x000000050500780c */ /* 0x000fc60003f24270 */
[----:B------:R-:W-:-:S06]  /*1b340*/  VIADD R6, R6, UR4 ;  /* 0x0000000406067c36 */ /* 0x000fcc0008000000 */
[----:B------:R1:W-:Y:S02]  /*1b350*/  LDGSTS.E [R6], desc[UR16][R12.64], P2 ;  /* 0x000000000c067fae */ /* 0x0003e40009121850 */
[----:B-1----:R-:W-:-:S04]  /*1b360*/  SEL R12, RZ, 0x4, !P1 ;  /* 0x00000004ff0c7807 */ /* 0x002fc80004800000 */
[----:B------:R-:W-:-:S04]  /*1b370*/  SEL R12, R12, RZ, !P0 ;  /* 0x000000ff0c0c7207 */ /* 0x000fc80004000000 */
[----:B------:R-:W-:Y:S02]  /*1b380*/  ISETP.NE.U32.AND P1, PT, R12, RZ, PT ;  /* 0x000000ff0c00720c */ /* 0x000fe40003f25070 */
[----:B------:R-:W-:-:S04]  /*1b390*/  IADD3 R12, P3, R4, R161, RZ ;  /* 0x000000a1040c7210 */ /* 0x000fc80007f7e0ff */
[----:B------:R-:W-:-:S05]  /*1b3a0*/  IADD3.X R13, R3, R162, RZ, P3, !PT ;  /* 0x000000a2030d7210 */ /* 0x000fca0001ffe4ff */
[----:B------:R1:W-:Y:S02]  /*1b3b0*/  LDGSTS.E [R6+0x4000], desc[UR16][R12.64], P2 ;  /* 0x040000000c067fae */ /* 0x0003e40009121850 */
[----:B-1----:R-:W-:-:S05]  /*1b3c0*/  IADD3 R12, P2, R4, R163, RZ ;  /* 0x000000a3040c7210 */ /* 0x002fca0007f5e0ff */
[----:B------:R-:W-:Y:S01]  /*1b3d0*/  IMAD.X R13, R3, 0x1, R164, P2 ;  /* 0x00000001030d7824 */ /* 0x000fe200010e06a4 */
        /* <DEDUP_REMOVED lines=15> */
[----:B------:R-:W-:-:S04]  /*1b4d0*/  IADD3 R12, P3, R4, R169, RZ ;  /* 0x000000a9040c7210 */ /* 0x000fc80007f7e0ff */
[----:B------:R-:W-:-:S05]  /*1b4e0*/  IADD3.X R13, R3, R170, RZ, P3, !PT ;  /* 0x000000aa030d7210 */ /* 0x000fca0001ffe4ff */
[----:B------:R1:W-:Y:S02]  /*1b4f0*/  LDGSTS.E [R6+0x4008], desc[UR16][R12.64], P2 ;  /* 0x040080000c067fae */ /* 0x0003e40009121850 */
[----:B-1----:R-:W-:-:S05]  /*1b500*/  IADD3 R12, P2, R4, R171, RZ ;  /* 0x000000ab040c7210 */ /* 0x002fca0007f5e0ff */
[----:B------:R-:W-:-:S05]  /*1b510*/  IMAD.X R13, R3, 0x1, R172, P2 ;  /* 0x00000001030d7824 */ /* 0x000fca00010e06ac */
        /* <DEDUP_REMOVED lines=11> */
[----:B------:R-:W-:Y:S02]  /*1b5d0*/  ISETP.GT.AND P1, PT, R5, 0x9, PT ;  /* 0x000000090500780c */ /* 0x000fe40003f24270 */
[----:B------:R-:W-:-:S07]  /*1b5e0*/  IADD3 R6, R6, UR4, RZ ;  /* 0x0000000406067c10 */ /* 0x000fce000fffe0ff */
[----:B------:R1:W-:Y:S02]  /*1b5f0*/  LDGSTS.E [R6], desc[UR16][R12.64], P2 ;  /* 0x000000000c067fae */ /* 0x0003e40009121850 */
        /* <DEDUP_REMOVED lines=35> */
[----:B------:R-:W-:Y:S02]  /*1b830*/  SEL R6, R6, RZ, !P0 ;  /* 0x000000ff06067207 */ /* 0x000fe40004000000 */
[----:B------:R-:W-:Y:S02]  /*1b840*/  IADD3.X R13, R3, R192, RZ, P1, !PT ;  /* 0x000000c0030d7210 */ /* 0x000fe40000ffe4ff */
[----:B------:R-:W-:Y:S02]  /*1b850*/  ISETP.NE.U32.AND P2, PT, R6, RZ, PT ;  /* 0x000000ff0600720c */ /* 0x000fe40003f45070 */
[----:B------:R-:W-:-:S02]  /*1b860*/  LOP3.LUT R6, R15, 0x30, RZ, 0x3c, !PT ;  /* 0x000000300f067812 */ /* 0x000fc400078e3cff */
[----:B------:R-:W-:-:S03]  /*1b870*/  ISETP.GT.AND P1, PT, R5, 0xd, PT ;  /* 0x0000000d0500780c */ /* 0x000fc60003f24270 */
[----:B------:R-:W-:-:S06]  /*1b880*/  VIADD R6, R6, UR4 ;  /* 0x0000000406067c36 */ /* 0x000fcc0008000000 */
        /* <DEDUP_REMOVED lines=30> */
[----:B-1----:R-:W-:-:S04]  /*1ba70*/  IADD3 R12, P2, R4, R205, RZ ;  /* 0x000000cd040c7210 */ /* 0x002fc80007f5e0ff */
[----:B------:R-:W-:-:S05]  /*1ba80*/  IADD3.X R13, R3, R206, RZ, P2, !PT ;  /* 0x000000ce030d7210 */ /* 0x000fca00017fe4ff */
        /* <DEDUP_REMOVED lines=123> */
[----:B------:R1:W-:Y:S04]  /*1c240*/  LDGSTS.E [R6+0xc], desc[UR16][R12.64], P1 ;  /* 0x0000c0000c067fae */ /* 0x0003e80008921850 */
[----:B------:R-:W1:Y:S02]  /*1c250*/  LDL R13, [R1+0x600] ;  /* 0x00060000010d7983 */ /* 0x000e640000100800 */
[----:B-1----:R-:W-:Y:S02]  /*1c260*/  IADD3 R12, P2, R4, R13, RZ ;  /* 0x0000000d040c7210 */ /* 0x002fe40007f5e0ff */
[----:B------:R-:W2:Y:S03]  /*1c270*/  LDL R13, [R1+0x604] ;  /* 0x00060400010d7983 */ /* 0x000ea60000100800 */
[----:B--2---:R-:W-:-:S05]  /*1c280*/  IMAD.X R13, R3, 0x1, R13, P2 ;  /* 0x00000001030d7824 */ /* 0x004fca00010e060d */
[----:B------:R1:W-:Y:S04]  /*1c290*/  LDGSTS.E [R6+0x400c], desc[UR16][R12.64], P1 ;  /* 0x0400c0000c067fae */ /* 0x0003e80008921850 */
[----:B------:R-:W2:Y:S01]  /*1c2a0*/  LDL R13, [R1+0x608] ;  /* 0x00060800010d7983 */ /* 0x000ea20000100800 */
[----:B------:R-:W-:-:S04]  /*1c2b0*/  ISETP.GT.AND P1, PT, R5, 0x1c, PT ;  /* 0x0000001c0500780c */ /* 0x000fc80003f24270 */
[----:B-1----:R-:W-:-:S04]  /*1c2c0*/  SEL R6, RZ, 0x4, !P1 ;  /* 0x00000004ff067807 */ /* 0x002fc80004800000 */
[----:B------:R-:W-:-:S04]  /*1c2d0*/  SEL R6, R6, RZ, !P0 ;  /* 0x000000ff06067207 */ /* 0x000fc80004000000 */
[----:B------:R-:W-:Y:S02]  /*1c2e0*/  ISETP.NE.U32.AND P2, PT, R6, RZ, PT ;  /* 0x000000ff0600720c */ /* 0x000fe40003f45070 */
[----:B------:R-:W-:Y:S02]  /*1c2f0*/  LOP3.LUT R6, R15, 0x70, RZ, 0x3c, !PT ;  /* 0x000000700f067812 */ /* 0x000fe400078e3cff */
[----:B--2---:R-:W-:Y:S02]  /*1c300*/  IADD3 R12, P1, R4, R13, RZ ;  /* 0x0000000d040c7210 */ /* 0x004fe40007f3e0ff */
[----:B------:R-:W2:Y:S01]  /*1c310*/  LDL R13, [R1+0x60c] ;  /* 0x00060c00010d7983 */ /* 0x000ea20000100800 */
[----:B------:R-:W-:Y:S01]  /*1c320*/  VIADD R6, R6, UR4 ;  /* 0x0000000406067c36 */ /* 0x000fe20008000000 */
[----:B--2---:R-:W-:-:S05]  /*1c330*/  IADD3.X R13, R3, R13, RZ, P1, !PT ;  /* 0x0000000d030d7210 */ /* 0x004fca0000ffe4ff */
[----:B------:R1:W-:Y:S04]  /*1c340*/  LDGSTS.E [R6], desc[UR16][R12.64], P2 ;  /* 0x000000000c067fae */ /* 0x0003e80009121850 */
[----:B------:R-:W2:Y:S01]  /*1c350*/  LDL R13, [R1+0x610] ;  /* 0x00061000010d7983 */ /* 0x000ea20000100800 */
[----:B------:R-:W-:-:S04]  /*1c360*/  ISETP.GT.AND P1, PT, R5, 0x1d, PT ;  /* 0x0000001d0500780c */ /* 0x000fc80003f24270 */
[----:B-1----:R-:W-:-:S04]  /*1c370*/  SEL R12, RZ, 0x4, !P1 ;  /* 0x00000004ff0c7807 */ /* 0x002fc80004800000 */
[----:B------:R-:W-:-:S04]  /*1c380*/  SEL R12, R12, RZ, !P0 ;  /* 0x000000ff0c0c7207 */ /* 0x000fc80004000000 */
[----:B------:R-:W-:Y:S02]  /*1c390*/  ISETP.NE.U32.AND P1, PT, R12, RZ, PT ;  /* 0x000000ff0c00720c */ /* 0x000fe40003f25070 */
[----:B--2---:R-:W-:Y:S02]  /*1c3a0*/  IADD3 R12, P3, R4, R13, RZ ;  /* 0x0000000d040c7210 */ /* 0x004fe40007f7e0ff */
[----:B------:R-:W2:Y:S03]  /*1c3b0*/  LDL R13, [R1+0x614] ;  /* 0x00061400010d7983 */ /* 0x000ea60000100800 */
[----:B--2---:R-:W-:-:S05]  /*1c3c0*/  IMAD.X R13, R3, 0x1, R13, P3 ;  /* 0x00000001030d7824 */ /* 0x004fca00018e060d */
        /* <DEDUP_REMOVED lines=11> */
[----:B--2---:R-:W-:Y:S02]  /*1c480*/  IADD3 R12, P3, R4, R13, RZ ;  /* 0x0000000d040c7210 */ /* 0x004fe40007f7e0ff */
[----:B------:R-:W2:Y:S02]  /*1c490*/  LDL R13, [R1+0x624] ;  /* 0x00062400010d7983 */ /* 0x000ea40000100800 */
[----:B--2---:R-:W-:-:S05]  /*1c4a0*/  IADD3.X R13, R3, R13, RZ, P3, !PT ;  /* 0x0000000d030d7210 */ /* 0x004fca0001ffe4ff */
        /* <DEDUP_REMOVED lines=20> */
[----:B------:R-:W1:Y:S02]  /*1c5f0*/  LDL R13, [R1+0x640] ;  /* 0x00064000010d7983 */ /* 0x000e640000100800 */
[----:B-1----:R-:W-:Y:S02]  /*1c600*/  IADD3 R12, P2, R4, R13, RZ ;  /* 0x0000000d040c7210 */ /* 0x002fe40007f5e0ff */
[----:B------:R-:W2:Y:S02]  /*1c610*/  LDL R13, [R1+0x644] ;  /* 0x00064400010d7983 */ /* 0x000ea40000100800 */
[----:B--2---:R-:W-:-:S05]  /*1c620*/  IADD3.X R13, R3, R13, RZ, P2, !PT ;  /* 0x0000000d030d7210 */ /* 0x004fca00017fe4ff */
[----:B------:R1:W-:Y:S04]  /*1c630*/  LDGSTS.E [R6+0x400c], desc[UR16][R12.64], P1 ;  /* 0x0400c0000c067fae */ /* 0x0003e80008921850 */
[----:B------:R-:W0:Y:S01]  /*1c640*/  LDGDEPBAR ;  /* 0x00000000000079af */ /* 0x000e220000000000 */
[----:B-1----:R-:W1:Y:S02]  /*1c650*/  S2R R13, SR_TID.X ;  /* 0x00000000000d7919 */ /* 0x002e640000002100 */
[----:B-1----:R-:W-:Y:S02]  /*1c660*/  LOP3.LUT R12, R13, 0x1f, RZ, 0xc0, !PT ;  /* 0x0000001f0d0c7812 */ /* 0x002fe400078ec0ff */
[----:B------:R-:W2:Y:S02]  /*1c670*/  LDL R13, [R1+0x648] ;  /* 0x00064800010d7983 */ /* 0x000ea40000100800 */
[----:B------:R-:W-:-:S04]  /*1c680*/  ISETP.GE.AND P1, PT, R12, R5, PT ;  /* 0x000000050c00720c */ /* 0x000fc80003f26270 */
[----:B------:R-:W-:-:S04]  /*1c690*/  SEL R6, RZ, 0x4, P1 ;  /* 0x00000004ff067807 */ /* 0x000fc80000800000 */
[----:B------:R-:W-:-:S04]  /*1c6a0*/  SEL R6, R6, RZ, !P0 ;  /* 0x000000ff06067207 */ /* 0x000fc80004000000 */
[----:B------:R-:W-:Y:S02]  /*1c6b0*/  ISETP.NE.U32.AND P0, PT, R6, RZ, PT ;  /* 0x000000ff0600720c */ /* 0x000fe40003f05070 */
[----:B------:R-:W3:Y:S01]  /*1c6c0*/  LDL R6, [R1+0x854] ;  /* 0x0008540001067983 */ /* 0x000ee20000100800 */
[----:B--2---:R-:W-:-:S03]  /*1c6d0*/  IADD3 R12, P1, R2, R13, RZ ;  /* 0x0000000d020c7210 */ /* 0x004fc60007f3e0ff */
[----:B------:R-:W2:Y:S01]  /*1c6e0*/  LDL R13, [R1+0x64c] ;  /* 0x00064c00010d7983 */ /* 0x000ea20000100800 */
[----:B---3--:R-:W-:Y:S02]  /*1c6f0*/  VIADD R6, R6, UR4 ;  /* 0x0000000406067c36 */ /* 0x008fe40008000000 */
        /* <DEDUP_REMOVED lines=157> */
[----:B------:R-:W1:Y:S04]  /*1d0d0*/  LDL R13, [R1+0x650] ;  /* 0x00065000010d7983 */ /* 0x000e680000100800 */
[----:B------:R-:W2:Y:S01]  /*1d0e0*/  LDL R6, [R1+0x9a4] ;  /* 0x0009a40001067983 */ /* 0x000ea20000100800 */
[----:B-1----:R-:W-:-:S03]  /*1d0f0*/  IADD3 R12, P1, R2, R13, RZ ;  /* 0x0000000d020c7210 */ /* 0x002fc60007f3e0ff */
[----:B------:R-:W3:Y:S01]  /*1d100*/  LDL R13, [R1+0x654] ;  /* 0x00065400010d7983 */ /* 0x000ee20000100800 */
[----:B--2---:R-:W-:Y:S02]  /*1d110*/  VIADD R6, R6, UR4 ;  /* 0x0000000406067c36 */ /* 0x004fe40008000000 */
[----:B---3--:R-:W-:-:S05]  /*1d120*/  IMAD.X R13, R0, 0x1, R13, P1 ;  /* 0x00000001000d7824 */ /* 0x008fca00008e060d */
        /* <DEDUP_REMOVED lines=153> */
[----:B------:R-:W2:Y:S01]  /*1dac0*/  LDL R13, [R1+0x844] ;  /* 0x00084400010d7983 */ /* 0x000ea20000100800 */
[----:B------:R-:W-:Y:S01]  /*1dad0*/  VIADD R14, R14, 0x1 ;  /* 0x000000010e0e7836 */ /* 0x000fe20000000000 */
[----:B------:R-:W-:-:S02]  /*1dae0*/  LEA R4, P2, R8, R4, 0x2 ;  /* 0x0000000408047211 */ /* 0x000fc400078410ff */
[----:B------:R-:W-:Y:S01]  /*1daf0*/  IADD3 R5, R5, -0x20, RZ ;  /* 0xffffffe005057810 */ /* 0x000fe20007ffe0ff */
[----:B--2---:R-:W-:Y:S01]  /*1db00*/  IMAD.X R13, R0, 0x1, R13, P1 ;  /* 0x00000001000d7824 */ /* 0x004fe200008e060d */
[----:B------:R-:W-:-:S04]  /*1db10*/  LEA R2, P1, R7, R2, 0x2 ;  /* 0x0000000207027211 */ /* 0x000fc800078210ff */
[----:B------:R1:W-:Y:S01]  /*1db20*/  LDGSTS.E [R6+0x47e00], desc[UR16][R12.64], P0 ;  /* 0x47e000000c067fae */ /* 0x0003e20008121850 */
[----:B------:R-:W-:-:S03]  /*1db30*/  ISETP.NE.U32.AND P0, PT, R16, R14, PT ;  /* 0x0000000e1000720c */ /* 0x000fc60003f05070 */
[----:B------:R-:W0:Y:S01]  /*1db40*/  LDGDEPBAR ;  /* 0x00000000000079af */ /* 0x000e220000000000 */
[----:B-1----:R-:W-:Y:S02]  /*1db50*/  SHF.R.S32.HI R13, RZ, 0x1f, R8 ;  /* 0x0000001fff0d7819 */ /* 0x002fe40000011408 */
[----:B------:R-:W-:Y:S02]  /*1db60*/  SHF.R.S32.HI R12, RZ, 0x1f, R7 ;  /* 0x0000001fff0c7819 */ /* 0x000fe40000011407 */
[----:B------:R-:W-:Y:S02]  /*1db70*/  SHF.L.U64.HI R13, R8, 0x2, R13 ;  /* 0x00000002080d7819 */ /* 0x000fe4000001020d */
[----:B------:R-:W-:-:S03]  /*1db80*/  SHF.L.U64.HI R12, R7, 0x2, R12 ;  /* 0x00000002070c7819 */ /* 0x000fc6000001020c */
[----:B------:R-:W-:Y:S02]  /*1db90*/  IMAD.X R3, R3, 0x1, R13, P2 ;  /* 0x0000000103037824 */ /* 0x000fe400010e060d */
[----:B------:R-:W-:Y:S01]  /*1dba0*/  IMAD.X R0, R0, 0x1, R12, P1 ;  /* 0x0000000100007824 */ /* 0x000fe200008e060c */
[----:B------:R-:W-:Y:S06]  /*1dbb0*/  @P0 BRA `(.L_x_1) ;  /* 0xffffff9c00540947 */ /* 0x000fec000383ffff */
.L_x_0:
[----:B------:R-:W1:Y:S01]  /*1dbc0*/  S2R R6, SR_TID.X ;  /* 0x0000000000067919 */ /* 0x000e620000002100 */
[----:B------:R-:W-:-:S04]  /*1dbd0*/  DEPBAR.LE SB0, 0x0 ;  /* 0x000080000000791a */ /* 0x000fc80000000000 */
[----:B------:R-:W2:Y:S01]  /*1dbe0*/  LDL.LU R13, [R1+0x864] ;  /* 0x00086400010d7983 */ /* 0x000ea20000300800 */
[----:B------:R-:W-:Y:S01]  /*1dbf0*/  IMAD.MOV.U32 R7, RZ, RZ, R26 ;  /* 0x000000ffff077224 */ /* 0x000fe200078e001a */
[----:B------:R-:W-:Y:S01]  /*1dc00*/  ULDC UR5, c[0x0][0x22c] ;  /* 0x00008b0000057ab9 */ /* 0x000fe20000000800 */
[----:B------:R-:W-:Y:S01]  /*1dc10*/  IMAD.MOV.U32 R158, RZ, RZ, R121 ;  /* 0x000000ffff9e7224 */ /* 0x000fe200078e0079 */
[----:B------:R-:W-:Y:S01]  /*1dc20*/  ULDC UR4, c[0x0][0x22c] ;  /* 0x00008b0000047ab9 */ /* 0x000fe20000000800 */
[----:B------:R-:W-:Y:S01]  /*1dc30*/  IMAD.MOV.U32 R159, RZ, RZ, R123 ;  /* 0x000000ffff9f7224 */ /* 0x000fe200078e007b */
[----:B------:R-:W-:Y:S01]  /*1dc40*/  MOV R154, R124 ;  /* 0x0000007c009a7202 */ /* 0x000fe20000000f00 */
[----:B------:R-:W-:Y:S01]  /*1dc50*/  IMAD.MOV.U32 R155, RZ, RZ, R126 ;  /* 0x000000ffff9b7224 */ /* 0x000fe200078e007e */
[----:B------:R-:W3:Y:S01]  /*1dc60*/  LDC R8, c[0x0][0x244] ;  /* 0x00009100ff087b82 */ /* 0x000ee20000000800 */
[----:B------:R-:W-:Y:S02]  /*1dc70*/  IMAD.MOV.U32 R166, RZ, RZ, R125 ;  /* 0x000000ffffa67224 */ /* 0x000fe400078e007d */
[----:B------:R-:W-:-:S02]  /*1dc80*/  IMAD.MOV.U32 R167, RZ, RZ, R127 ;  /* 0x000000ffffa77224 */ /* 0x000fc400078e007f */
[----:B------:R-:W-:Y:S02]  /*1dc90*/  IMAD.MOV.U32 R178, RZ, RZ, R129 ;  /* 0x000000ffffb27224 */ /* 0x000fe400078e0081 */
[----:B------:R-:W-:Y:S02]  /*1dca0*/  IMAD.MOV.U32 R179, RZ, RZ, R131 ;  /* 0x000000ffffb37224 */ /* 0x000fe400078e0083 */
[----:B------:R-:W-:Y:S02]  /*1dcb0*/  IMAD.MOV.U32 R190, RZ, RZ, R133 ;  /* 0x000000ffffbe7224 */ /* 0x000fe400078e0085 */
[----:B------:R-:W-:Y:S02]  /*1dcc0*/  IMAD.MOV.U32 R191, RZ, RZ, R135 ;  /* 0x000000ffffbf7224 */ /* 0x000fe400078e0087 */
[----:B------:R-:W-:Y:S02]  /*1dcd0*/  IMAD.MOV.U32 R202, RZ, RZ, R137 ;  /* 0x000000ffffca7224 */ /* 0x000fe400078e0089 */
[----:B------:R-:W-:-:S02]  /*1dce0*/  IMAD.MOV.U32 R203, RZ, RZ, R139 ;  /* 0x000000ffffcb7224 */ /* 0x000fc400078e008b */
[----:B------:R-:W-:Y:S02]  /*1dcf0*/  IMAD.MOV.U32 R214, RZ, RZ, R141 ;  /* 0x000000ffffd67224 */ /* 0x000fe400078e008d */
[----:B------:R-:W-:Y:S01]  /*1dd00*/  IMAD.MOV.U32 R215, RZ, RZ, R143 ;  /* 0x000000ffffd77224 */ /* 0x000fe200078e008f */
[C---:B-1----:R-:W-:Y:S01]  /*1dd10*/  SHF.L.U32 R16, R6.reuse, 0x6, RZ ;  /* 0x0000000606107819 */ /* 0x042fe200000006ff */
[----:B------:R-:W-:Y:S02]  /*1dd20*/  IMAD.SHL.U32 R12, R6, 0x10, RZ ;  /* 0x00000010060c7824 */ /* 0x000fe400078e00ff */
[----:B------:R-:W-:Y:S01]  /*1dd30*/  IMAD.MOV.U32 R222, RZ, RZ, R145 ;  /* 0x000000ffffde7224 */ /* 0x000fe200078e0091 */
[----:B------:R-:W-:Y:S01]  /*1dd40*/  LOP3.LUT R16, R16, 0x400, RZ, 0xc0, !PT ;  /* 0x0000040010107812 */ /* 0x000fe200078ec0ff */
[----:B------:R-:W-:Y:S01]  /*1dd50*/  IMAD.MOV.U32 R223, RZ, RZ, R147 ;  /* 0x000000ffffdf7224 */ /* 0x000fe200078e0093 */
[----:B------:R-:W-:Y:S01]  /*1dd60*/  LOP3.LUT R19, R12, 0xf0, RZ, 0xc0, !PT ;  /* 0x000000f00c137812 */ /* 0x000fe200078ec0ff */
[----:B------:R-:W-:Y:S01]  /*1dd70*/  IMAD.MOV.U32 R227, RZ, RZ, R150 ;  /* 0x000000ffffe37224 */ /* 0x000fe200078e0096 */
[----:B------:R-:W4:Y:S01]  /*1dd80*/  LDL.LU R12, [R1+0x860] ;  /* 0x00086000010c7983 */ /* 0x000f220000300800 */
[----:B------:R-:W-:Y:S01]  /*1dd90*/  MOV R226, R148 ;  /* 0x0000009400e27202 */ /* 0x000fe20000000f00 */
[C---:B-----5:R-:W-:Y:S01]  /*1dda0*/  VIADD R3, R9.reuse, 0x2 ;  /* 0x0000000209037836 */ /* 0x060fe20000000000 */
[----:B------:R-:W-:Y:S01]  /*1ddb0*/  ULDC.64 UR26, c[0x0][0x228] ;  /* 0x00008a00001a7ab9 */ /* 0x000fe20000000a00 */
[C---:B------:R-:W-:Y:S01]  /*1ddc0*/  VIADD R2, R9.reuse, 0x1 ;  /* 0x0000000109027836 */ /* 0x040fe20000000000 */
[----:B------:R-:W-:Y:S01]  /*1ddd0*/  ULDC UR28, c[0x0][0x248] ;  /* 0x00009200001c7ab9 */ /* 0x000fe20000000800 */
[----:B------:R-:W-:Y:S01]  /*1dde0*/  ULDC.64 UR22, c[0x0][0x228] ;  /* 0x00008a0000167ab9 */ /* 0x000fe20000000a00 */
[----:B------:R-:W-:Y:S01]  /*1ddf0*/  ULDC.64 UR24, c[0x0][0x228] ;  /* 0x00008a0000187ab9 */ /* 0x000fe20000000a00 */
[----:B------:R-:W-:Y:S01]  /*1de00*/  ULDC.64 UR18, c[0x0][0x228] ;  /* 0x00008a0000127ab9 */ /* 0x000fe20000000a00 */
[----:B------:R-:W-:Y:S01]  /*1de10*/  ULDC.64 UR20, c[0x0][0x228] ;  /* 0x00008a0000147ab9 */ /* 0x000fe20000000a00 */
[----:B------:R-:W-:Y:S01]  /*1de20*/  ULDC.64 UR14, c[0x0][0x228] ;  /* 0x00008a00000e7ab9 */ /* 0x000fe20000000a00 */
[----:B------:R-:W-:Y:S01]  /*1de30*/  ULDC.64 UR10, c[0x0][0x228] ;  /* 0x00008a00000a7ab9 */ /* 0x000fe20000000a00 */
[----:B------:R-:W-:Y:S01]  /*1de40*/  ULDC.64 UR8, c[0x0][0x228] ;  /* 0x00008a0000087ab9 */ /* 0x000fe20000000a00 */
[----:B------:R-:W-:Y:S01]  /*1de50*/  ULDC UR6, c[0x0][0x22c] ;  /* 0x00008b0000067ab9 */ /* 0x000fe20000000800 */
[----:B------:R-:W-:Y:S01]  /*1de60*/  BAR.SYNC.DEFER_BLOCKING 0x0 ;  /* 0x0000000000007b1d */ /* 0x000fe20000010000 */
[----:B--2---:R-:W-:-:S02]  /*1de70*/  ISETP.GE.AND P2, PT, R9, R13, PT ;  /* 0x0000000d0900720c */ /* 0x004fc40003f46270 */
[----:B----4-:R-:W-:-:S03]  /*1de80*/  ISETP.GE.AND P4, PT, R10, R12, PT ;  /* 0x0000000c0a00720c */ /* 0x010fc60003f86270 */
[----:B------:R-:W2:Y:S04]  /*1de90*/  LDL.LU R12, [R1+0x400] ;  /* 0x00040000010c7983 */ /* 0x000ea80000300800 */
[----:B------:R-:W2:Y:S04]  /*1dea0*/  LDL.LU R13, [R1+0x408] ;  /* 0x00040800010d7983 */ /* 0x000ea80000300800 */
[----:B------:R-:W2:Y:S04]  /*1deb0*/  LDL.LU R14, [R1+0x200] ;  /* 0x00020000010e7983 */ /* 0x000ea80000300800 */
[----:B------:R-:W2:Y:S01]  /*1dec0*/  LDL.LU R15, [R1+0x208] ;  /* 0x00020800010f7983 */ /* 0x000ea20000300800 */
[----:B------:R-:W-:-:S02]  /*1ded0*/  LOP3.LUT R6, R6, 0x60, RZ, 0xc0, !PT ;  /* 0x0000006006067812 */ /* 0x000fc400078ec0ff */
[----:B------:R-:W-:Y:S01]  /*1dee0*/  IADD3 R0, R16, UR12, R19 ;  /* 0x0000000c10007c10 */ /* 0x000fe2000fffe013 */
[----:B------:R-:W4:Y:S04]  /*1def0*/  LDL.LU R4, [R1] ;  /* 0x0000000001047983 */ /* 0x000f280000300800 */
[----:B------:R-:W-:Y:S01]  /*1df00*/  IMAD R0, R6, 0x8, R0 ;  /* 0x0000000806007824 */ /* 0x000fe200078e0200 */
[----:B------:R-:W4:Y:S01]  /*1df10*/  LDL.LU R5, [R1+0x8] ;  /* 0x0000080001057983 */ /* 0x000f220000300800 */
[----:B------:R-:W1:Y:S02]  /*1df20*/  S2R R6, SR_TID.X ;  /* 0x0000000000067919 */ /* 0x000e640000002100 */
[----:B-1----:R-:W-:-:S04]  /*1df30*/  LOP3.LUT R6, R6, 0x7f, RZ, 0xc0, !PT ;  /* 0x0000007f06067812 */ /* 0x002fc800078ec0ff */
[----:B------:R-:W-:Y:S01]  /*1df40*/  LEA R251, R6, UR12, 0x4 ;  /* 0x0000000c06fb7c11 */ /* 0x000fe2000f8e20ff */
[----:B--2---:R-:W-:Y:S01]  /*1df50*/  STSM.16.M88.4 [R0], R12 ;  /* 0x0000000c00007844 */ /* 0x004fe20000000200 */
[----:B------:R-:W-:Y:S01]  /*1df60*/  IMAD.MOV.U32 R6, RZ, RZ, R24 ;  /* 0x000000ffff067224 */ /* 0x000fe200078e0018 */
[----:B------:R-:W-:Y:S01]  /*1df70*/  BAR.SYNC.DEFER_BLOCKING 0x0 ;  /* 0x0000000000007b1d */ /* 0x000fe20000010000 */
[----:B------:R-:W-:Y:S02]  /*1df80*/  ISETP.GE.AND P1, PT, R3, UR5, PT ;  /* 0x0000000503007c0c */ /* 0x000fe4000bf26270 */
[----:B------:R-:W-:Y:S02]  /*1df90*/  ISETP.GE.AND P0, PT, R2, UR4, PT ;  /* 0x0000000402007c0c */ /* 0x000fe4000bf06270 */
[C---:B------:R-:W-:Y:S01]  /*1dfa0*/  ISETP.LT.AND P4, PT, R9.reuse, UR27, !P4 ;  /* 0x0000001b09007c0c */ /* 0x040fe2000e781270 */
[----:B------:R-:W-:Y:S01]  /*1dfb0*/  ULDC.64 UR12, c[0x0][0x228] ;  /* 0x00008a00000c7ab9 */ /* 0x000fe20000000a00 */
[----:B------:R-:W1:Y:S01]  /*1dfc0*/  LDS.128 R12, [R251] ;  /* 0x00000000fb0c7984 */ /* 0x000e620000000c00 */
[C---:B------:R-:W-:Y:S01]  /*1dfd0*/  VIADD R3, R9.reuse, 0x4 ;  /* 0x0000000409037836 */ /* 0x040fe20000000000 */
[----:B------:R-:W-:Y:S01]  /*1dfe0*/  ULDC UR5, c[0x0][0x22c] ;  /* 0x00008b0000057ab9 */ /* 0x000fe20000000800 */
[----:B------:R-:W-:Y:S01]  /*1dff0*/  IADD3 R2, R9, 0x3, RZ ;  /* 0x0000000309027810 */ /* 0x000fe20007ffe0ff */
[----:B------:R-:W-:Y:S06]  /*1e000*/  BAR.SYNC.DEFER_BLOCKING 0x0 ;  /* 0x0000000000007b1d */ /* 0x000fec0000010000 */
[----:B------:R-:W-:Y:S01]  /*1e010*/  ULDC UR4, c[0x0][0x22c] ;  /* 0x00008b0000047ab9 */ /* 0x000fe20000000800 */
[----:B-1----:R1:W-:Y:S04]  /*1e020*/  STL.64 [R1+0x600], R12 ;  /* 0x0006000c01007387 */ /* 0x0023e80000100a00 */
[----:B------:R2:W-:Y:S04]  /*1e030*/  STL.64 [R1+0x608], R14 ;  /* 0x0006080e01007387 */ /* 0x0005e80000100a00 */
[----:B-1----:R-:W3:Y:S04]  /*1e040*/  LDL.LU R12, [R1+0x404] ;  /* 0x00040400010c7983 */ /* 0x002ee80000300800 */
[----:B------:R-:W3:Y:S04]  /*1e050*/  LDL.LU R13, [R1+0x40c] ;  /* 0x00040c00010d7983 */ /* 0x000ee80000300800 */
[----:B--2---:R-:W3:Y:S04]  /*1e060*/  LDL.LU R14, [R1+0x204] ;  /* 0x00020400010e7983 */ /* 0x004ee80000300800 */
[----:B------:R-:W3:Y:S04]  /*1e070*/  LDL.LU R15, [R1+0x20c] ;  /* 0x00020c00010f7983 */ /* 0x000ee80000300800 */
[----:B----4-:R1:W-:Y:S01]  /*1e080*/  STSM.16.M88.4 [R0], R4 ;  /* 0x0000000400007844 */ /* 0x0103e20000000200 */
[----:B------:R-:W-:Y:S06]  /*1e090*/  BAR.SYNC.DEFER_BLOCKING 0x0 ;  /* 0x0000000000007b1d */ /* 0x000fec0000010000 */
[----:B-1----:R-:W2:Y:S04]  /*1e0a0*/  LDL.LU R4, [R1+0x4] ;  /* 0x0000040001047983 */ /* 0x002ea80000300800 */
[----:B------:R-:W2:Y:S04]  /*1e0b0*/  LDL.LU R5, [R1+0xc] ;  /* 0x00000c0001057983 */ /* 0x000ea80000300800 */
[----:B------:R-:W1:Y:S01]  /*1e0c0*/  LDS.128 R16, [R251] ;  /* 0x00000000fb107984 */ /* 0x000e620000000c00 */
[----:B------:R-:W-:Y:S06]  /*1e0d0*/  BAR.SYNC.DEFER_BLOCKING 0x0 ;  /* 0x0000000000007b1d */ /* 0x000fec0000010000 */
[----:B-1----:R-:W-:Y:S04]  /*1e0e0*/  STL [R1+0x4], R17 ;  /* 0x0000041101007387 */ /* 0x002fe80000100800 */
[----:B------:R-:W-:Y:S04]  /*1e0f0*/  STL.64 [R1+0x8], R18 ;  /* 0x0000081201007387 */ /* 0x000fe80000100a00 */
[----:B---3--:R-:W-:Y:S01]  /*1e100*/  STSM.16.M88.4 [R0], R12 ;  /* 0x0000000c00007844 */ /* 0x008fe20000000200 */
[----:B------:R-:W-:Y:S06]  /*1e110*/  BAR.SYNC.DEFER_BLOCKING 0x0 ;  /* 0x0000000000007b1d */ /* 0x000fec0000010000 */
[----:B------:R-:W1:Y:S04]  /*1e120*/  LDS.128 R12, [R251] ;  /* 0x00000000fb0c7984 */ /* 0x000e680000000c00 */
[----:B-1----:R1:W-:Y:S04]  /*1e130*/  STL.64 [R1+0x400], R12 ;  /* 0x0004000c01007387 */ /* 0x0023e80000100a00 */
[----:B------:R3:W-:Y:S04]  /*1e140*/  STL.64 [R1+0x408], R14 ;  /* 0x0004080e01007387 */ /* 0x0007e80000100a00 */
[----:B-1----:R-:W4:Y:S04]  /*1e150*/  LDL.LU R12, [R1+0x410] ;  /* 0x00041000010c7983 */ /* 0x002f280000300800 */
[----:B------:R-:W4:Y:S04]  /*1e160*/  LDL.LU R13, [R1+0x418] ;  /* 0x00041800010d7983 */ /* 0x000f280000300800 */
[----:B---3--:R-:W4:Y:S04]  /*1e170*/  LDL.LU R14, [R1+0x210] ;  /* 0x00021000010e7983 */ /* 0x008f280000300800 */
[----:B------:R-:W4:Y:S01]  /*1e180*/  LDL.LU R15, [R1+0x218] ;  /* 0x00021800010f7983 */ /* 0x000f220000300800 */
[----:B------:R-:W-:Y:S01]  /*1e190*/  BAR.SYNC.DEFER_BLOCKING 0x0 ;  /* 0x0000000000007b1d */ /* 0x000fe20000010000 */
[----:B------:R-:W-:Y:S01]  /*1e1a0*/  MOV R6, R25 ;  /* 0x0000001900067202 */ /* 0x000fe20000000f00 */
[----:B------:R-:W-:-:S05]  /*1e1b0*/  IMAD.MOV.U32 R7, RZ, RZ, R27 ;  /* 0x000000ffff077224 */ /* 0x000fca00078e001b */
[----:B--2---:R1:W-:Y:S01]  /*1e1c0*/  STSM.16.M88.4 [R0], R4 ;  /* 0x0000000400007844 */ /* 0x0043e20000000200 */
[----:B------:R-:W-:Y:S01]  /*1e1d0*/  IMAD.MOV.U32 R250, RZ, RZ, R16 ;  /* 0x000000fffffa7224 */ /* 0x000fe200078e0010 */
[----:B------:R-:W-:Y:S06]  /*1e1e0*/  BAR.SYNC.DEFER_BLOCKING 0x0 ;  /* 0x0000000000007b1d */ /* 0x000fec0000010000 */
[----:B-1----:R-:W2:Y:S04]  /*1e1f0*/  LDL.LU R4, [R1+0x10] ;  /* 0x0000100001047983 */ /* 0x002ea80000300800 */
[----:B------:R-:W2:Y:S04]  /*1e200*/  LDL.LU R5, [R1+0x18] ;  /* 0x0000180001057983 */ /* 0x000ea80000300800 */
[----:B------:R-:W1:Y:S01]  /*1e210*/  LDS.128 R16, [R251] ;  /* 0x00000000fb107984 */ /* 0x000e620000000c00 */
[----:B------:R-:W-:Y:S06]  /*1e220*/  BAR.SYNC.DEFER_BLOCKING 0x0 ;  /* 0x0000000000007b1d */ /* 0x000fec0000010000 */
[----:B-1----:R-:W-:Y:S04]  /*1e230*/  STL.64 [R1+0x200], R16 ;  /* 0x0002001001007387 */ /* 0x002fe80000100a00 */
[----:B------:R-:W-:Y:S04]  /*1e240*/  STL.64 [R1+0x208], R18 ;  /* 0x0002081201007387 */ /* 0x000fe80000100a00 */
[----:B----4-:R-:W-:Y:S01]  /*1e250*/  STSM.16.M88.4 [R0], R12 ;  /* 0x0000000c00007844 */ /* 0x010fe20000000200 */
        /* <DEDUP_REMOVED lines=9> */
[----:B------:R-:W-:Y:S01]  /*1e2f0*/  IMAD.MOV.U32 R6, RZ, RZ, R28 ;  /* 0x000000ffff067224 */ /* 0x000fe200078e001c */
[----:B------:R-:W-:-:S05]  /*1e300*/  MOV R7, R30 ;  /* 0x0000001e00077202 */ /* 0x000fca0000000f00 */
[----:B--2---:R1:W-:Y:S01]  /*1e310*/  STSM.16.M88.4 [R0], R4 ;  /* 0x0000000400007844 */ /* 0x0043e20000000200 */
        /* <DEDUP_REMOVED lines=17> */
[----:B------:R-:W-:-:S02]  /*1e430*/  IMAD.MOV.U32 R6, RZ, RZ, R29 ;  /* 0x000000ffff067224 */ /* 0x000fc400078e001d */
[----:B------:R-:W-:-:S05]  /*1e440*/  IMAD.MOV.U32 R7, RZ, RZ, R31 ;  /* 0x000000ffff077224 */ /* 0x000fca00078e001f */
        /* <DEDUP_REMOVED lines=610> */
[----:B------:R-:W1:Y:S02]  /*20a70*/  LDS.128 R16, [R251] ;  /* 0x00000000fb107984 */ /* 0x000e640000000c00 */
[----:B-1----:R-:W-:-:S02]  /*20a80*/  IMAD.MOV.U32 R252, RZ, RZ, R19 ;  /* 0x000000fffffc7224 */ /* 0x002fc400078e0013 */
[----:B------:R-:W-:Y:S04]  /*20a90*/  STL.64 [R1+0x710], R16 ;  /* 0x0007101001007387 */ /* 0x000fe80000100a00 */
[----:B------:R-:W-:Y:S04]  /*20aa0*/  STL [R1+0x718], R18 ;  /* 0x0007181201007387 */ /* 0x000fe80000100800 */
[----:B------:R-:W-:Y:S04]  /*20ab0*/  STL [R1+0x9c4], R252 ;  /* 0x0009c4fc01007387 */ /* 0x000fe80000100800 */
[----:B------:R-:W3:Y:S04]  /*20ac0*/  LDL.LU R12, [R1+0x514] ;  /* 0x00051400010c7983 */ /* 0x000ee80000300800 */
[----:B------:R-:W3:Y:S04]  /*20ad0*/  LDL.LU R13, [R1+0x51c] ;  /* 0x00051c00010d7983 */ /* 0x000ee80000300800 */
[----:B------:R-:W3:Y:S04]  /*20ae0*/  LDL.LU R14, [R1+0x314] ;  /* 0x00031400010e7983 */ /* 0x000ee80000300800 */
[----:B------:R-:W3:Y:S01]  /*20af0*/  LDL.LU R15, [R1+0x31c] ;  /* 0x00031c00010f7983 */ /* 0x000ee20000300800 */
        /* <DEDUP_REMOVED lines=9> */
[----:B-1----:R-:W-:Y:S04]  /*20b90*/  STL [R1+0x9d4], R244 ;  /* 0x0009d4f401007387 */ /* 0x002fe80000100800 */
[----:B------:R-:W-:Y:S04]  /*20ba0*/  STL [R1+0x9d0], R245 ;  /* 0x0009d0f501007387 */ /* 0x000fe80000100800 */
[----:B------:R-:W-:Y:S04]  /*20bb0*/  STL [R1+0x9cc], R246 ;  /* 0x0009ccf601007387 */ /* 0x000fe80000100800 */
[----:B------:R-:W-:Y:S04]  /*20bc0*/  STL [R1+0x9c8], R247 ;  /* 0x0009c8f701007387 */ /* 0x000fe80000100800 */
[----:B---3--:R-:W-:Y:S01]  /*20bd0*/  STSM.16.M88.4 [R0], R12 ;  /* 0x0000000c00007844 */ /* 0x008fe20000000200 */
[----:B------:R-:W-:Y:S06]  /*20be0*/  BAR.SYNC.DEFER_BLOCKING 0x0 ;  /* 0x0000000000007b1d */ /* 0x000fec0000010000 */
[----:B------:R-:W1:Y:S04]  /*20bf0*/  LDS.128 R240, [R251] ;  /* 0x00000000fbf07984 */ /* 0x000e680000000c00 */
[----:B-1----:R-:W-:Y:S04]  /*20c00*/  STL [R1+0x9e4], R240 ;  /* 0x0009e4f001007387 */ /* 0x002fe80000100800 */
[----:B------:R-:W-:Y:S04]  /*20c10*/  STL [R1+0x9e0], R241 ;  /* 0x0009e0f101007387 */ /* 0x000fe80000100800 */
[----:B------:R-:W-:Y:S04]  /*20c20*/  STL [R1+0x9dc], R242 ;  /* 0x0009dcf201007387 */ /* 0x000fe80000100800 */
[----:B------:R-:W-:Y:S04]  /*20c30*/  STL [R1+0x9d8], R243 ;  /* 0x0009d8f301007387 */ /* 0x000fe80000100800 */
[----:B------:R-:W3:Y:S04]  /*20c40*/  LDL.LU R16, [R1+0x520] ;  /* 0x0005200001107983 */ /* 0x000ee80000300800 */
[----:B------:R-:W3:Y:S04]  /*20c50*/  LDL.LU R17, [R1+0x528] ;  /* 0x0005280001117983 */ /* 0x000ee80000300800 */
[----:B------:R-:W3:Y:S04]  /*20c60*/  LDL.LU R18, [R1+0x320] ;  /* 0x0003200001127983 */ /* 0x000ee80000300800 */
[----:B------:R-:W3:Y:S04]  /*20c70*/  LDL.LU R19, [R1+0x328] ;  /* 0x0003280001137983 */ /* 0x000ee80000300800 */
[----:B------:R-:W4:Y:S04]  /*20c80*/  LDL.LU R12, [R1+0x120] ;  /* 0x00012000010c7983 */ /* 0x000f280000300800 */
[----:B------:R-:W4:Y:S01]  /*20c90*/  LDL.LU R13, [R1+0x128] ;  /* 0x00012800010d7983 */ /* 0x000f220000300800 */
[----:B------:R-:W-:Y:S01]  /*20ca0*/  BAR.SYNC.DEFER_BLOCKING 0x0 ;  /* 0x0000000000007b1d */ /* 0x000fe20000010000 */
[----:B------:R-:W-:-:S02]  /*20cb0*/  IMAD.MOV.U32 R6, RZ, RZ, R93 ;  /* 0x000000ffff067224 */ /* 0x000fc400078e005d */
[----:B------:R-:W-:-:S05]  /*20cc0*/  IMAD.MOV.U32 R7, RZ, RZ, R95 ;  /* 0x000000ffff077224 */ /* 0x000fca00078e005f */
[----:B--2---:R-:W-:Y:S01]  /*20cd0*/  STSM.16.M88.4 [R0], R4 ;  /* 0x0000000400007844 */ /* 0x004fe20000000200 */
[----:B------:R-:W-:Y:S06]  /*20ce0*/  BAR.SYNC.DEFER_BLOCKING 0x0 ;  /* 0x0000000000007b1d */ /* 0x000fec0000010000 */
[----:B------:R-:W1:Y:S02]  /*20cf0*/  LDS.128 R236, [R251] ;  /* 0x00000000fbec7984 */ /* 0x000e640000000c00 */
[----:B------:R-:W-:Y:S01]  /*20d00*/  BAR.SYNC.DEFER_BLOCKING 0x0 ;  /* 0x0000000000007b1d */ /* 0x000fe20000010000 */
[----:B------:R-:W-:Y:S01]  /*20d10*/  MOV R14, R96 ;  /* 0x00000060000e7202 */ /* 0x000fe20000000f00 */
[----:B------:R-:W-:-:S04]  /*20d20*/  IMAD.MOV.U32 R15, RZ, RZ, R98 ;  /* 0x000000ffff0f7224 */ /* 0x000fc800078e0062 */
[----:B-1----:R-:W-:Y:S04]  /*20d30*/  STL [R1+0x9f4], R236 ;  /* 0x0009f4ec01007387 */ /* 0x002fe80000100800 */
[----:B------:R-:W-:Y:S04]  /*20d40*/  STL [R1+0x9f0], R237 ;  /* 0x0009f0ed01007387 */ /* 0x000fe80000100800 */
[----:B------:R-:W-:Y:S04]  /*20d50*/  STL [R1+0x9ec], R238 ;  /* 0x0009ecee01007387 */ /* 0x000fe80000100800 */
[----:B------:R-:W-:Y:S04]  /*20d60*/  STL [R1+0x9e8], R239 ;  /* 0x0009e8ef01007387 */ /* 0x000fe80000100800 */
[----:B---3--:R-:W-:Y:S01]  /*20d70*/  STSM.16.M88.4 [R0], R16 ;  /* 0x0000001000007844 */ /* 0x008fe20000000200 */
[----:B------:R-:W-:Y:S06]  /*20d80*/  BAR.SYNC.DEFER_BLOCKING 0x0 ;  /* 0x0000000000007b1d */ /* 0x000fec0000010000 */
[----:B------:R-:W1:Y:S02]  /*20d90*/  LDS.128 R4, [R251] ;  /* 0x00000000fb047984 */ /* 0x000e640000000c00 */
[----:B------:R-:W-:Y:S06]  /*20da0*/  BAR.SYNC.DEFER_BLOCKING 0x0 ;  /* 0x0000000000007b1d */ /* 0x000fec0000010000 */
[----:B----4-:R2:W-:Y:S02]  /*20db0*/  STSM.16.M88.4 [R0], R12 ;  /* 0x0000000c00007844 */ /* 0x0105e40000000200 */
[----:B------:R-:W-:Y:S06]  /*20dc0*/  BAR.SYNC.DEFER_BLOCKING 0x0 ;  /* 0x0000000000007b1d */ /* 0x000fec0000010000 */
[----:B--2---:R-:W2:Y:S04]  /*20dd0*/  LDL.LU R12, [R1+0x524] ;  /* 0x00052400010c7983 */ /* 0x004ea80000300800 */
[----:B------:R-:W2:Y:S04]  /*20de0*/  LDL.LU R13, [R1+0x52c] ;  /* 0x00052c00010d7983 */ /* 0x000ea80000300800 */
[----:B------:R-:W2:Y:S04]  /*20df0*/  LDL.LU R14, [R1+0x324] ;  /* 0x00032400010e7983 */ /* 0x000ea80000300800 */
[----:B------:R-:W2:Y:S04]  /*20e00*/  LDL.LU R15, [R1+0x32c] ;  /* 0x00032c00010f7983 */ /* 0x000ea80000300800 */
[----:B------:R-:W3:Y:S04]  /*20e10*/  LDL.LU R32, [R1+0x124] ;  /* 0x0001240001207983 */ /* 0x000ee80000300800 */
[----:B------:R-:W3:Y:S04]  /*20e20*/  LDL.LU R33, [R1+0x12c] ;  /* 0x00012c0001217983 */ /* 0x000ee80000300800 */
[----:B------:R-:W4:Y:S04]  /*20e30*/  LDL.LU R36, [R1+0x530] ;  /* 0x0005300001247983 */ /* 0x000f280000300800 */
[----:B------:R-:W4:Y:S04]  /*20e40*/  LDL.LU R37, [R1+0x538] ;  /* 0x0005380001257983 */ /* 0x000f280000300800 */
[----:B------:R-:W4:Y:S04]  /*20e50*/  LDL.LU R38, [R1+0x330] ;  /* 0x0003300001267983 */ /* 0x000f280000300800 */
[----:B------:R-:W4:Y:S04]  /*20e60*/  LDL.LU R39, [R1+0x338] ;  /* 0x0003380001277983 */ /* 0x000f280000300800 */
[----:B------:R-:W4:Y:S04]  /*20e70*/  LDL.LU R28, [R1+0x130] ;  /* 0x00013000011c7983 */ /* 0x000f280000300800 */
[----:B------:R-:W4:Y:S04]  /*20e80*/  LDL.LU R29, [R1+0x138] ;  /* 0x00013800011d7983 */ /* 0x000f280000300800 */
[----:B------:R-:W1:Y:S01]  /*20e90*/  LDS.128 R24, [R251] ;  /* 0x00000000fb187984 */ /* 0x000e620000000c00 */
[----:B------:R-:W-:Y:S01]  /*20ea0*/  BAR.SYNC.DEFER_BLOCKING 0x0 ;  /* 0x0000000000007b1d */ /* 0x000fe20000010000 */
[----:B------:R-:W-:-:S02]  /*20eb0*/  IMAD.MOV.U32 R34, RZ, RZ, R97 ;  /* 0x000000ffff227224 */ /* 0x000fc400078e0061 */
[----:B------:R-:W-:Y:S01]  /*20ec0*/  IMAD.MOV.U32 R35, RZ, RZ, R99 ;  /* 0x000000ffff237224 */ /* 0x000fe200078e0063 */
[----:B------:R-:W-:Y:S01]  /*20ed0*/  MOV R30, R100 ;  /* 0x00000064001e7202 */ /* 0x000fe20000000f00 */
[----:B------:R-:W-:Y:S01]  /*20ee0*/  IMAD.MOV.U32 R31, RZ, RZ, R102 ;  /* 0x000000ffff1f7224 */ /* 0x000fe200078e0066 */
[----:B--2---:R-:W-:Y:S02]  /*20ef0*/  STSM.16.M88.4 [R0], R12 ;  /* 0x0000000c00007844 */ /* 0x004fe40000000200 */
[----:B------:R-:W-:Y:S06]  /*20f00*/  BAR.SYNC.DEFER_BLOCKING 0x0 ;  /* 0x0000000000007b1d */ /* 0x000fec0000010000 */
[----:B------:R-:W2:Y:S02]  /*20f10*/  LDS.128 R20, [R251] ;  /* 0x00000000fb147984 */ /* 0x000ea40000000c00 */
[----:B------:R-:W-:Y:S06]  /*20f20*/  BAR.SYNC.DEFER_BLOCKING 0x0 ;  /* 0x0000000000007b1d */ /* 0x000fec0000010000 */
[----:B---3--:R-:W-:Y:S02]  /*20f30*/  STSM.16.M88.4 [R0], R32 ;  /* 0x0000002000007844 */ /* 0x008fe40000000200 */
[----:B------:R-:W-:Y:S06]  /*20f40*/  BAR.SYNC.DEFER_BLOCKING 0x0 ;  /* 0x0000000000007b1d */ /* 0x000fec0000010000 */
[----:B------:R-:W3:Y:S02]  /*20f50*/  LDS.128 R16, [R251] ;  /* 0x00000000fb107984 */ /* 0x000ee40000000c00 */
[----:B------:R-:W-:Y:S06]  /*20f60*/  BAR.SYNC.DEFER_BLOCKING 0x0 ;  /* 0x0000000000007b1d */ /* 0x000fec0000010000 */
[----:B----4-:R-:W-:Y:S02]  /*20f70*/  STSM.16.M88.4 [R0], R36 ;  /* 0x0000002400007844 */ /* 0x010fe40000000200 */
[----:B------:R-:W-:Y:S06]  /*20f80*/  BAR.SYNC.DEFER_BLOCKING 0x0 ;  /* 0x0000000000007b1d */ /* 0x000fec0000010000 */
[----:B------:R-:W4:Y:S02]  /*20f90*/  LDS.128 R12, [R251] ;  /* 0x00000000fb0c7984 */ /* 0x000f240000000c00 */
[----:B------:R-:W-:Y:S06]  /*20fa0*/  BAR.SYNC.DEFER_BLOCKING 0x0 ;  /* 0x0000000000007b1d */ /* 0x000fec0000010000 */
[----:B------:R1:W-:Y:S02]  /*20fb0*/  STSM.16.M88.4 [R0], R28 ;  /* 0x0000001c00007844 */ /* 0x0003e40000000200 */
[----:B------:R-:W-:Y:S06]  /*20fc0*/  BAR.SYNC.DEFER_BLOCKING 0x0 ;  /* 0x0000000000007b1d */ /* 0x000fec0000010000 */
[----:B-1----:R-:W2:Y:S04]  /*20fd0*/  LDL.LU R28, [R1+0x534] ;  /* 0x00053400011c7983 */ /* 0x002ea80000300800 */
        /* <DEDUP_REMOVED lines=172> */
[----:B------:R-:W-:Y:S06]  /*21aa0*/  BAR.SYNC.DEFER_BLOCKING 0x0 ;  /* 0x0000000000007b1d */ /* 0x000fec0000010000 */
        /* <DEDUP_REMOVED lines=20> */
[----:B------:R-:W1:Y:S01]  /*21bf0*/  LDS.128 R160, [R251] ;  /* 0x00000000fba07984 */ /* 0x000e620000000c00 */
[----:B------:R-:W-:Y:S06]  /*21c00*/  BAR.SYNC.DEFER_BLOCKING 0x0 ;  /* 0x0000000000007b1d */ /* 0x000fec0000010000 */
[----:B------:R-:W4:Y:S04]  /*21c10*/  LDL.LU R124, [R1+0x5a0] ;  /* 0x0005a000017c7983 */ /* 0x000f280000300800 */
[----:B------:R-:W4:Y:S04]  /*21c20*/  LDL.LU R125, [R1+0x5a8] ;  /* 0x0005a800017d7983 */ /* 0x000f280000300800 */
[----:B------:R-:W4:Y:S04]  /*21c30*/  LDL.LU R126, [R1+0x3a0] ;  /* 0x0003a000017e7983 */ /* 0x000f280000300800 */
[----:B------:R-:W4:Y:S04]  /*21c40*/  LDL.LU R127, [R1+0x3a8] ;  /* 0x0003a800017f7983 */ /* 0x000f280000300800 */
[----:B--2---:R-:W-:Y:S01]  /*21c50*/  STSM.16.M88.4 [R0], R152 ;  /* 0x0000009800007844 */ /* 0x004fe20000000200 */
[----:B------:R-:W-:Y:S06]  /*21c60*/  BAR.SYNC.DEFER_BLOCKING 0x0 ;  /* 0x0000000000007b1d */ /* 0x000fec0000010000 */
[----:B------:R-:W2:Y:S02]  /*21c70*/  LDS.128 R156, [R251] ;  /* 0x00000000fb9c7984 */ /* 0x000ea40000000c00 */
[----:B------:R-:W-:Y:S06]  /*21c80*/  BAR.SYNC.DEFER_BLOCKING 0x0 ;  /* 0x0000000000007b1d */ /* 0x000fec0000010000 */
[----:B---3--:R3:W-:Y:S02]  /*21c90*/  STSM.16.M88.4 [R0], R164 ;  /* 0x000000a400007844 */ /* 0x0087e40000000200 */
[----:B------:R-:W-:Y:S06]  /*21ca0*/  BAR.SYNC.DEFER_BLOCKING 0x0 ;  /* 0x0000000000007b1d */ /* 0x000fec0000010000 */
[----:B---3--:R-:W3:Y:S04]  /*21cb0*/  LDL.LU R164, [R1+0x1a0] ;  /* 0x0001a00001a47983 */ /* 0x008ee80000300800 */
[----:B------:R-:W3:Y:S04]  /*21cc0*/  LDL.LU R165, [R1+0x1a8] ;  /* 0x0001a80001a57983 */ /* 0x000ee80000300800 */
[----:B------:R-:W2:Y:S01]  /*21cd0*/  LDS.128 R152, [R251] ;  /* 0x00000000fb987984 */ /* 0x000ea20000000c00 */
[----:B------:R-:W-:Y:S06]  /*21ce0*/  BAR.SYNC.DEFER_BLOCKING 0x0 ;  /* 0x0000000000007b1d */ /* 0x000fec0000010000 */
[----:B----4-:R-:W-:Y:S02]  /*21cf0*/  STSM.16.M88.4 [R0], R124 ;  /* 0x0000007c00007844 */ /* 0x010fe40000000200 */
[----:B------:R-:W-:Y:S01]  /*21d00*/  BAR.SYNC.DEFER_BLOCKING 0x0 ;  /* 0x0000000000007b1d */ /* 0x000fe20000010000 */
[----:B------:R-:W-:Y:S01]  /*21d10*/  MOV R166, R128 ;  /* 0x0000008000a67202 */ /* 0x000fe20000000f00 */
[----:B------:R-:W-:-:S04]  /*21d20*/  IMAD.MOV.U32 R167, RZ, RZ, R130 ;  /* 0x000000ffffa77224 */ /* 0x000fc800078e0082 */
[----:B------:R-:W4:Y:S02]  /*21d30*/  LDS.128 R124, [R251] ;  /* 0x00000000fb7c7984 */ /* 0x000f240000000c00 */
[----:B------:R-:W-:Y:S06]  /*21d40*/  BAR.SYNC.DEFER_BLOCKING 0x0 ;  /* 0x0000000000007b1d */ /* 0x000fec0000010000 */
[----:B---3--:R3:W-:Y:S02]  /*21d50*/  STSM.16.M88.4 [R0], R164 ;  /* 0x000000a400007844 */ /* 0x0087e40000000200 */
[----:B------:R-:W-:Y:S06]  /*21d60*/  BAR.SYNC.DEFER_BLOCKING 0x0 ;  /* 0x0000000000007b1d */ /* 0x000fec0000010000 */
[----:B---3--:R-:W3:Y:S04]  /*21d70*/  LDL.LU R164, [R1+0x5a4] ;  /* 0x0005a40001a47983 */ /* 0x008ee80000300800 */
[----:B------:R-:W3:Y:S04]  /*21d80*/  LDL.LU R165, [R1+0x5ac] ;  /* 0x0005ac0001a57983 */ /* 0x000ee80000300800 */
[----:B------:R-:W3:Y:S04]  /*21d90*/  LDL.LU R166, [R1+0x3a4] ;  /* 0x0003a40001a67983 */ /* 0x000ee80000300800 */
[----:B------:R-:W3:Y:S04]  /*21da0*/  LDL.LU R167, [R1+0x3ac] ;  /* 0x0003ac0001a77983 */ /* 0x000ee80000300800 */
[----:B------:R-:W2:Y:S04]  /*21db0*/  LDL.LU R176, [R1+0x1a4] ;  /* 0x0001a40001b07983 */ /* 0x000ea80000300800 */
[----:B------:R-:W2:Y:S04]  /*21dc0*/  LDL.LU R177, [R1+0x1ac] ;  /* 0x0001ac0001b17983 */ /* 0x000ea80000300800 */
[----:B------:R-:W4:Y:S01]  /*21dd0*/  LDS.128 R172, [R251] ;  /* 0x00000000fbac7984 */ /* 0x000f220000000c00 */
[----:B------:R-:W-:Y:S06]  /*21de0*/  BAR.SYNC.DEFER_BLOCKING 0x0 ;  /* 0x0000000000007b1d */ /* 0x000fec0000010000 */
[----:B------:R-:W4:Y:S04]  /*21df0*/  LDL.LU R128, [R1+0x5b0] ;  /* 0x0005b00001807983 */ /* 0x000f280000300800 */
[----:B------:R-:W4:Y:S04]  /*21e00*/  LDL.LU R129, [R1+0x5b8] ;  /* 0x0005b80001817983 */ /* 0x000f280000300800 */
[----:B------:R-:W4:Y:S04]  /*21e10*/  LDL.LU R130, [R1+0x3b0] ;  /* 0x0003b00001827983 */ /* 0x000f280000300800 */
[----:B------:R-:W4:Y:S04]  /*21e20*/  LDL.LU R131, [R1+0x3b8] ;  /* 0x0003b80001837983 */ /* 0x000f280000300800 */
[----:B---3--:R-:W-:Y:S01]  /*21e30*/  STSM.16.M88.4 [R0], R164 ;  /* 0x000000a400007844 */ /* 0x008fe20000000200 */
[----:B------:R-:W-:Y:S06]  /*21e40*/  BAR.SYNC.DEFER_BLOCKING 0x0 ;  /* 0x0000000000007b1d */ /* 0x000fec0000010000 */
[----:B------:R-:W3:Y:S02]  /*21e50*/  LDS.128 R168, [R251] ;  /* 0x00000000fba87984 */ /* 0x000ee40000000c00 */
[----:B------:R-:W-:Y:S06]  /*21e60*/  BAR.SYNC.DEFER_BLOCKING 0x0 ;  /* 0x0000000000007b1d */ /* 0x000fec0000010000 */
[----:B--2---:R2:W-:Y:S02]  /*21e70*/  STSM.16.M88.4 [R0], R176 ;  /* 0x000000b000007844 */ /* 0x0045e40000000200 */
[----:B------:R-:W-:Y:S06]  /*21e80*/  BAR.SYNC.DEFER_BLOCKING 0x0 ;  /* 0x0000000000007b1d */ /* 0x000fec0000010000 */
[----:B--2---:R-:W2:Y:S04]  /*21e90*/  LDL.LU R176, [R1+0x1b0] ;  /* 0x0001b00001b07983 */ /* 0x004ea80000300800 */
[----:B------:R-:W2:Y:S04]  /*21ea0*/  LDL.LU R177, [R1+0x1b8] ;  /* 0x0001b80001b17983 */ /* 0x000ea80000300800 */
[----:B------:R-:W3:Y:S01]  /*21eb0*/  LDS.128 R164, [R251] ;  /* 0x00000000fba47984 */ /* 0x000ee20000000c00 */
[----:B------:R-:W-:Y:S06]  /*21ec0*/  BAR.SYNC.DEFER_BLOCKING 0x0 ;  /* 0x0000000000007b1d */ /* 0x000fec0000010000 */
[----:B----4-:R-:W-:Y:S02]  /*21ed0*/  STSM.16.M88.4 [R0], R128 ;  /* 0x0000008000007844 */ /* 0x010fe40000000200 */
[----:B------:R-:W-:Y:S01]  /*21ee0*/  BAR.SYNC.DEFER_BLOCKING 0x0 ;  /* 0x0000000000007b1d */ /* 0x000fe20000010000 */
[----:B------:R-:W-:Y:S01]  /*21ef0*/  MOV R178, R132 ;  /* 0x0000008400b27202 */ /* 0x000fe20000000f00 */
[----:B------:R-:W-:-:S04]  /*21f00*/  IMAD.MOV.U32 R179, RZ, RZ, R134 ;  /* 0x000000ffffb37224 */ /* 0x000fc800078e0086 */
[----:B------:R-:W4:Y:S02]  /*21f10*/  LDS.128 R128, [R251] ;  /* 0x00000000fb807984 */ /* 0x000f240000000c00 */
[----:B------:R-:W-:Y:S06]  /*21f20*/  BAR.SYNC.DEFER_BLOCKING 0x0 ;  /* 0x0000000000007b1d */ /* 0x000fec0000010000 */
[----:B--2---:R2:W-:Y:S02]  /*21f30*/  STSM.16.M88.4 [R0], R176 ;  /* 0x000000b000007844 */ /* 0x0045e40000000200 */
[----:B------:R-:W-:Y:S06]  /*21f40*/  BAR.SYNC.DEFER_BLOCKING 0x0 ;  /* 0x0000000000007b1d */ /* 0x000fec0000010000 */
[----:B--2---:R-:W2:Y:S04]  /*21f50*/  LDL.LU R176, [R1+0x5b4] ;  /* 0x0005b40001b07983 */ /* 0x004ea80000300800 */
[----:B------:R-:W2:Y:S04]  /*21f60*/  LDL.LU R177, [R1+0x5bc] ;  /* 0x0005bc0001b17983 */ /* 0x000ea80000300800 */
[----:B------:R-:W2:Y:S04]  /*21f70*/  LDL.LU R178, [R1+0x3b4] ;  /* 0x0003b40001b27983 */ /* 0x000ea80000300800 */
[----:B------:R-:W2:Y:S04]  /*21f80*/  LDL.LU R179, [R1+0x3bc] ;  /* 0x0003bc0001b37983 */ /* 0x000ea80000300800 */
[----:B------:R-:W3:Y:S04]  /*21f90*/  LDL.LU R188, [R1+0x1b4] ;  /* 0x0001b40001bc7983 */ /* 0x000ee80000300800 */
[----:B------:R-:W3:Y:S04]  /*21fa0*/  LDL.LU R189, [R1+0x1bc] ;  /* 0x0001bc0001bd7983 */ /* 0x000ee80000300800 */
[----:B------:R-:W4:Y:S01]  /*21fb0*/  LDS.128 R184, [R251] ;  /* 0x00000000fbb87984 */ /* 0x000f220000000c00 */
        /* <DEDUP_REMOVED lines=73> */
[----:B------:R-:W2:Y:S04]  /*22450*/  LDL.LU R216, [R1+0x5e4] ;  /* 0x0005e40001d87983 */ /* 0x000ea80000300800 */
[----:B------:R-:W2:Y:S04]  /*22460*/  LDL.LU R217, [R1+0x5ec] ;  /* 0x0005ec0001d97983 */ /* 0x000ea80000300800 */
[----:B------:R-:W2:Y:S04]  /*22470*/  LDL.LU R218, [R1+0x3e4] ;  /* 0x0003e40001da7983 */ /* 0x000ea80000300800 */
[----:B------:R-:W2:Y:S04]  /*22480*/  LDL.LU R219, [R1+0x3ec] ;  /* 0x0003ec0001db7983 */ /* 0x000ea80000300800 */
[----:B------:R-:W2:Y:S04]  /*22490*/  LDL.LU R220, [R1+0x1e4] ;  /* 0x0001e40001dc7983 */ /* 0x000ea80000300800 */
[----:B------:R-:W2:Y:S01]  /*224a0*/  LDL.LU R221, [R1+0x1ec] ;  /* 0x0001ec0001dd7983 */ /* 0x000ea20000300800 */
[----:B------:R-:W-:Y:S01]  /*224b0*/  MOV R214, R144 ;  /* 0x0000009000d67202 */ /* 0x000fe20000000f00 */
[----:B------:R-:W-:-:S02]  /*224c0*/  IMAD.MOV.U32 R215, RZ, RZ, R146 ;  /* 0x000000ffffd77224 */ /* 0x000fc400078e0092 */
[----:B------:R-:W2:Y:S04]  /*224d0*/  LDL.LU R144, [R1+0x5f0] ;  /* 0x0005f00001907983 */ /* 0x000ea80000300800 */
[----:B------:R-:W2:Y:S04]  /*224e0*/  LDL.LU R145, [R1+0x5f8] ;  /* 0x0005f80001917983 */ /* 0x000ea80000300800 */
[----:B------:R-:W2:Y:S04]  /*224f0*/  LDL.LU R146, [R1+0x3f0] ;  /* 0x0003f00001927983 */ /* 0x000ea80000300800 */
[----:B------:R-:W2:Y:S04]  /*22500*/  LDL.LU R147, [R1+0x3f8] ;  /* 0x0003f80001937983 */ /* 0x000ea80000300800 */
[----:B------:R-:W2:Y:S04]  /*22510*/  LDL.LU R224, [R1+0x1f0] ;  /* 0x0001f00001e07983 */ /* 0x000ea80000300800 */
[----:B------:R-:W2:Y:S04]  /*22520*/  LDL.LU R225, [R1+0x1f8] ;  /* 0x0001f80001e17983 */ /* 0x000ea80000300800 */
[----:B------:R-:W1:Y:S01]  /*22530*/  LDS.128 R200, [R251] ;  /* 0x00000000fbc87984 */ /* 0x000e620000000c00 */
[----:B------:R-:W-:Y:S06]  /*22540*/  BAR.SYNC.DEFER_BLOCKING 0x0 ;  /* 0x0000000000007b1d */ /* 0x000fec0000010000 */
[----:B----4-:R-:W-:Y:S02]  /*22550*/  STSM.16.M88.4 [R0], R140 ;  /* 0x0000008c00007844 */ /* 0x010fe40000000200 */
[----:B------:R-:W-:Y:S06]  /*22560*/  BAR.SYNC.DEFER_BLOCKING 0x0 ;  /* 0x0000000000007b1d */ /* 0x000fec0000010000 */
[----:B------:R-:W4:Y:S02]  /*22570*/  LDS.128 R140, [R251] ;  /* 0x00000000fb8c7984 */ /* 0x000f240000000c00 */
[----:B------:R-:W-:Y:S06]  /*22580*/  BAR.SYNC.DEFER_BLOCKING 0x0 ;  /* 0x0000000000007b1d */ /* 0x000fec0000010000 */
[----:B---3--:R-:W-:Y:S02]  /*22590*/  STSM.16.M88.4 [R0], R212 ;  /* 0x000000d400007844 */ /* 0x008fe40000000200 */
[----:B------:R-:W-:Y:S06]  /*225a0*/  BAR.SYNC.DEFER_BLOCKING 0x0 ;  /* 0x0000000000007b1d */ /* 0x000fec0000010000 */
[----:B------:R-:W3:Y:S02]  /*225b0*/  LDS.128 R212, [R251] ;  /* 0x00000000fbd47984 */ /* 0x000ee40000000c00 */
[----:B------:R-:W-:Y:S06]  /*225c0*/  BAR.SYNC.DEFER_BLOCKING 0x0 ;  /* 0x0000000000007b1d */ /* 0x000fec0000010000 */
[----:B--2---:R-:W-:Y:S02]  /*225d0*/  STSM.16.M88.4 [R0], R216 ;  /* 0x000000d800007844 */ /* 0x004fe40000000200 */
[----:B------:R-:W-:Y:S06]  /*225e0*/  BAR.SYNC.DEFER_BLOCKING 0x0 ;  /* 0x0000000000007b1d */ /* 0x000fec0000010000 */
[----:B------:R-:W2:Y:S02]  /*225f0*/  LDS.128 R216, [R251] ;  /* 0x00000000fbd87984 */ /* 0x000ea40000000c00 */
[----:B------:R-:W-:Y:S06]  /*22600*/  BAR.SYNC.DEFER_BLOCKING 0x0 ;  /* 0x0000000000007b1d */ /* 0x000fec0000010000 */
[----:B------:R-:W-:Y:S02]  /*22610*/  STSM.16.M88.4 [R0], R220 ;  /* 0x000000dc00007844 */ /* 0x000fe40000000200 */
[----:B------:R-:W-:Y:S06]  /*22620*/  BAR.SYNC.DEFER_BLOCKING 0x0 ;  /* 0x0000000000007b1d */ /* 0x000fec0000010000 */
[----:B------:R-:W2:Y:S02]  /*22630*/  LDS.128 R220, [R251] ;  /* 0x00000000fbdc7984 */ /* 0x000ea40000000c00 */
[----:B------:R-:W-:Y:S06]  /*22640*/  BAR.SYNC.DEFER_BLOCKING 0x0 ;  /* 0x0000000000007b1d */ /* 0x000fec0000010000 */
[----:B------:R-:W-:Y:S02]  /*22650*/  STSM.16.M88.4 [R0], R144 ;  /* 0x0000009000007844 */ /* 0x000fe40000000200 */
[----:B------:R-:W-:Y:S06]  /*22660*/  BAR.SYNC.DEFER_BLOCKING 0x0 ;  /* 0x0000000000007b1d */ /* 0x000fec0000010000 */
[----:B------:R-:W2:Y:S02]  /*22670*/  LDS.128 R144, [R251] ;  /* 0x00000000fb907984 */ /* 0x000ea40000000c00 */
[----:B------:R-:W-:Y:S06]  /*22680*/  BAR.SYNC.DEFER_BLOCKING 0x0 ;  /* 0x0000000000007b1d */ /* 0x000fec0000010000 */
[----:B------:R1:W-:Y:S02]  /*22690*/  STSM.16.M88.4 [R0], R224 ;  /* 0x000000e000007844 */ /* 0x0003e40000000200 */
[----:B------:R-:W-:Y:S06]  /*226a0*/  BAR.SYNC.DEFER_BLOCKING 0x0 ;  /* 0x0000000000007b1d */ /* 0x000fec0000010000 */
[----:B-1----:R-:W4:Y:S04]  /*226b0*/  LDL.LU R224, [R1+0x5f4] ;  /* 0x0005f40001e07983 */ /* 0x002f280000300800 */
[----:B------:R-:W4:Y:S04]  /*226c0*/  LDL.LU R225, [R1+0x5fc] ;  /* 0x0005fc0001e17983 */ /* 0x000f280000300800 */
[----:B------:R-:W4:Y:S04]  /*226d0*/  LDL.LU R226, [R1+0x3f4] ;  /* 0x0003f40001e27983 */ /* 0x000f280000300800 */
[----:B------:R-:W4:Y:S04]  /*226e0*/  LDL.LU R227, [R1+0x3fc] ;  /* 0x0003fc0001e37983 */ /* 0x000f280000300800 */
[----:B------:R-:W1:Y:S01]  /*226f0*/  LDS.128 R228, [R251] ;  /* 0x00000000fbe47984 */ /* 0x000e620000000c00 */
[----:B------:R-:W-:Y:S06]  /*22700*/  BAR.SYNC.DEFER_BLOCKING 0x0 ;  /* 0x0000000000007b1d */ /* 0x000fec0000010000 */
[----:B----4-:R4:W-:Y:S04]  /*22710*/  STSM.16.M88.4 [R0], R224 ;  /* 0x000000e000007844 */ /* 0x0109e80000000200 */
[----:B----4-:R-:W4:Y:S04]  /*22720*/  LDL.LU R224, [R1+0x1f4] ;  /* 0x0001f40001e07983 */ /* 0x010f280000300800 */
[----:B------:R-:W4:Y:S01]  /*22730*/  LDL.LU R225, [R1+0x1fc] ;  /* 0x0001fc0001e17983 */ /* 0x000f220000300800 */
[----:B------:R-:W-:Y:S01]  /*22740*/  IMAD.MOV.U32 R226, RZ, RZ, R149 ;  /* 0x000000ffffe27224 */ /* 0x000fe200078e0095 */
[----:B------:R-:W-:Y:S01]  /*22750*/  MOV R227, R151 ;  /* 0x0000009700e37202 */ /* 0x000fe20000000f00 */
[----:B------:R-:W-:Y:S06]  /*22760*/  BAR.SYNC.DEFER_BLOCKING 0x0 ;  /* 0x0000000000007b1d */ /* 0x000fec0000010000 */
[----:B------:R-:W3:Y:S04]  /*22770*/  LDL.LU R239, [R1+0x200] ;  /* 0x0002000001ef7983 */ /* 0x000ee80000300800 */
[----:B------:R-:W2:Y:S04]  /*22780*/  LDL.LU R238, [R1+0x604] ;  /* 0x0006040001ee7983 */ /* 0x000ea80000300800 */
[----:B------:R-:W2:Y:S04]  /*22790*/  LDL.LU R237, [R1+0x4] ;  /* 0x0000040001ed7983 */ /* 0x000ea80000300800 */
[----:B------:R-:W2:Y:S04]  /*227a0*/  LDL.LU R236, [R1+0x404] ;  /* 0x0004040001ec7983 */ /* 0x000ea80000300800 */
[----:B------:R-:W1:Y:S01]  /*227b0*/  LDS.128 R148, [R251] ;  /* 0x00000000fb947984 */ /* 0x000e620000000c00 */
[----:B------:R-:W-:Y:S06]  /*227c0*/  BAR.SYNC.DEFER_BLOCKING 0x0 ;  /* 0x0000000000007b1d */ /* 0x000fec0000010000 */
[----:B------:R-:W2:Y:S04]  /*227d0*/  LDL.LU R243, [R1+0x204] ;  /* 0x0002040001f37983 */ /* 0x000ea80000300800 */
        /* <DEDUP_REMOVED lines=8> */
[----:B----4-:R4:W-:Y:S04]  /*22860*/  STSM.16.M88.4 [R0], R224 ;  /* 0x000000e000007844 */ /* 0x0109e80000000200 */
[----:B----4-:R-:W4:Y:S01]  /*22870*/  LDL.LU R0, [R1+0x600] ;  /* 0x0006000001007983 */ /* 0x010f220000300800 */
[----:B------:R-:W-:Y:S01]  /*22880*/  BAR.SYNC.DEFER_BLOCKING 0x0 ;  /* 0x0000000000007b1d */ /* 0x000fe20000010000 */
[----:B------:R-:W-:Y:S01]  /*22890*/  ISETP.GE.AND P5, PT, R3, UR5, PT ;  /* 0x0000000503007c0c */ /* 0x000fe2000bfa6270 */
[----:B------:R-:W-:Y:S01]  /*228a0*/  IMAD R3, R10, R8, RZ ;  /* 0x000000080a037224 */ /* 0x000fe200078e02ff */
[----:B------:R-:W-:-:S03]  /*228b0*/  ISETP.GE.AND P3, PT, R2, UR4, PT ;  /* 0x0000000402007c0c */ /* 0x000fc6000bf66270 */
[----:B------:R-:W-:Y:S01]  /*228c0*/  ULDC.64 UR4, c[0x0][0x220] ;  /* 0x0000880000047ab9 */ /* 0x000fe20000000a00 */
[----:B------:R-:W-:Y:S01]  /*228d0*/  IMAD R8, R8, 0x80, R3 ;  /* 0x0000008008087824 */ /* 0x000fe200078e0203 */
[----:B------:R-:W-:-:S04]  /*228e0*/  LEA R2, P6, R3, UR4, 0x2 ;  /* 0x0000000403027c11 */ /* 0x000fc8000f8c10ff */
[----:B------:R-:W-:Y:S02]  /*228f0*/  LEA.HI.X.SX32 R3, R3, UR5, 0x2, P6 ;  /* 0x0000000503037c11 */ /* 0x000fe4000b0f16ff */
[C---:B------:R-:W-:Y:S01]  /*22900*/  LEA R232, P6, R8.reuse, UR4, 0x2 ;  /* 0x0000000408e87c11 */ /* 0x040fe2000f8c10ff */
[----:B------:R-:W-:Y:S01]  /*22910*/  ULDC UR4, c[0x0][0x22c] ;  /* 0x00008b0000047ab9 */ /* 0x000fe20000000800 */
[----:B------:R-:W-:Y:S02]  /*22920*/  ISETP.LT.AND P2, PT, R11, UR22, !P2 ;  /* 0x000000160b007c0c */ /* 0x000fe4000d741270 */
[----:B------:R-:W-:Y:S01]  /*22930*/  LEA.HI.X.SX32 R233, R8, UR5, 0x2, P6 ;  /* 0x0000000508e97c11 */ /* 0x000fe2000b0f16ff */
[----:B------:R-:W-:-:S04]  /*22940*/  IMAD R8, R9, UR28, RZ ;  /* 0x0000001c09087c24 */ /* 0x000fc8000f8e02ff */
[----:B------:R-:W-:-:S04]  /*22950*/  IMAD.WIDE R248, R8, 0x4, R2 ;  /* 0x0000000408f87825 */ /* 0x000fc800078e0202 */
[----:B------:R-:W-:-:S04]  /*22960*/  IMAD.WIDE R234, R8, 0x4, R232 ;  /* 0x0000000408ea7825 */ /* 0x000fc800078e02e8 */
[----:B------:R-:W-:-:S04]  /*22970*/  VIADD R8, R8, UR28 ;  /* 0x0000001c08087c36 */ /* 0x000fc80008000000 */
[----:B------:R-:W-:-:S04]  /*22980*/  IMAD.WIDE R224, R8, 0x4, R2 ;  /* 0x0000000408e07825 */ /* 0x000fc800078e0202 */
[----:B------:R-:W-:Y:S01]  /*22990*/  IMAD.WIDE R226, R8, 0x4, R232 ;  /* 0x0000000408e27825 */ /* 0x000fe200078e02e8 */
[----:B----4-:R4:W-:Y:S04]  /*229a0*/  @P4 STG.E desc[UR16][R248.64], R0 ;  /* 0x00000000f8004986 */ /* 0x0109e8000c101910 */
[----:B------:R1:W-:Y:S01]  /*229b0*/  @P2 STG.E desc[UR16][R234.64], R250 ;  /* 0x000000faea002986 */ /* 0x0003e2000c101910 */
[----:B----4-:R-:W-:-:S05]  /*229c0*/  VIADD R0, R9, 0x5 ;  /* 0x0000000509007836 */ /* 0x010fca0000000000 */
[----:B------:R-:W-:Y:S01]  /*229d0*/  ISETP.GE.AND P2, PT, R0, UR4, PT ;  /* 0x0000000400007c0c */ /* 0x000fe2000bf46270 */
[----:B------:R-:W-:Y:S01]  /*229e0*/  VIADD R0, R8, UR28 ;  /* 0x0000001c08007c36 */ /* 0x000fe20008000000 */
[C---:B------:R-:W-:Y:S01]  /*229f0*/  ISETP.LT.AND P4, PT, R10.reuse, UR24, !P0 ;  /* 0x000000180a007c0c */ /* 0x040fe2000c781270 */
[----:B------:R-:W4:Y:S01]  /*22a00*/  LDL.LU R8, [R1+0x400] ;  /* 0x0004000001087983 */ /* 0x000f220000300800 */
[C---:B------:R-:W-:Y:S02]  /*22a10*/  ISETP.LT.AND P0, PT, R11.reuse, UR18, !P0 ;  /* 0x000000120b007c0c */ /* 0x040fe4000c701270 */
[----:B------:R-:W-:Y:S01]  /*22a20*/  ISETP.LT.AND P6, PT, R10, UR20, !P1 ;  /* 0x000000140a007c0c */ /* 0x000fe2000cfc1270 */
[C---:B-1----:R-:W-:Y:S01]  /*22a30*/  IMAD.WIDE R234, R0.reuse, 0x4, R2 ;  /* 0x0000000400ea7825 */ /* 0x042fe200078e0202 */
[----:B------:R-:W-:Y:S01]  /*22a40*/  ISETP.LT.AND P1, PT, R11, UR12, !P1 ;  /* 0x0000000c0b007c0c */ /* 0x000fe2000cf21270 */
[----:B------:R-:W-:Y:S01]  /*22a50*/  ULDC UR4, c[0x0][0x22c] ;  /* 0x00008b0000047ab9 */ /* 0x000fe20000000800 */
[----:B------:R-:W-:Y:S01]  /*22a60*/  IADD3 R250, R9, 0x6, RZ ;  /* 0x0000000609fa7810 */ /* 0x000fe20007ffe0ff */
[----:B------:R-:W-:Y:S01]  /*22a70*/  IMAD.WIDE R248, R0, 0x4, R232 ;  /* 0x0000000400f87825 */ /* 0x000fe200078e02e8 */
[----:B------:R-:W-:Y:S01]  /*22a80*/  ULDC UR12, c[0x0][0x228] ;  /* 0x00008a00000c7ab9 */ /* 0x000fe20000000800 */
[----:B------:R-:W-:-:S02]  /*22a90*/  ULDC UR18, c[0x0][0x228] ;  /* 0x00008a0000127ab9 */ /* 0x000fc40000000800 */
[----:B----4-:R1:W-:Y:S01]  /*22aa0*/  @P4 STG.E desc[UR16][R224.64], R8 ;  /* 0x00000008e0004986 */ /* 0x0103e2000c101910 */
[----:B------:R-:W-:Y:S01]  /*22ab0*/  ISETP.GE.AND P4, PT, R250, UR4, PT ;  /* 0x00000004fa007c0c */ /* 0x000fe2000bf86270 */
[----:B------:R-:W-:Y:S02]  /*22ac0*/  ULDC.64 UR4, c[0x0][0x228] ;  /* 0x00008a0000047ab9 */ /* 0x000fe40000000a00 */
[----:B---3--:R3:W-:Y:S04]  /*22ad0*/  @P0 STG.E desc[UR16][R226.64], R239 ;  /* 0x000000efe2000986 */ /* 0x0087e8000c101910 */
[----:B--2---:R2:W-:Y:S01]  /*22ae0*/  @P6 STG.E desc[UR16][R234.64], R238 ;  /* 0x000000eeea006986 */ /* 0x0045e2000c101910 */
[----:B------:R-:W-:Y:S01]  /*22af0*/  ISETP.LT.AND P6, PT, R10, UR4, !P5 ;  /* 0x000000040a007c0c */ /* 0x000fe2000efc1270 */
[----:B------:R-:W-:-:S02]  /*22b00*/  ULDC UR4, c[0x0][0x22c] ;  /* 0x00008b0000047ab9 */ /* 0x000fc40000000800 */
[----:B------:R4:W-:Y:S01]  /*22b10*/  @P1 STG.E desc[UR16][R248.64], R237 ;  /* 0x000000edf8001986 */ /* 0x0009e2000c101910 */
[----:B------:R-:W-:Y:S01]  /*22b20*/  ISETP.LT.AND P1, PT, R10, UR14, !P3 ;  /* 0x0000000e0a007c0c */ /* 0x000fe2000df21270 */
[----:B-1----:R-:W-:Y:S01]  /*22b30*/  VIADD R224, R9, 0x7 ;  /* 0x0000000709e07836 */ /* 0x002fe20000000000 */
[C---:B------:R-:W-:Y:S01]  /*22b40*/  ISETP.LT.AND P3, PT, R11.reuse, UR10, !P3 ;  /* 0x0000000a0b007c0c */ /* 0x040fe2000df61270 */
[----:B------:R-:W-:Y:S01]  /*22b50*/  VIADD R8, R0, UR28 ;  /* 0x0000001c00087c36 */ /* 0x000fe20008000000 */
[----:B------:R-:W-:Y:S01]  /*22b60*/  ISETP.LT.AND P5, PT, R11, UR8, !P5 ;  /* 0x000000080b007c0c */ /* 0x000fe2000efa1270 */
[----:B------:R-:W-:Y:S01]  /*22b70*/  ULDC UR8, c[0x0][0x228] ;  /* 0x00008a0000087ab9 */ /* 0x000fe20000000800 */
[----:B------:R-:W-:Y:S01]  /*22b80*/  ISETP.GE.AND P0, PT, R224, UR6, PT ;  /* 0x00000006e0007c0c */ /* 0x000fe2000bf06270 */
[C---:B------:R-:W-:Y:S01]  /*22b90*/  VIADD R0, R8.reuse, UR28 ;  /* 0x0000001c08007c36 */ /* 0x040fe20008000000 */
[----:B------:R-:W-:Y:S01]  /*22ba0*/  ULDC.64 UR6, c[0x0][0x228] ;  /* 0x00008a0000067ab9 */ /* 0x000fe20000000a00 */
[C---:B------:R-:W-:Y:S01]  /*22bb0*/  IMAD.WIDE R224, R8.reuse, 0x4, R2 ;  /* 0x0000000408e07825 */ /* 0x040fe200078e0202 */
[----:B------:R-:W-:Y:S01]  /*22bc0*/  IADD3 R250, R9, 0x8, RZ ;  /* 0x0000000809fa7810 */ /* 0x000fe20007ffe0ff */
[----:B------:R-:W-:Y:S01]  /*22bd0*/  ULDC UR10, c[0x0][0x228] ;  /* 0x00008a00000a7ab9 */ /* 0x000fe20000000800 */
[----:B------:R-:W-:Y:S01]  /*22be0*/  ULDC UR14, c[0x0][0x228] ;  /* 0x00008a00000e7ab9 */ /* 0x000fe20000000800 */
[----:B---3--:R-:W-:Y:S01]  /*22bf0*/  IMAD.WIDE R226, R8, 0x4, R232 ;  /* 0x0000000408e27825 */ /* 0x008fe200078e02e8 */
[----:B------:R1:W-:Y:S03]  /*22c00*/  @P1 STG.E desc[UR16][R224.64], R236 ;  /* 0x000000ece0001986 */ /* 0x0003e6000c101910 */
[C---:B--2---:R-:W-:Y:S01]  /*22c10*/  IMAD.WIDE R234, R0.reuse, 0x4, R2 ;  /* 0x0000000400ea7825 */ /* 0x044fe200078e0202 */
[----:B------:R2:W-:Y:S03]  /*22c20*/  @P3 STG.E desc[UR16][R226.64], R243 ;  /* 0x000000f3e2003986 */ /* 0x0005e6000c101910 */
[----:B----4-:R-:W-:Y:S01]  /*22c30*/  IMAD.WIDE R248, R0, 0x4, R232 ;  /* 0x0000000400f87825 */ /* 0x010fe200078e02e8 */
[----:B------:R3:W-:Y:S01]  /*22c40*/  @P6 STG.E desc[UR16][R234.64], R242 ;  /* 0x000000f2ea006986 */ /* 0x0007e2000c101910 */
[----:B------:R-:W-:Y:S01]  /*22c50*/  ISETP.LT.AND P6, PT, R10, UR26, !P4 ;  /* 0x0000001a0a007c0c */ /* 0x000fe2000e7c1270 */
[----:B------:R-:W-:-:S02]  /*22c60*/  ULDC.64 UR26, c[0x0][0x228] ;  /* 0x00008a00001a7ab9 */ /* 0x000fc40000000a00 */
        /* <DEDUP_REMOVED lines=8> */
[----:B------:R-:W-:Y:S01]  /*22cf0*/  ULDC UR4, c[0x0][0x22c] ;  /* 0x00008b0000047ab9 */ /* 0x000fe20000000800 */
[----:B------:R-:W-:Y:S01]  /*22d00*/  VIADD R0, R8, UR28 ;  /* 0x0000001c08007c36 */ /* 0x000fe20008000000 */
[----:B------:R-:W-:Y:S01]  /*22d10*/  ISETP.GE.AND P3, PT, R224, UR4, PT ;  /* 0x00000004e0007c0c */ /* 0x000fe2000bf66270 */
[----:B------:R-:W-:-:S04]  /*22d20*/  IMAD.WIDE R224, R8, 0x4, R2 ;  /* 0x0000000408e07825 */ /* 0x000fc800078e0202 */
[----:B--2---:R-:W-:Y:S01]  /*22d30*/  IMAD.WIDE R226, R8, 0x4, R232 ;  /* 0x0000000408e27825 */ /* 0x004fe200078e02e8 */
[----:B------:R1:W-:Y:S01]  /*22d40*/  @P5 STG.E desc[UR16][R224.64], R240 ;  /* 0x000000f0e0005986 */ /* 0x0003e2000c101910 */
[C---:B------:R-:W-:Y:S01]  /*22d50*/  IADD3 R250, R9.reuse, 0xa, RZ ;  /* 0x0000000a09fa7810 */ /* 0x040fe20007ffe0ff */
[----:B------:R-:W-:Y:S01]  /*22d60*/  ULDC UR4, c[0x0][0x22c] ;  /* 0x00008b0000047ab9 */ /* 0x000fe20000000800 */
[C---:B---3--:R-:W-:Y:S01]  /*22d70*/  IMAD.WIDE R234, R0.reuse, 0x4, R2 ;  /* 0x0000000400ea7825 */ /* 0x048fe200078e0202 */
[----:B------:R2:W-:Y:S01]  /*22d80*/  @P2 STG.E desc[UR16][R226.64], R247 ;  /* 0x000000f7e2002986 */ /* 0x0005e2000c101910 */
[----:B------:R-:W-:Y:S02]  /*22d90*/  ULDC UR8, c[0x0][0x228] ;  /* 0x00008a0000087ab9 */ /* 0x000fe40000000800 */
[----:B----4-:R-:W-:Y:S01]  /*22da0*/  IMAD.WIDE R248, R0, 0x4, R232 ;  /* 0x0000000400f87825 */ /* 0x010fe200078e02e8 */
[----:B------:R3:W-:Y:S04]  /*22db0*/  @P6 STG.E desc[UR16][R234.64], R246 ;  /* 0x000000f6ea006986 */ /* 0x0007e8000c101910 */
[----:B------:R4:W-:Y:S01]  /*22dc0*/  @P4 STG.E desc[UR16][R248.64], R245 ;  /* 0x000000f5f8004986 */ /* 0x0009e2000c101910 */
[----:B------:R-:W-:Y:S01]  /*22dd0*/  ISETP.LT.AND P4, PT, R10, UR6, !P0 ;  /* 0x000000060a007c0c */ /* 0x000fe2000c781270 */
[----:B-1----:R-:W-:Y:S01]  /*22de0*/  VIADD R224, R9, 0xb ;  /* 0x0000000b09e07836 */ /* 0x002fe20000000000 */
[----:B------:R-:W-:Y:S01]  /*22df0*/  ISETP.GE.AND P5, PT, R250, UR4, PT ;  /* 0x00000004fa007c0c */ /* 0x000fe2000bfa6270 */
[----:B------:R-:W-:Y:S01]  /*22e00*/  VIADD R8, R0, UR28 ;  /* 0x0000001c00087c36 */ /* 0x000fe20008000000 */
[----:B------:R-:W-:Y:S01]  /*22e10*/  ULDC UR4, c[0x0][0x22c] ;  /* 0x00008b0000047ab9 */ /* 0x000fe20000000800 */
[----:B------:R-:W-:Y:S01]  /*22e20*/  ISETP.LT.AND P6, PT, R10, UR10, !P1 ;  /* 0x0000000a0a007c0c */ /* 0x000fe2000cfc1270 */
[----:B------:R-:W-:Y:S01]  /*22e30*/  ULDC UR6, c[0x0][0x228] ;  /* 0x00008a0000067ab9 */ /* 0x000fe20000000800 */
[----:B------:R-:W-:Y:S01]  /*22e40*/  ISETP.GE.AND P2, PT, R224, UR4, PT ;  /* 0x00000004e0007c0c */ /* 0x000fe2000bf46270 */
[----:B------:R-:W-:-:S04]  /*22e50*/  IMAD.WIDE R224, R8, 0x4, R2 ;  /* 0x0000000408e07825 */ /* 0x000fc800078e0202 */
[C---:B------:R-:W-:Y:S01]  /*22e60*/  VIADD R0, R8.reuse, UR28 ;  /* 0x0000001c08007c36 */ /* 0x040fe20008000000 */
[----:B------:R1:W-:Y:S01]  /*22e70*/  @P4 STG.E desc[UR16][R224.64], R244 ;  /* 0x000000f4e0004986 */ /* 0x0003e2000c101910 */
[----:B--2---:R-:W-:Y:S01]  /*22e80*/  IMAD.WIDE R226, R8, 0x4, R232 ;  /* 0x0000000408e27825 */ /* 0x004fe200078e02e8 */
[C---:B------:R-:W-:Y:S01]  /*22e90*/  ISETP.LT.AND P0, PT, R11.reuse, UR8, !P0 ;  /* 0x000000080b007c0c */ /* 0x040fe2000c701270 */
[----:B------:R-:W-:Y:S01]  /*22ea0*/  ULDC UR4, c[0x0][0x22c] ;  /* 0x00008b0000047ab9 */ /* 0x000fe20000000800 */
[----:B------:R-:W2:Y:S01]  /*22eb0*/  LDL.LU R8, [R1+0x10] ;  /* 0x0000100001087983 */ /* 0x000ea20000300800 */
[----:B------:R-:W-:Y:S01]  /*22ec0*/  ISETP.LT.AND P1, PT, R11, UR12, !P1 ;  /* 0x0000000c0b007c0c */ /* 0x000fe2000cf21270 */
[C---:B---3--:R-:W-:Y:S01]  /*22ed0*/  IMAD.WIDE R234, R0.reuse, 0x4, R2 ;  /* 0x0000000400ea7825 */ /* 0x048fe200078e0202 */
[----:B------:R-:W-:Y:S01]  /*22ee0*/  IADD3 R250, R9, 0xc, RZ ;  /* 0x0000000c09fa7810 */ /* 0x000fe20007ffe0ff */
[----:B------:R-:W-:Y:S01]  /*22ef0*/  ULDC UR8, c[0x0][0x228] ;  /* 0x00008a0000087ab9 */ /* 0x000fe20000000800 */
[----:B------:R-:W-:Y:S01]  /*22f00*/  ULDC UR10, c[0x0][0x228] ;  /* 0x00008a00000a7ab9 */ /* 0x000fe20000000800 */
[----:B----4-:R-:W-:Y:S01]  /*22f10*/  IMAD.WIDE R248, R0, 0x4, R232 ;  /* 0x0000000400f87825 */ /* 0x010fe200078e02e8 */
[----:B-1----:R-:W3:Y:S01]  /*22f20*/  LDL.LU R225, [R1+0x610] ;  /* 0x0006100001e17983 */ /* 0x002ee20000300800 */
[----:B------:R-:W-:-:S03]  /*22f30*/  ULDC UR12, c[0x0][0x228] ;  /* 0x00008a00000c7ab9 */ /* 0x000fc60000000800 */
[----:B------:R-:W4:Y:S04]  /*22f40*/  LDL.LU R239, [R1+0x210] ;  /* 0x0002100001ef7983 */ /* 0x000f280000300800 */
[----:B------:R-:W4:Y:S04]  /*22f50*/  LDL.LU R238, [R1+0x614] ;  /* 0x0006140001ee7983 */ /* 0x000f280000300800 */
[----:B------:R-:W4:Y:S01]  /*22f60*/  LDL.LU R237, [R1+0x14] ;  /* 0x0000140001ed7983 */ /* 0x000f220000300800 */
[----:B------:R-:W-:-:S03]  /*22f70*/  VIADD R224, R9, 0xd ;  /* 0x0000000d09e07836 */ /* 0x000fc60000000000 */
[----:B------:R-:W4:Y:S04]  /*22f80*/  LDL.LU R236, [R1+0x414] ;  /* 0x0004140001ec7983 */ /* 0x000f280000300800 */
[----:B------:R1:W-:Y:S04]  /*22f90*/  @P0 STG.E desc[UR16][R226.64], R252 ;  /* 0x000000fce2000986 */ /* 0x0003e8000c101910 */
[----:B------:R-:W4:Y:S01]  /*22fa0*/  LDL.LU R243, [R1+0x214] ;  /* 0x0002140001f37983 */ /* 0x000f220000300800 */
[----:B------:R-:W-:Y:S01]  /*22fb0*/  ISETP.GE.AND P4, PT, R250, UR4, PT ;  /* 0x00000004fa007c0c */ /* 0x000fe2000bf86270 */
[----:B------:R-:W-:-:S02]  /*22fc0*/  ULDC UR4, c[0x0][0x22c] ;  /* 0x00008b0000047ab9 */ /* 0x000fc40000000800 */
[----:B------:R-:W4:Y:S04]  /*22fd0*/  LDL.LU R242, [R1+0x618] ;  /* 0x0006180001f27983 */ /* 0x000f280000300800 */
[----:B------:R-:W4:Y:S04]  /*22fe0*/  LDL.LU R241, [R1+0x18] ;  /* 0x0000180001f17983 */ /* 0x000f280000300800 */
[----:B------:R-:W4:Y:S01]  /*22ff0*/  LDL.LU R240, [R1+0x418] ;  /* 0x0004180001f07983 */ /* 0x000f220000300800 */
[----:B------:R-:W-:Y:S01]  /*23000*/  ISETP.GE.AND P0, PT, R224, UR4, PT ;  /* 0x00000004e0007c0c */ /* 0x000fe2000bf06270 */
[----:B------:R-:W-:-:S02]  /*23010*/  ULDC UR4, c[0x0][0x22c] ;  /* 0x00008b0000047ab9 */ /* 0x000fc40000000800 */
[----:B------:R-:W4:Y:S04]  /*23020*/  LDL.LU R247, [R1+0x218] ;  /* 0x0002180001f77983 */ /* 0x000f280000300800 */
[----:B------:R-:W4:Y:S04]  /*23030*/  LDL.LU R246, [R1+0x61c] ;  /* 0x00061c0001f67983 */ /* 0x000f280000300800 */
[----:B------:R-:W4:Y:S04]  /*23040*/  LDL.LU R245, [R1+0x1c] ;  /* 0x00001c0001f57983 */ /* 0x000f280000300800 */
[----:B------:R-:W4:Y:S04]  /*23050*/  LDL.LU R244, [R1+0x41c] ;  /* 0x00041c0001f47983 */ /* 0x000f280000300800 */
[----:B-1----:R-:W4:Y:S04]  /*23060*/  LDL.LU R252, [R1+0x21c] ;  /* 0x00021c0001fc7983 */ /* 0x002f280000300800 */
[----:B---3--:R-:W-:Y:S04]  /*23070*/  @P6 STG.E desc[UR16][R234.64], R225 ;  /* 0x000000e1ea006986 */ /* 0x008fe8000c101910 */
[----:B--2---:R1:W-:Y:S02]  /*23080*/  @P1 STG.E desc[UR16][R248.64], R8 ;  /* 0x00000008f8001986 */ /* 0x0043e4000c101910 */
[----:B-1----:R-:W-:-:S04]  /*23090*/  VIADD R8, R0, UR28 ;  /* 0x0000001c00087c36 */ /* 0x002fc80008000000 */
[C---:B------:R-:W-:Y:S02]  /*230a0*/  VIADD R0, R8.reuse, UR28 ;  /* 0x0000001c08007c36 */ /* 0x040fe40008000000 */
[----:B------:R-:W-:-:S04]  /*230b0*/  IMAD.WIDE R224, R8, 0x4, R2 ;  /* 0x0000000408e07825 */ /* 0x000fc800078e0202 */
[----:B------:R-:W-:Y:S02]  /*230c0*/  IMAD.WIDE R226, R8, 0x4, R232 ;  /* 0x0000000408e27825 */ /* 0x000fe400078e02e8 */
[----:B------:R-:W2:Y:S01]  /*230d0*/  LDL.LU R8, [R1+0x410] ;  /* 0x0004100001087983 */ /* 0x000ea20000300800 */
[C---:B------:R-:W-:Y:S02]  /*230e0*/  ISETP.LT.AND P1, PT, R10.reuse, UR6, !P3 ;  /* 0x000000060a007c0c */ /* 0x040fe4000df21270 */
[----:B------:R-:W-:Y:S01]  /*230f0*/  ISETP.LT.AND P6, PT, R10, UR10, !P5 ;  /* 0x0000000a0a007c0c */ /* 0x000fe2000efc1270 */
[C---:B------:R-:W-:Y:S01]  /*23100*/  IMAD.WIDE R234, R0.reuse, 0x4, R2 ;  /* 0x0000000400ea7825 */ /* 0x040fe200078e0202 */
[C---:B------:R-:W-:Y:S01]  /*23110*/  ISETP.LT.AND P3, PT, R11.reuse, UR8, !P3 ;  /* 0x000000080b007c0c */ /* 0x040fe2000df61270 */
[----:B------:R-:W-:Y:S01]  /*23120*/  ULDC UR6, c[0x0][0x228] ;  /* 0x00008a0000067ab9 */ /* 0x000fe20000000800 */
[----:B------:R-:W-:Y:S01]  /*23130*/  ISETP.LT.AND P5, PT, R11, UR12, !P5 ;  /* 0x0000000c0b007c0c */ /* 0x000fe2000efa1270 */
[----:B------:R-:W-:Y:S01]  /*23140*/  IMAD.WIDE R248, R0, 0x4, R232 ;  /* 0x0000000400f87825 */ /* 0x000fe200078e02e8 */
[----:B------:R-:W-:Y:S01]  /*23150*/  ULDC UR8, c[0x0][0x228] ;  /* 0x00008a0000087ab9 */ /* 0x000fe20000000800 */
[----:B------:R-:W-:Y:S01]  /*23160*/  IADD3 R250, R9, 0xe, RZ ;  /* 0x0000000e09fa7810 */ /* 0x000fe20007ffe0ff */
[----:B------:R-:W-:Y:S01]  /*23170*/  ULDC UR10, c[0x0][0x228] ;  /* 0x00008a00000a7ab9 */ /* 0x000fe20000000800 */
[----:B------:R-:W-:-:S02]  /*23180*/  ULDC UR12, c[0x0][0x228] ;  /* 0x00008a00000c7ab9 */ /* 0x000fc40000000800 */
[----:B--2---:R1:W-:Y:S04]  /*23190*/  @P1 STG.E desc[UR16][R224.64], R8 ;  /* 0x00000008e0001986 */ /* 0x0043e8000c101910 */
[----:B----4-:R2:W-:Y:S04]  /*231a0*/  @P3 STG.E desc[UR16][R226.64], R239 ;  /* 0x000000efe2003986 */ /* 0x0105e8000c101910 */
[----:B------:R3:W-:Y:S01]  /*231b0*/  @P6 STG.E desc[UR16][R234.64], R238 ;  /* 0x000000eeea006986 */ /* 0x0007e2000c101910 */
        /* <DEDUP_REMOVED lines=13> */
[----:B------:R-:W-:Y:S01]  /*23290*/  IMAD.WIDE R224, R8, 0x4, R2 ;  /* 0x0000000408e07825 */ /* 0x000fe200078e0202 */
[----:B------:R-:W-:-:S03]  /*232a0*/  ULDC UR8, c[0x0][0x228] ;  /* 0x00008a0000087ab9 */ /* 0x000fc60000000800 */
[----:B--2---:R-:W-:Y:S01]  /*232b0*/  IMAD.WIDE R226, R8, 0x4, R232 ;  /* 0x0000000408e27825 */ /* 0x004fe200078e02e8 */
[----:B------:R1:W-:Y:S01]  /*232c0*/  @P5 STG.E desc[UR16][R224.64], R236 ;  /* 0x000000ece0005986 */ /* 0x0003e2000c101910 */
[----:B------:R-:W-:Y:S01]  /*232d0*/  IADD3 R250, R9, 0x10, RZ ;  /* 0x0000001009fa7810 */ /* 0x000fe20007ffe0ff */
[----:B------:R-:W-:Y:S01]  /*232e0*/  ULDC UR12, c[0x0][0x228] ;  /* 0x00008a00000c7ab9 */ /* 0x000fe20000000800 */
[C---:B---3--:R-:W-:Y:S01]  /*232f0*/  IMAD.WIDE R234, R0.reuse, 0x4, R2 ;  /* 0x0000000400ea7825 */ /* 0x048fe200078e0202 */
[----:B------:R2:W-:Y:S01]  /*23300*/  @P2 STG.E desc[UR16][R226.64], R243 ;  /* 0x000000f3e2002986 */ /* 0x0005e2000c101910 */
[----:B------:R-:W-:Y:S02]  /*23310*/  ULDC UR4, c[0x0][0x22c] ;  /* 0x00008b0000047ab9 */ /* 0x000fe40000000800 */
[----:B----4-:R-:W-:Y:S01]  /*23320*/  IMAD.WIDE R248, R0, 0x4, R232 ;  /* 0x0000000400f87825 */ /* 0x010fe200078e02e8 */
        /* <DEDUP_REMOVED lines=49> */
[----:B------:R-:W4:Y:S01]  /*23640*/  LDL.LU R239, [R1+0x220] ;  /* 0x0002200001ef7983 */ /* 0x000f220000300800 */
[----:B------:R-:W-:Y:S01]  /*23650*/  ISETP.GE.AND P1, PT, R250, UR4, PT ;  /* 0x00000004fa007c0c */ /* 0x000fe2000bf26270 */
[----:B------:R-:W-:Y:S02]  /*23660*/  ULDC UR4, c[0x0][0x248] ;  /* 0x0000920000047ab9 */ /* 0x000fe40000000800 */
[----:B------:R-:W4:Y:S04]  /*23670*/  LDL.LU R238, [R1+0x624] ;  /* 0x0006240001ee7983 */ /* 0x000f280000300800 */
[----:B------:R-:W4:Y:S01]  /*23680*/  LDL.LU R237, [R1+0x24] ;  /* 0x0000240001ed7983 */ /* 0x000f220000300800 */
[----:B------:R-:W-:-:S03]  /*23690*/  VIADD R224, R9, 0x15 ;  /* 0x0000001509e07836 */ /* 0x000fc60000000000 */
[----:B------:R-:W4:Y:S04]  /*236a0*/  LDL.LU R236, [R1+0x424] ;  /* 0x0004240001ec7983 */ /* 0x000f280000300800 */
[----:B------:R1:W-:Y:S04]  /*236b0*/  @P3 STG.E desc[UR16][R226.64], R252 ;  /* 0x000000fce2003986 */ /* 0x0003e8000c101910 */
[----:B------:R-:W4:Y:S04]  /*236c0*/  LDL.LU R243, [R1+0x224] ;  /* 0x0002240001f37983 */ /* 0x000f280000300800 */
        /* <DEDUP_REMOVED lines=12> */
[----:B-1----:R-:W-:Y:S01]  /*23790*/  VIADD R8, R0, UR4 ;  /* 0x0000000400087c36 */ /* 0x002fe20008000000 */
[----:B------:R-:W-:Y:S01]  /*237a0*/  ISETP.LT.AND P5, PT, R10, UR10, !P2 ;  /* 0x0000000a0a007c0c */ /* 0x000fe2000d7a1270 */
[----:B------:R-:W-:-:S02]  /*237b0*/  ULDC UR4, c[0x0][0x22c] ;  /* 0x00008b0000047ab9 */ /* 0x000fc40000000800 */
[C---:B------:R-:W-:Y:S02]  /*237c0*/  VIADD R0, R8.reuse, UR6 ;  /* 0x0000000608007c36 */ /* 0x040fe40008000000 */
[----:B------:R-:W-:-:S04]  /*237d0*/  IMAD.WIDE R224, R8, 0x4, R2 ;  /* 0x0000000408e07825 */ /* 0x000fc800078e0202 */
[----:B------:R-:W-:Y:S01]  /*237e0*/  IMAD.WIDE R226, R8, 0x4, R232 ;  /* 0x0000000408e27825 */ /* 0x000fe200078e02e8 */
[C---:B------:R-:W-:Y:S01]  /*237f0*/  ISETP.LT.AND P2, PT, R11.reuse, UR12, !P2 ;  /* 0x0000000c0b007c0c */ /* 0x040fe2000d741270 */
[----:B------:R-:W2:Y:S01]  /*23800*/  LDL.LU R8, [R1+0x420] ;  /* 0x0004200001087983 */ /* 0x000ea20000300800 */
[----:B------:R-:W-:Y:S01]  /*23810*/  ISETP.LT.AND P6, PT, R10, UR14, !P4 ;  /* 0x0000000e0a007c0c */ /* 0x000fe2000e7c1270 */
[C---:B------:R-:W-:Y:S01]  /*23820*/  IMAD.WIDE R234, R0.reuse, 0x4, R2 ;  /* 0x0000000400ea7825 */ /* 0x040fe200078e0202 */
[----:B------:R-:W-:Y:S01]  /*23830*/  ISETP.LT.AND P4, PT, R11, UR18, !P4 ;  /* 0x000000120b007c0c */ /* 0x000fe2000e781270 */
[----:B------:R-:W-:Y:S01]  /*23840*/  ULDC UR10, c[0x0][0x228] ;  /* 0x00008a00000a7ab9 */ /* 0x000fe20000000800 */
[----:B------:R-:W-:Y:S01]  /*23850*/  IADD3 R250, R9, 0x16, RZ ;  /* 0x0000001609fa7810 */ /* 0x000fe20007ffe0ff */
[----:B------:R-:W-:Y:S01]  /*23860*/  IMAD.WIDE R248, R0, 0x4, R232 ;  /* 0x0000000400f87825 */ /* 0x000fe200078e02e8 */
[----:B------:R-:W-:Y:S01]  /*23870*/  ULDC UR12, c[0x0][0x228] ;  /* 0x00008a00000c7ab9 */ /* 0x000fe20000000800 */
[----:B------:R-:W-:Y:S01]  /*23880*/  ULDC UR14, c[0x0][0x228] ;  /* 0x00008a00000e7ab9 */ /* 0x000fe20000000800 */
[----:B------:R-:W-:Y:S01]  /*23890*/  ULDC UR18, c[0x0][0x228] ;  /* 0x00008a0000127ab9 */ /* 0x000fe20000000800 */
[----:B------:R-:W-:Y:S01]  /*238a0*/  ULDC UR6, c[0x0][0x248] ;  /* 0x0000920000067ab9 */ /* 0x000fe20000000800 */
[----:B--2---:R1:W-:Y:S01]  /*238b0*/  @P5 STG.E desc[UR16][R224.64], R8 ;  /* 0x00000008e0005986 */ /* 0x0043e2000c101910 */
[----:B------:R-:W-:Y:S01]  /*238c0*/  ISETP.GE.AND P5, PT, R250, UR4, PT ;  /* 0x00000004fa007c0c */ /* 0x000fe2000bfa6270 */
[----:B------:R-:W-:-:S02]  /*238d0*/  ULDC UR4, c[0x0][0x248] ;  /* 0x0000920000047ab9 */ /* 0x000fc40000000800 */
[----:B----4-:R2:W-:Y:S04]  /*238e0*/  @P2 STG.E desc[UR16][R226.64], R239 ;  /* 0x000000efe2002986 */ /* 0x0105e8000c101910 */
[----:B------:R3:W-:Y:S01]  /*238f0*/  @P6 STG.E desc[UR16][R234.64], R238 ;  /* 0x000000eeea006986 */ /* 0x0007e2000c101910 */
[C---:B------:R-:W-:Y:S01]  /*23900*/  ISETP.LT.AND P6, PT, R10.reuse, UR14, !P1 ;  /* 0x0000000e0a007c0c */ /* 0x040fe2000cfc1270 */
[----:B------:R-:W-:Y:S02]  /*23910*/  ULDC UR14, c[0x0][0x228] ;  /* 0x00008a00000e7ab9 */ /* 0x000fe40000000800 */
        /* <DEDUP_REMOVED lines=9> */
[----:B------:R-:W-:Y:S01]  /*239b0*/  IADD3 R250, R9, 0x18, RZ ;  /* 0x0000001809fa7810 */ /* 0x000fe20007ffe0ff */
[C---:B------:R-:W-:Y:S01]  /*239c0*/  IMAD.WIDE R224, R8.reuse, 0x4, R2 ;  /* 0x0000000408e07825 */ /* 0x040fe200078e0202 */
[----:B------:R-:W-:Y:S01]  /*239d0*/  ULDC UR10, c[0x0][0x228] ;  /* 0x00008a00000a7ab9 */ /* 0x000fe20000000800 */
[----:B------:R-:W-:Y:S01]  /*239e0*/  ULDC UR12, c[0x0][0x228] ;  /* 0x00008a00000c7ab9 */ /* 0x000fe20000000800 */
[----:B------:R-:W-:Y:S01]  /*239f0*/  ULDC UR18, c[0x0][0x228] ;  /* 0x00008a0000127ab9 */ /* 0x000fe20000000800 */
[----:B--2---:R-:W-:Y:S01]  /*23a00*/  IMAD.WIDE R226, R8, 0x4, R232 ;  /* 0x0000000408e27825 */ /* 0x004fe200078e02e8 */
[----:B------:R1:W-:Y:S01]  /*23a10*/  @P4 STG.E desc[UR16][R224.64], R236 ;  /* 0x000000ece0004986 */ /* 0x0003e2000c101910 */
[----:B------:R-:W-:Y:S01]  /*23a20*/  ULDC UR6, c[0x0][0x248] ;  /* 0x0000920000067ab9 */ /* 0x000fe20000000800 */
[----:B------:R-:W-:Y:S01]  /*23a30*/  ULDC UR8, c[0x0][0x22c] ;  /* 0x00008b0000087ab9 */ /* 0x000fe20000000800 */
[C---:B---3--:R-:W-:Y:S01]  /*23a40*/  IMAD.WIDE R234, R0.reuse, 0x4, R2 ;  /* 0x0000000400ea7825 */ /* 0x048fe200078e0202 */
[----:B------:R2:W-:Y:S03]  /*23a50*/  @P0 STG.E desc[UR16][R226.64], R243 ;  /* 0x000000f3e2000986 */ /* 0x0005e6000c101910 */
[----:B----4-:R-:W-:Y:S01]  /*23a60*/  IMAD.WIDE R248, R0, 0x4, R232 ;  /* 0x0000000400f87825 */ /* 0x010fe200078e02e8 */
[----:B------:R3:W-:Y:S01]  /*23a70*/  @P6 STG.E desc[UR16][R234.64], R242 ;  /* 0x000000f2ea006986 */ /* 0x0007e2000c101910 */
[----:B------:R-:W-:Y:S01]  /*23a80*/  ISETP.GE.AND P4, PT, R250, UR4, PT ;  /* 0x00000004fa007c0c */ /* 0x000fe2000bf86270 */
        /* <DEDUP_REMOVED lines=8> */
[----:B------:R-:W-:Y:S01]  /*23b10*/  ISETP.LT.AND P5, PT, R11, UR18, !P5 ;  /* 0x000000120b007c0c */ /* 0x000fe2000efa1270 */
[----:B------:R-:W-:Y:S01]  /*23b20*/  VIADD R0, R8, UR6 ;  /* 0x0000000608007c36 */ /* 0x000fe20008000000 */
[----:B------:R-:W-:Y:S01]  /*23b30*/  ISETP.GE.AND P0, PT, R224, UR8, PT ;  /* 0x00000008e0007c0c */ /* 0x000fe2000bf06270 */
[C---:B------:R-:W-:Y:S01]  /*23b40*/  IMAD.WIDE R224, R8.reuse, 0x4, R2 ;  /* 0x0000000408e07825 */ /* 0x040fe200078e0202 */
[----:B------:R-:W-:Y:S01]  /*23b50*/  IADD3 R250, R9, 0x1a, RZ ;  /* 0x0000001a09fa7810 */ /* 0x000fe20007ffe0ff */
[----:B------:R-:W-:Y:S01]  /*23b60*/  ULDC UR4, c[0x0][0x22c] ;  /* 0x00008b0000047ab9 */ /* 0x000fe20000000800 */
[----:B------:R-:W-:Y:S01]  /*23b70*/  ULDC UR8, c[0x0][0x22c] ;  /* 0x00008b0000087ab9 */ /* 0x000fe20000000800 */
[----:B--2---:R-:W-:Y:S01]  /*23b80*/  IMAD.WIDE R226, R8, 0x4, R232 ;  /* 0x0000000408e27825 */ /* 0x004fe200078e02e8 */
[----:B------:R1:W-:Y:S01]  /*23b90*/  @P1 STG.E desc[UR16][R224.64], R240 ;  /* 0x000000f0e0001986 */ /* 0x0003e2000c101910 */
[----:B------:R-:W-:Y:S01]  /*23ba0*/  ULDC UR6, c[0x0][0x248] ;  /* 0x0000920000067ab9 */ /* 0x000fe20000000800 */
[----:B------:R-:W-:Y:S01]  /*23bb0*/  ULDC UR12, c[0x0][0x228] ;  /* 0x00008a00000c7ab9 */ /* 0x000fe20000000800 */
[C---:B---3--:R-:W-:Y:S01]  /*23bc0*/  IMAD.WIDE R234, R0.reuse, 0x4, R2 ;  /* 0x0000000400ea7825 */ /* 0x048fe200078e0202 */
[----:B------:R2:W-:Y:S01]  /*23bd0*/  @P3 STG.E desc[UR16][R226.64], R247 ;  /* 0x000000f7e2003986 */ /* 0x0005e2000c101910 */
[----:B------:R-:W-:Y:S01]  /*23be0*/  ULDC UR14, c[0x0][0x228] ;  /* 0x00008a00000e7ab9 */ /* 0x000fe20000000800 */
[----:B------:R-:W-:Y:S01]  /*23bf0*/  ULDC UR18, c[0x0][0x228] ;  /* 0x00008a0000127ab9 */ /* 0x000fe20000000800 */
[----:B----4-:R-:W-:Y:S01]  /*23c00*/  IMAD.WIDE R248, R0, 0x4, R232 ;  /* 0x0000000400f87825 */ /* 0x010fe200078e02e8 */
[----:B------:R-:W-:Y:S01]  /*23c10*/  @P6 STG.E desc[UR16][R234.64], R246 ;  /* 0x000000f6ea006986 */ /* 0x000fe2000c101910 */
[----:B------:R-:W-:Y:S01]  /*23c20*/  ISETP.GE.AND P1, PT, R250, UR4, PT ;  /* 0x00000004fa007c0c */ /* 0x000fe2000bf26270 */
[----:B------:R-:W-:-:S02]  /*23c30*/  ULDC UR4, c[0x0][0x248] ;  /* 0x0000920000047ab9 */ /* 0x000fc40000000800 */
[----:B------:R-:W-:Y:S01]  /*23c40*/  @P5 STG.E desc[UR16][R248.64], R245 ;  /* 0x000000f5f8005986 */ /* 0x000fe2000c101910 */
[C---:B------:R-:W-:Y:S01]  /*23c50*/  ISETP.LT.AND P5, PT, R10.reuse, UR10, !P2 ;  /* 0x0000000a0a007c0c */ /* 0x040fe2000d7a1270 */
[C---:B-1----:R-:W-:Y:S01]  /*23c60*/  VIADD R224, R9.reuse, 0x1b ;  /* 0x0000001b09e07836 */ /* 0x042fe20000000000 */
[----:B------:R-:W-:Y:S01]  /*23c70*/  ISETP.LT.AND P6, PT, R10, UR14, !P4 ;  /* 0x0000000e0a007c0c */ /* 0x000fe2000e7c1270 */
[----:B------:R-:W-:Y:S01]  /*23c80*/  VIADD R8, R0, UR4 ;  /* 0x0000000400087c36 */ /* 0x000fe20008000000 */
[----:B------:R-:W-:Y:S01]  /*23c90*/  IADD3 R250, R9, 0x1c, RZ ;  /* 0x0000001c09fa7810 */ /* 0x000fe20007ffe0ff */
[----:B------:R-:W-:Y:S01]  /*23ca0*/  ULDC UR4, c[0x0][0x22c] ;  /* 0x00008b0000047ab9 */ /* 0x000fe20000000800 */
[----:B------:R-:W-:Y:S01]  /*23cb0*/  ISETP.GE.AND P3, PT, R224, UR8, PT ;  /* 0x00000008e0007c0c */ /* 0x000fe2000bf66270 */
[C---:B------:R-:W-:Y:S01]  /*23cc0*/  IMAD.WIDE R224, R8.reuse, 0x4, R2 ;  /* 0x0000000408e07825 */ /* 0x040fe200078e0202 */
[C---:B------:R-:W-:Y:S01]  /*23cd0*/  ISETP.LT.AND P2, PT, R11.reuse, UR12, !P2 ;  /* 0x0000000c0b007c0c */ /* 0x040fe2000d741270 */
[----:B------:R-:W-:Y:S01]  /*23ce0*/  ULDC UR8, c[0x0][0x22c] ;  /* 0x00008b0000087ab9 */ /* 0x000fe20000000800 */
[----:B------:R-:W-:Y:S01]  /*23cf0*/  ISETP.LT.AND P4, PT, R11, UR18, !P4 ;  /* 0x000000120b007c0c */ /* 0x000fe2000e781270 */
[C---:B------:R-:W-:Y:S01]  /*23d00*/  VIADD R0, R8.reuse, UR6 ;  /* 0x0000000608007c36 */ /* 0x040fe20008000000 */
[----:B------:R-:W-:Y:S01]  /*23d10*/  ULDC UR6, c[0x0][0x248] ;  /* 0x0000920000067ab9 */ /* 0x000fe20000000800 */
[----:B--2---:R-:W-:Y:S01]  /*23d20*/  IMAD.WIDE R226, R8, 0x4, R232 ;  /* 0x0000000408e27825 */ /* 0x004fe200078e02e8 */
[----:B------:R1:W-:Y:S01]  /*23d30*/  @P5 STG.E desc[UR16][R224.64], R244 ;  /* 0x000000f4e0005986 */ /* 0x0003e2000c101910 */
[----:B------:R-:W-:Y:S01]  /*23d40*/  ULDC UR10, c[0x0][0x228] ;  /* 0x00008a00000a7ab9 */ /* 0x000fe20000000800 */
[----:B------:R-:W-:Y:S01]  /*23d50*/  ULDC UR12, c[0x0][0x228] ;  /* 0x00008a00000c7ab9 */ /* 0x000fe20000000800 */
[----:B------:R-:W-:Y:S01]  /*23d60*/  ULDC UR14, c[0x0][0x228] ;  /* 0x00008a00000e7ab9 */ /* 0x000fe20000000800 */
[----:B------:R-:W2:Y:S01]  /*23d70*/  LDL.LU R8, [R1+0x30] ;  /* 0x0000300001087983 */ /* 0x000ea20000300800 */
[----:B------:R-:W-:-:S03]  /*23d80*/  ULDC UR18, c[0x0][0x228] ;  /* 0x00008a0000127ab9 */ /* 0x000fc60000000800 */
[----:B-1----:R-:W3:Y:S01]  /*23d90*/  LDL.LU R225, [R1+0x630] ;  /* 0x0006300001e17983 */ /* 0x002ee20000300800 */
[----:B------:R-:W-:-:S03]  /*23da0*/  IMAD.WIDE R234, R0, 0x4, R2 ;  /* 0x0000000400ea7825 */ /* 0x000fc600078e0202 */
[----:B------:R-:W4:Y:S01]  /*23db0*/  LDL.LU R239, [R1+0x230] ;  /* 0x0002300001ef7983 */ /* 0x000f220000300800 */
[----:B------:R-:W-:-:S03]  /*23dc0*/  IMAD.WIDE R248, R0, 0x4, R232 ;  /* 0x0000000400f87825 */ /* 0x000fc600078e02e8 */
[----:B------:R-:W4:Y:S01]  /*23dd0*/  LDL.LU R238, [R1+0x634] ;  /* 0x0006340001ee7983 */ /* 0x000f220000300800 */
[----:B------:R-:W-:Y:S01]  /*23de0*/  ISETP.GE.AND P5, PT, R250, UR4, PT ;  /* 0x00000004fa007c0c */ /* 0x000fe2000bfa6270 */
[----:B------:R-:W-:Y:S02]  /*23df0*/  ULDC UR4, c[0x0][0x248] ;  /* 0x0000920000047ab9 */ /* 0x000fe40000000800 */
        /* <DEDUP_REMOVED lines=868> */
[----:B----4-:R1:W-:Y:S01]  /*27440*/  @P1 STG.E desc[UR16][R224.64], R236 ;  /* 0x000000ece0001986 */ /* 0x0103e2000c101910 */
[C---:B------:R-:W-:Y:S01]  /*27450*/  IADD3 R250, R9.reuse, 0x56, RZ ;  /* 0x0000005609fa7810 */ /* 0x040fe20007ffe0ff */
[----:B------:R-:W-:Y:S01]  /*27460*/  IMAD.WIDE R248, R0, 0x4, R232 ;  /* 0x0000000400f87825 */ /* 0x000fe200078e02e8 */
[----:B------:R-:W-:Y:S01]  /*27470*/  ULDC UR10, c[0x0][0x228] ;  /* 0x00008a00000a7ab9 */ /* 0x000fe20000000800 */
[----:B------:R-:W-:Y:S01]  /*27480*/  ULDC UR12, c[0x0][0x228] ;  /* 0x00008a00000c7ab9 */ /* 0x000fe20000000800 */
[----:B------:R-:W-:Y:S01]  /*27490*/  ISETP.GE.AND P1, PT, R250, UR4, PT ;  /* 0x00000004fa007c0c */ /* 0x000fe2000bf26270 */
[----:B------:R-:W-:Y:S01]  /*274a0*/  ULDC UR4, c[0x0][0x248] ;  /* 0x0000920000047ab9 */ /* 0x000fe20000000800 */
[----:B------:R-:W-:Y:S01]  /*274b0*/  ULDC UR14, c[0x0][0x228] ;  /* 0x00008a00000e7ab9 */ /* 0x000fe20000000800 */
[----:B------:R-:W-:Y:S01]  /*274c0*/  ULDC UR18, c[0x0][0x228] ;  /* 0x00008a0000127ab9 */ /* 0x000fe20000000800 */
[----:B------:R-:W-:Y:S01]  /*274d0*/  ULDC UR6, c[0x0][0x248] ;  /* 0x0000920000067ab9 */ /* 0x000fe20000000800 */
[C---:B-1----:R-:W-:Y:S01]  /*274e0*/  VIADD R224, R9.reuse, 0x57 ;  /* 0x0000005709e07836 */ /* 0x042fe20000000000 */
[----:B------:R-:W-:Y:S01]  /*274f0*/  IADD3 R250, R9, 0x58, RZ ;  /* 0x0000005809fa7810 */ /* 0x000fe20007ffe0ff */
[----:B------:R-:W3:Y:S04]  /*27500*/  LDL.LU R236, [R1+0x9f4] ;  /* 0x0009f40001ec7983 */ /* 0x000ee80000300800 */
[----:B--2---:R1:W-:Y:S04]  /*27510*/  @P3 STG.E desc[UR16][R226.64], R8 ;  /* 0x00000008e2003986 */ /* 0x0043e8000c101910 */
[----:B------:R2:W-:Y:S01]  /*27520*/  @P6 STG.E desc[UR16][R234.64], R239 ;  /* 0x000000efea006986 */ /* 0x0005e2000c101910 */
[----:B------:R-:W-:Y:S01]  /*27530*/  ISETP.LT.AND P6, PT, R10, UR14, !P4 ;  /* 0x0000000e0a007c0c */ /* 0x000fe2000e7c1270 */
[----:B------:R-:W-:-:S02]  /*27540*/  ULDC UR14, c[0x0][0x228] ;  /* 0x00008a00000e7ab9 */ /* 0x000fc40000000800 */
[----:B------:R4:W-:Y:S01]  /*27550*/  @P5 STG.E desc[UR16][R248.64], R238 ;  /* 0x000000eef8005986 */ /* 0x0009e2000c101910 */
[----:B------:R-:W-:Y:S01]  /*27560*/  ISETP.LT.AND P5, PT, R10, UR10, !P2 ;  /* 0x0000000a0a007c0c */ /* 0x000fe2000d7a1270 */
[----:B------:R-:W-:Y:S01]  /*27570*/  ULDC UR10, c[0x0][0x228] ;  /* 0x00008a00000a7ab9 */ /* 0x000fe20000000800 */
[C---:B------:R-:W-:Y:S01]  /*27580*/  ISETP.LT.AND P2, PT, R11.reuse, UR12, !P2 ;  /* 0x0000000c0b007c0c */ /* 0x040fe2000d741270 */
[----:B-1----:R-:W-:Y:S01]  /*27590*/  VIADD R8, R0, UR4 ;  /* 0x0000000400087c36 */ /* 0x002fe20008000000 */
[----:B------:R-:W-:Y:S01]  /*275a0*/  ISETP.LT.AND P4, PT, R11, UR18, !P4 ;  /* 0x000000120b007c0c */ /* 0x000fe2000e781270 */
[----:B------:R-:W-:Y:S01]  /*275b0*/  ULDC UR4, c[0x0][0x22c] ;  /* 0x00008b0000047ab9 */ /* 0x000fe20000000800 */
[----:B------:R-:W-:Y:S01]  /*275c0*/  ISETP.GE.AND P3, PT, R224, UR8, PT ;  /* 0x00000008e0007c0c */ /* 0x000fe2000bf66270 */
[C---:B------:R-:W-:Y:S01]  /*275d0*/  VIADD R0, R8.reuse, UR6 ;  /* 0x0000000608007c36 */ /* 0x040fe20008000000 */
[----:B------:R-:W-:Y:S01]  /*275e0*/  ULDC UR12, c[0x0][0x228] ;  /* 0x00008a00000c7ab9 */ /* 0x000fe20000000800 */
[C---:B------:R-:W-:Y:S01]  /*275f0*/  IMAD.WIDE R224, R8.reuse, 0x4, R2 ;  /* 0x0000000408e07825 */ /* 0x040fe200078e0202 */
[----:B------:R-:W-:Y:S01]  /*27600*/  ULDC UR18, c[0x0][0x228] ;  /* 0x00008a0000127ab9 */ /* 0x000fe20000000800 */
[----:B------:R-:W-:Y:S01]  /*27610*/  ULDC UR6, c[0x0][0x248] ;  /* 0x0000920000067ab9 */ /* 0x000fe20000000800 */
[----:B------:R-:W-:Y:S01]  /*27620*/  ULDC UR8, c[0x0][0x22c] ;  /* 0x00008b0000087ab9 */ /* 0x000fe20000000800 */
[----:B------:R-:W-:Y:S01]  /*27630*/  IMAD.WIDE R226, R8, 0x4, R232 ;  /* 0x0000000408e27825 */ /* 0x000fe200078e02e8 */
[----:B------:R-:W-:Y:S03]  /*27640*/  @P5 STG.E desc[UR16][R224.64], R237 ;  /* 0x000000ede0005986 */ /* 0x000fe6000c101910 */
[C---:B--2---:R-:W-:Y:S01]  /*27650*/  IMAD.WIDE R234, R0.reuse, 0x4, R2 ;  /* 0x0000000400ea7825 */ /* 0x044fe200078e0202 */
[----:B------:R1:W-:Y:S03]  /*27660*/  @P2 STG.E desc[UR16][R226.64], R243 ;  /* 0x000000f3e2002986 */ /* 0x0003e6000c101910 */
[----:B----4-:R-:W-:Y:S01]  /*27670*/  IMAD.WIDE R248, R0, 0x4, R232 ;  /* 0x0000000400f87825 */ /* 0x010fe200078e02e8 */
[----:B------:R2:W-:Y:S01]  /*27680*/  @P6 STG.E desc[UR16][R234.64], R242 ;  /* 0x000000f2ea006986 */ /* 0x0005e2000c101910 */
[----:B------:R-:W-:Y:S01]  /*27690*/  ISETP.GE.AND P5, PT, R250, UR4, PT ;  /* 0x00000004fa007c0c */ /* 0x000fe2000bfa6270 */
[----:B------:R-:W-:-:S02]  /*276a0*/  ULDC UR4, c[0x0][0x248] ;  /* 0x0000920000047ab9 */ /* 0x000fc40000000800 */
[----:B------:R4:W-:Y:S01]  /*276b0*/  @P4 STG.E desc[UR16][R248.64], R241 ;  /* 0x000000f1f8004986 */ /* 0x0009e2000c101910 */
[----:B------:R-:W-:Y:S01]  /*276c0*/  ISETP.LT.AND P4, PT, R10, UR10, !P0 ;  /* 0x0000000a0a007c0c */ /* 0x000fe2000c781270 */
[----:B------:R-:W-:Y:S01]  /*276d0*/  VIADD R8, R9, 0x59 ;  /* 0x0000005909087836 */ /* 0x000fe20000000000 */
[C---:B------:R-:W-:Y:S01]  /*276e0*/  ISETP.LT.AND P0, PT, R11.reuse, UR12, !P0 ;  /* 0x0000000c0b007c0c */ /* 0x040fe2000c701270 */
[----:B-1----:R-:W-:Y:S01]  /*276f0*/  VIADD R226, R0, UR4 ;  /* 0x0000000400e27c36 */ /* 0x002fe20008000000 */
[----:B------:R-:W-:Y:S01]  /*27700*/  ISETP.LT.AND P6, PT, R10, UR14, !P1 ;  /* 0x0000000e0a007c0c */ /* 0x000fe2000cfc1270 */
[----:B------:R-:W-:Y:S01]  /*27710*/  ULDC UR10, c[0x0][0x228] ;  /* 0x00008a00000a7ab9 */ /* 0x000fe20000000800 */
[----:B------:R-:W-:Y:S01]  /*27720*/  ISETP.LT.AND P1, PT, R11, UR18, !P1 ;  /* 0x000000120b007c0c */ /* 0x000fe2000cf21270 */
[----:B------:R-:W-:Y:S01]  /*27730*/  VIADD R0, R226, UR6 ;  /* 0x00000006e2007c36 */ /* 0x000fe20008000000 */
[----:B------:R-:W-:Y:S01]  /*27740*/  ISETP.GE.AND P2, PT, R8, UR8, PT ;  /* 0x0000000808007c0c */ /* 0x000fe2000bf46270 */
[C---:B------:R-:W-:Y:S01]  /*27750*/  IMAD.WIDE R224, R226.reuse, 0x4, R2 ;  /* 0x00000004e2e07825 */ /* 0x040fe200078e0202 */
[----:B------:R-:W-:Y:S01]  /*27760*/  ULDC UR4, c[0x0][0x22c] ;  /* 0x00008b0000047ab9 */ /* 0x000fe20000000800 */
[----:B------:R-:W-:Y:S01]  /*27770*/  ULDC UR12, c[0x0][0x228] ;  /* 0x00008a00000c7ab9 */ /* 0x000fe20000000800 */
[----:B------:R-:W-:Y:S01]  /*27780*/  ULDC UR14, c[0x0][0x228] ;  /* 0x00008a00000e7ab9 */ /* 0x000fe20000000800 */
[----:B------:R-:W-:Y:S01]  /*27790*/  IMAD.WIDE R226, R226, 0x4, R232 ;  /* 0x00000004e2e27825 */ /* 0x000fe200078e02e8 */
[----:B------:R-:W-:Y:S01]  /*277a0*/  @P4 STG.E desc[UR16][R224.64], R240 ;  /* 0x000000f0e0004986 */ /* 0x000fe2000c101910 */
[----:B------:R-:W-:Y:S01]  /*277b0*/  ULDC UR18, c[0x0][0x228] ;  /* 0x00008a0000127ab9 */ /* 0x000fe20000000800 */
[----:B------:R-:W-:Y:S01]  /*277c0*/  ULDC UR6, c[0x0][0x248] ;  /* 0x0000920000067ab9 */ /* 0x000fe20000000800 */
[----:B--2---:R-:W-:Y:S01]  /*277d0*/  IMAD.WIDE R234, R0, 0x4, R2 ;  /* 0x0000000400ea7825 */ /* 0x004fe200078e0202 */
[----:B------:R-:W-:-:S03]  /*277e0*/  IADD3 R8, R9, 0x5a, RZ ;  /* 0x0000005a09087810 */ /* 0x000fc60007ffe0ff */
[----:B----4-:R-:W-:Y:S01]  /*277f0*/  IMAD.WIDE R248, R0, 0x4, R232 ;  /* 0x0000000400f87825 */ /* 0x010fe200078e02e8 */
[----:B------:R1:W-:Y:S01]  /*27800*/  @P0 STG.E desc[UR16][R226.64], R247 ;  /* 0x000000f7e2000986 */ /* 0x0003e2000c101910 */
[----:B------:R-:W-:Y:S01]  /*27810*/  ISETP.GE.AND P4, PT, R8, UR4, PT ;  /* 0x0000000408007c0c */ /* 0x000fe2000bf86270 */
[----:B------:R-:W-:Y:S01]  /*27820*/  ULDC UR4, c[0x0][0x248] ;  /* 0x0000920000047ab9 */ /* 0x000fe20000000800 */
[----:B------:R-:W-:Y:S01]  /*27830*/  ULDC UR8, c[0x0][0x22c] ;  /* 0x00008b0000087ab9 */ /* 0x000fe20000000800 */
[----:B------:R-:W-:Y:S04]  /*27840*/  @P6 STG.E desc[UR16][R234.64], R246 ;  /* 0x000000f6ea006986 */ /* 0x000fe8000c101910 */
[----:B------:R-:W-:Y:S01]  /*27850*/  @P1 STG.E desc[UR16][R248.64], R245 ;  /* 0x000000f5f8001986 */ /* 0x000fe2000c101910 */
[----:B------:R-:W-:Y:S01]  /*27860*/  ISETP.LT.AND P1, PT, R10, UR10, !P3 ;  /* 0x0000000a0a007c0c */ /* 0x000fe2000df21270 */
[----:B------:R-:W-:-:S02]  /*27870*/  VIADD R8, R9, 0x5b ;  /* 0x0000005b09087836 */ /* 0x000fc40000000000 */
[----:B-1----:R-:W-:Y:S01]  /*27880*/  VIADD R226, R0, UR4 ;  /* 0x0000000400e27c36 */ /* 0x002fe20008000000 */
[C---:B------:R-:W-:Y:S01]  /*27890*/  ISETP.LT.AND P3, PT, R11.reuse, UR12, !P3 ;  /* 0x0000000c0b007c0c */ /* 0x040fe2000df61270 */
[----:B------:R-:W-:Y:S01]  /*278a0*/  ULDC UR10, c[0x0][0x228] ;  /* 0x00008a00000a7ab9 */ /* 0x000fe20000000800 */
[----:B------:R-:W-:Y:S01]  /*278b0*/  ISETP.LT.AND P6, PT, R10, UR14, !P5 ;  /* 0x0000000e0a007c0c */ /* 0x000fe2000efc1270 */
[----:B------:R-:W-:Y:S01]  /*278c0*/  IMAD.WIDE R224, R226, 0x4, R2 ;  /* 0x00000004e2e07825 */ /* 0x000fe200078e0202 */
[----:B------:R-:W-:Y:S01]  /*278d0*/  ISETP.GE.AND P0, PT, R8, UR8, PT ;  /* 0x0000000808007c0c */ /* 0x000fe2000bf06270 */
[----:B------:R-:W-:Y:S01]  /*278e0*/  ULDC UR4, c[0x0][0x22c] ;  /* 0x00008b0000047ab9 */ /* 0x000fe20000000800 */
[----:B------:R-:W-:Y:S01]  /*278f0*/  ULDC UR12, c[0x0][0x228] ;  /* 0x00008a00000c7ab9 */ /* 0x000fe20000000800 */
[C---:B------:R-:W-:Y:S01]  /*27900*/  VIADD R0, R226.reuse, UR6 ;  /* 0x00000006e2007c36 */ /* 0x040fe20008000000 */
[----:B------:R-:W-:Y:S01]  /*27910*/  ULDC UR14, c[0x0][0x228] ;  /* 0x00008a00000e7ab9 */ /* 0x000fe20000000800 */
[----:B------:R1:W-:Y:S01]  /*27920*/  @P1 STG.E desc[UR16][R224.64], R244 ;  /* 0x000000f4e0001986 */ /* 0x0003e2000c101910 */
[----:B------:R-:W-:Y:S01]  /*27930*/  ISETP.LT.AND P5, PT, R11, UR18, !P5 ;  /* 0x000000120b007c0c */ /* 0x000fe2000efa1270 */
[----:B------:R-:W-:Y:S01]  /*27940*/  IMAD.WIDE R226, R226, 0x4, R232 ;  /* 0x00000004e2e27825 */ /* 0x000fe200078e02e8 */
[----:B------:R-:W-:Y:S01]  /*27950*/  IADD3 R8, R9, 0x5c, RZ ;  /* 0x0000005c09087810 */ /* 0x000fe20007ffe0ff */
[----:B------:R-:W-:Y:S01]  /*27960*/  ULDC UR18, c[0x0][0x228] ;  /* 0x00008a0000127ab9 */ /* 0x000fe20000000800 */
[----:B------:R-:W-:Y:S01]  /*27970*/  ULDC UR6, c[0x0][0x248] ;  /* 0x0000920000067ab9 */ /* 0x000fe20000000800 */
[----:B------:R-:W-:Y:S01]  /*27980*/  ULDC UR8, c[0x0][0x22c] ;  /* 0x00008b0000087ab9 */ /* 0x000fe20000000800 */
[----:B-1----:R-:W2:Y:S04]  /*27990*/  LDL.LU R224, [R1+0x6b0] ;  /* 0x0006b00001e07983 */ /* 0x002ea80000300800 */
[----:B------:R-:W4:Y:S04]  /*279a0*/  LDL.LU R225, [R1+0xb0] ;  /* 0x0000b00001e17983 */ /* 0x000f280000300800 */
[----:B------:R-:W3:Y:S01]  /*279b0*/  LDL.LU R237, [R1+0x4b0] ;  /* 0x0004b00001ed7983 */ /* 0x000ee20000300800 */
[----:B------:R-:W-:-:S04]  /*279c0*/  IMAD.WIDE R234, R0, 0x4, R2 ;  /* 0x0000000400ea7825 */ /* 0x000fc800078e0202 */
[----:B------:R-:W-:Y:S01]  /*279d0*/  IMAD.WIDE R248, R0, 0x4, R232 ;  /* 0x0000000400f87825 */ /* 0x000fe200078e02e8 */
[----:B------:R1:W-:Y:S01]  /*279e0*/  @P3 STG.E desc[UR16][R226.64], R252 ;  /* 0x000000fce2003986 */ /* 0x0003e2000c101910 */
[----:B------:R-:W-:Y:S01]  /*279f0*/  ISETP.GE.AND P1, PT, R8, UR4, PT ;  /* 0x0000000408007c0c */ /* 0x000fe2000bf26270 */
[----:B------:R-:W-:Y:S02]  /*27a00*/  ULDC UR4, c[0x0][0x248] ;  /* 0x0000920000047ab9 */ /* 0x000fe40000000800 */
[----:B------:R-:W3:Y:S04]  /*27a10*/  LDL.LU R250, [R1+0x6b4] ;  /* 0x0006b40001fa7983 */ /* 0x000ee80000300800 */
[----:B------:R-:W3:Y:S04]  /*27a20*/  LDL.LU R239, [R1+0xb4] ;  /* 0x0000b40001ef7983 */ /* 0x000ee80000300800 */
[----:B------:R-:W3:Y:S01]  /*27a30*/  LDL.LU R238, [R1+0x4b4] ;  /* 0x0004b40001ee7983 */ /* 0x000ee20000300800 */
[----:B-1----:R-:W-:Y:S01]  /*27a40*/  VIADD R226, R0, UR4 ;  /* 0x0000000400e27c36 */ /* 0x002fe20008000000 */
[----:B------:R-:W-:-:S02]  /*27a50*/  ULDC UR4, c[0x0][0x22c] ;  /* 0x00008b0000047ab9 */ /* 0x000fc40000000800 */
[----:B------:R-:W3:Y:S04]  /*27a60*/  LDL.LU R243, [R1+0x2b4] ;  /* 0x0002b40001f37983 */ /* 0x000ee80000300800 */
        /* <DEDUP_REMOVED lines=8> */
[----:B--2---:R-:W-:Y:S04]  /*27af0*/  @P6 STG.E desc[UR16][R234.64], R224 ;  /* 0x000000e0ea006986 */ /* 0x004fe8000c101910 */
[----:B----4-:R1:W-:Y:S01]  /*27b00*/  @P5 STG.E desc[UR16][R248.64], R225 ;  /* 0x000000e1f8005986 */ /* 0x0103e2000c101910 */
[----:B------:R-:W-:Y:S01]  /*27b10*/  ISETP.LT.AND P5, PT, R10, UR10, !P2 ;  /* 0x0000000a0a007c0c */ /* 0x000fe2000d7a1270 */
[----:B------:R-:W-:-:S02]  /*27b20*/  VIADD R8, R9, 0x5d ;  /* 0x0000005d09087836 */ /* 0x000fc40000000000 */
[----:B-1----:R-:W-:Y:S01]  /*27b30*/  IMAD.WIDE R224, R226, 0x4, R2 ;  /* 0x00000004e2e07825 */ /* 0x002fe200078e0202 */
[----:B------:R-:W-:Y:S01]  /*27b40*/  ISETP.LT.AND P6, PT, R10, UR14, !P4 ;  /* 0x0000000e0a007c0c */ /* 0x000fe2000e7c1270 */
[----:B------:R-:W-:-:S08]  /*27b50*/  ULDC UR10, c[0x0][0x228] ;  /* 0x00008a00000a7ab9 */ /* 0x000fd00000000800 */
[----:B---3--:R1:W-:Y:S01]  /*27b60*/  @P5 STG.E desc[UR16][R224.64], R237 ;  /* 0x000000ede0005986 */ /* 0x0083e2000c101910 */
[C---:B------:R-:W-:Y:S01]  /*27b70*/  ISETP.LT.AND P2, PT, R11.reuse, UR12, !P2 ;  /* 0x0000000c0b007c0c */ /* 0x040fe2000d741270 */
[C---:B------:R-:W-:Y:S01]  /*27b80*/  VIADD R0, R226.reuse, UR6 ;  /* 0x00000006e2007c36 */ /* 0x040fe20008000000 */
[----:B------:R-:W-:Y:S01]  /*27b90*/  ISETP.LT.AND P4, PT, R11, UR18, !P4 ;  /* 0x000000120b007c0c */ /* 0x000fe2000e781270 */
[----:B------:R-:W-:Y:S01]  /*27ba0*/  ULDC UR14, c[0x0][0x228] ;  /* 0x00008a00000e7ab9 */ /* 0x000fe20000000800 */
[----:B-1----:R-:W2:Y:S01]  /*27bb0*/  LDL.LU R237, [R1+0x9f0] ;  /* 0x0009f00001ed7983 */ /* 0x002ea20000300800 */
[----:B------:R-:W-:Y:S01]  /*27bc0*/  IMAD.WIDE R226, R226, 0x4, R232 ;  /* 0x00000004e2e27825 */ /* 0x000fe200078e02e8 */
[----:B------:R-:W-:Y:S01]  /*27bd0*/  ISETP.GE.AND P3, PT, R8, UR8, PT ;  /* 0x0000000808007c0c */ /* 0x000fe2000bf66270 */
[----:B------:R-:W-:Y:S01]  /*27be0*/  ULDC UR12, c[0x0][0x228] ;  /* 0x00008a00000c7ab9 */ /* 0x000fe20000000800 */
[----:B------:R-:W3:Y:S01]  /*27bf0*/  LDL.LU R225, [R1+0x2b0] ;  /* 0x0002b00001e17983 */ /* 0x000ee20000300800 */
[C---:B------:R-:W-:Y:S01]  /*27c00*/  IMAD.WIDE R234, R0.reuse, 0x4, R2 ;  /* 0x0000000400ea7825 */ /* 0x040fe200078e0202 */
[C---:B------:R-:W-:Y:S01]  /*27c10*/  IADD3 R8, R9.reuse, 0x5e, RZ ;  /* 0x0000005e09087810 */ /* 0x040fe20007ffe0ff */
[----:B------:R-:W-:Y:S01]  /*27c20*/  ULDC UR18, c[0x0][0x228] ;  /* 0x00008a0000127ab9 */ /* 0x000fe20000000800 */
[----:B------:R-:W-:Y:S01]  /*27c30*/  ULDC UR6, c[0x0][0x248] ;  /* 0x0000920000067ab9 */ /* 0x000fe20000000800 */
[----:B------:R-:W-:Y:S01]  /*27c40*/  IMAD.WIDE R248, R0, 0x4, R232 ;  /* 0x0000000400f87825 */ /* 0x000fe200078e02e8 */
[----:B------:R-:W-:Y:S01]  /*27c50*/  ISETP.GE.AND P5, PT, R8, UR4, PT ;  /* 0x0000000408007c0c */ /* 0x000fe2000bfa6270 */
[----:B------:R-:W-:Y:S01]  /*27c60*/  ULDC UR4, c[0x0][0x248] ;  /* 0x0000920000047ab9 */ /* 0x000fe20000000800 */
[----:B------:R-:W-:Y:S01]  /*27c70*/  ULDC UR8, c[0x0][0x22c] ;  /* 0x00008b0000087ab9 */ /* 0x000fe20000000800 */
[----:B------:R-:W-:Y:S01]  /*27c80*/  VIADD R8, R9, 0x5f ;  /* 0x0000005f09087836 */ /* 0x000fe20000000000 */
[----:B---3--:R1:W-:Y:S04]  /*27c90*/  @P2 STG.E desc[UR16][R226.64], R225 ;  /* 0x000000e1e2002986 */ /* 0x0083e8000c101910 */
        /* <DEDUP_REMOVED lines=14> */
[----:B------:R-:W-:Y:S01]  /*27d80*/  IADD3 R8, R9, 0x60, RZ ;  /* 0x0000006009087810 */ /* 0x000fe20007ffe0ff */
[----:B------:R-:W-:Y:S01]  /*27d90*/  ULDC UR18, c[0x0][0x228] ;  /* 0x00008a0000127ab9 */ /* 0x000fe20000000800 */
[----:B------:R-:W-:Y:S01]  /*27da0*/  ULDC UR6, c[0x0][0x248] ;  /* 0x0000920000067ab9 */ /* 0x000fe20000000800 */
[----:B------:R-:W-:Y:S01]  /*27db0*/  IMAD.WIDE R226, R226, 0x4, R232 ;  /* 0x00000004e2e27825 */ /* 0x000fe200078e02e8 */
[----:B------:R-:W-:Y:S01]  /*27dc0*/  @P4 STG.E desc[UR16][R224.64], R238 ;  /* 0x000000eee0004986 */ /* 0x000fe2000c101910 */
[----:B------:R-:W-:-:S02]  /*27dd0*/  ULDC UR8, c[0x0][0x22c] ;  /* 0x00008b0000087ab9 */ /* 0x000fc40000000800 */
[C---:B---3--:R-:W-:Y:S01]  /*27de0*/  IMAD.WIDE R234, R0.reuse, 0x4, R2 ;  /* 0x0000000400ea7825 */ /* 0x048fe200078e0202 */
[----:B------:R1:W-:Y:S03]  /*27df0*/  @P0 STG.E desc[UR16][R226.64], R243 ;  /* 0x000000f3e2000986 */ /* 0x0003e6000c101910 */
[----:B----4-:R-:W-:Y:S01]  /*27e00*/  IMAD.WIDE R248, R0, 0x4, R232 ;  /* 0x0000000400f87825 */ /* 0x010fe200078e02e8 */
[----:B------:R3:W-:Y:S01]  /*27e10*/  @P6 STG.E desc[UR16][R234.64], R242 ;  /* 0x000000f2ea006986 */ /* 0x0007e2000c101910 */
[----:B------:R-:W-:Y:S01]  /*27e20*/  ISETP.GE.AND P4, PT, R8, UR4, PT ;  /* 0x0000000408007c0c */ /* 0x000fe2000bf86270 */
[----:B------:R-:W-:Y:S02]  /*27e30*/  ULDC UR4, c[0x0][0x248] ;  /* 0x0000920000047ab9 */ /* 0x000fe40000000800 */
[----:B------:R4:W-:Y:S01]  /*27e40*/  @P1 STG.E desc[UR16][R248.64], R241 ;  /* 0x000000f1f8001986 */ /* 0x0009e2000c101910 */
[----:B------:R-:W-:-:S02]  /*27e50*/  ISETP.LT.AND P1, PT, R10, UR10, !P3 ;  /* 0x0000000a0a007c0c */ /* 0x000fc4000df21270 */
[----:B------:R-:W-:Y:S01]  /*27e60*/  ISETP.LT.AND P6, PT, R10, UR14, !P5 ;  /* 0x0000000e0a007c0c */ /* 0x000fe2000efc1270 */
[----:B-1----:R-:W-:Y:S01]  /*27e70*/  VIADD R226, R0, UR4 ;  /* 0x0000000400e27c36 */ /* 0x002fe20008000000 */
[----:B------:R-:W-:Y:S01]  /*27e80*/  ISETP.LT.AND P3, PT, R11, UR12, !P3 ;  /* 0x0000000c0b007c0c */ /* 0x000fe2000df61270 */
[----:B------:R-:W-:Y:S01]  /*27e90*/  VIADD R8, R9, 0x61 ;  /* 0x0000006109087836 */ /* 0x000fe20000000000 */
[----:B------:R-:W-:Y:S01]  /*27ea0*/  ISETP.LT.AND P5, PT, R11, UR18, !P5 ;  /* 0x000000120b007c0c */ /* 0x000fe2000efa1270 */
[C---:B------:R-:W-:Y:S01]  /*27eb0*/  VIADD R0, R226.reuse, UR6 ;  /* 0x00000006e2007c36 */ /* 0x040fe20008000000 */
[----:B------:R-:W-:Y:S01]  /*27ec0*/  ULDC UR10, c[0x0][0x228] ;  /* 0x00008a00000a7ab9 */ /* 0x000fe20000000800 */
[----:B------:R-:W-:Y:S01]  /*27ed0*/  IMAD.WIDE R224, R226, 0x4, R2 ;  /* 0x00000004e2e07825 */ /* 0x000fe200078e0202 */
[----:B------:R-:W-:Y:S01]  /*27ee0*/  ISETP.GE.AND P0, PT, R8, UR8, PT ;  /* 0x0000000808007c0c */ /* 0x000fe2000bf06270 */
[----:B------:R-:W-:Y:S01]  /*27ef0*/  ULDC UR4, c[0x0][0x22c] ;  /* 0x00008b0000047ab9 */ /* 0x000fe20000000800 */
[----:B------:R-:W-:Y:S01]  /*27f00*/  ULDC UR12, c[0x0][0x228] ;  /* 0x00008a00000c7ab9 */ /* 0x000fe20000000800 */
[----:B------:R-:W-:Y:S01]  /*27f10*/  IMAD.WIDE R226, R226, 0x4, R232 ;  /* 0x00000004e2e27825 */ /* 0x000fe200078e02e8 */
[----:B------:R-:W-:Y:S01]  /*27f20*/  @P1 STG.E desc[UR16][R224.64], R240 ;  /* 0x000000f0e0001986 */ /* 0x000fe2000c101910 */
[----:B------:R-:W-:Y:S01]  /*27f30*/  ULDC UR14, c[0x0][0x228] ;  /* 0x00008a00000e7ab9 */ /* 0x000fe20000000800 */
[----:B------:R-:W-:Y:S01]  /*27f40*/  ULDC UR18, c[0x0][0x228] ;  /* 0x00008a0000127ab9 */ /* 0x000fe20000000800 */
[----:B---3--:R-:W-:Y:S01]  /*27f50*/  IMAD.WIDE R234, R0, 0x4, R2 ;  /* 0x0000000400ea7825 */ /* 0x008fe200078e0202 */
[----:B------:R-:W-:Y:S01]  /*27f60*/  IADD3 R8, R9, 0x62, RZ ;  /* 0x0000006209087810 */ /* 0x000fe20007ffe0ff */
[----:B------:R-:W-:-:S02]  /*27f70*/  ULDC UR6, c[0x0][0x248] ;  /* 0x0000920000067ab9 */ /* 0x000fc40000000800 */
        /* <DEDUP_REMOVED lines=26> */
[----:B-1----:R-:W3:Y:S04]  /*28120*/  LDL.LU R224, [R1+0x6c0] ;  /* 0x0006c00001e07983 */ /* 0x002ee80000300800 */
[----:B------:R-:W4:Y:S04]  /*28130*/  LDL.LU R225, [R1+0xc0] ;  /* 0x0000c00001e17983 */ /* 0x000f280000300800 */
[----:B------:R-:W2:Y:S01]  /*28140*/  LDL.LU R238, [R1+0x4c0] ;  /* 0x0004c00001ee7983 */ /* 0x000ea20000300800 */
[----:B------:R-:W-:-:S04]  /*28150*/  IMAD.WIDE R234, R0, 0x4, R2 ;  /* 0x0000000400ea7825 */ /* 0x000fc800078e0202 */
[----:B------:R-:W-:Y:S01]  /*28160*/  IMAD.WIDE R248, R0, 0x4, R232 ;  /* 0x0000000400f87825 */ /* 0x000fe200078e02e8 */
[----:B------:R1:W-:Y:S01]  /*28170*/  @P2 STG.E desc[UR16][R226.64], R252 ;  /* 0x000000fce2002986 */ /* 0x0003e2000c101910 */
[----:B------:R-:W-:Y:S01]  /*28180*/  ISETP.GE.AND P5, PT, R8, UR4, PT ;  /* 0x0000000408007c0c */ /* 0x000fe2000bfa6270 */
[----:B------:R-:W-:Y:S02]  /*28190*/  ULDC UR4, c[0x0][0x248] ;  /* 0x0000920000047ab9 */ /* 0x000fe40000000800 */
[----:B------:R-:W2:Y:S04]  /*281a0*/  LDL.LU R250, [R1+0xc4] ;  /* 0x0000c40001fa7983 */ /* 0x000ea80000300800 */
[----:B------:R-:W2:Y:S01]  /*281b0*/  LDL.LU R239, [R1+0x4c4] ;  /* 0x0004c40001ef7983 */ /* 0x000ea20000300800 */
[----:B-1----:R-:W-:-:S03]  /*281c0*/  VIADD R226, R0, UR4 ;  /* 0x0000000400e27c36 */ /* 0x002fc60008000000 */
[----:B------:R-:W2:Y:S04]  /*281d0*/  LDL.LU R243, [R1+0x2c4] ;  /* 0x0002c40001f37983 */ /* 0x000ea80000300800 */
[----:B---3--:R-:W-:Y:S01]  /*281e0*/  @P6 STG.E desc[UR16][R234.64], R224 ;  /* 0x000000e0ea006986 */ /* 0x008fe2000c101910 */
[----:B------:R-:W-:Y:S01]  /*281f0*/  VIADD R8, R9, 0x65 ;  /* 0x0000006509087836 */ /* 0x000fe20000000000 */
[----:B------:R-:W-:Y:S02]  /*28200*/  ULDC UR4, c[0x0][0x22c] ;  /* 0x00008b0000047ab9 */ /* 0x000fe40000000800 */
[----:B----4-:R1:W-:Y:S01]  /*28210*/  @P4 STG.E desc[UR16][R248.64], R225 ;  /* 0x000000e1f8004986 */ /* 0x0103e2000c101910 */
[----:B------:R-:W-:Y:S01]  /*28220*/  ISETP.LT.AND P4, PT, R10, UR10, !P0 ;  /* 0x0000000a0a007c0c */ /* 0x000fe2000c781270 */
[----:B------:R-:W-:-:S02]  /*28230*/  VIADD R0, R226, UR6 ;  /* 0x00000006e2007c36 */ /* 0x000fc40008000000 */
[----:B------:R-:W3:Y:S01]  /*28240*/  LDL.LU R242, [R1+0x6c8] ;  /* 0x0006c80001f27983 */ /* 0x000ee20000300800 */
[----:B-1----:R-:W-:-:S03]  /*28250*/  IMAD.WIDE R224, R226, 0x4, R2 ;  /* 0x00000004e2e07825 */ /* 0x002fc600078e0202 */
[----:B------:R-:W4:Y:S01]  /*28260*/  LDL.LU R241, [R1+0xc8] ;  /* 0x0000c80001f17983 */ /* 0x000f220000300800 */
[----:B------:R-:W-:Y:S01]  /*28270*/  ISETP.LT.AND P0, PT, R11, UR12, !P0 ;  /* 0x0000000c0b007c0c */ /* 0x000fe2000c701270 */
[----:B------:R-:W-:Y:S01]  /*28280*/  ULDC UR10, c[0x0][0x228] ;  /* 0x00008a00000a7ab9 */ /* 0x000fe20000000800 */
[----:B------:R-:W-:Y:S01]  /*28290*/  ISETP.LT.AND P6, PT, R10, UR14, !P1 ;  /* 0x0000000e0a007c0c */ /* 0x000fe2000cfc1270 */
[----:B------:R-:W4:Y:S01]  /*282a0*/  LDL.LU R240, [R1+0x4c8] ;  /* 0x0004c80001f07983 */ /* 0x000f220000300800 */
[----:B------:R-:W-:Y:S01]  /*282b0*/  IMAD.WIDE R226, R226, 0x4, R232 ;  /* 0x00000004e2e27825 */ /* 0x000fe200078e02e8 */
[----:B------:R-:W-:Y:S01]  /*282c0*/  ISETP.GE.AND P2, PT, R8, UR8, PT ;  /* 0x0000000808007c0c */ /* 0x000fe2000bf46270 */
[----:B------:R-:W-:Y:S01]  /*282d0*/  ULDC UR12, c[0x0][0x228] ;  /* 0x00008a00000c7ab9 */ /* 0x000fe20000000800 */
[----:B------:R-:W4:Y:S01]  /*282e0*/  LDL.LU R247, [R1+0x2c8] ;  /* 0x0002c80001f77983 */ /* 0x000f220000300800 */
[----:B------:R-:W-:-:S03]  /*282f0*/  ULDC UR6, c[0x0][0x248] ;  /* 0x0000920000067ab9 */ /* 0x000fc60000000800 */
[----:B--2---:R1:W-:Y:S01]  /*28300*/  @P4 STG.E desc[UR16][R224.64], R238 ;  /* 0x000000eee0004986 */ /* 0x0043e2000c101910 */
[----:B------:R-:W-:Y:S01]  /*28310*/  ISETP.LT.AND P1, PT, R11, UR18, !P1 ;  /* 0x000000120b007c0c */ /* 0x000fe2000cf21270 */
[C---:B------:R-:W-:Y:S01]  /*28320*/  IMAD.WIDE R234, R0.reuse, 0x4, R2 ;  /* 0x0000000400ea7825 */ /* 0x040fe200078e0202 */
[----:B------:R-:W-:Y:S01]  /*28330*/  IADD3 R8, R9, 0x66, RZ ;  /* 0x0000006609087810 */ /* 0x000fe20007ffe0ff */
[----:B------:R-:W2:Y:S01]  /*28340*/  LDL.LU R246, [R1+0x6cc] ;  /* 0x0006cc0001f67983 */ /* 0x000ea20000300800 */
[----:B------:R-:W-:Y:S01]  /*28350*/  ULDC UR14, c[0x0][0x228] ;  /* 0x00008a00000e7ab9 */ /* 0x000fe20000000800 */
[----:B------:R-:W-:Y:S01]  /*28360*/  IMAD.WIDE R248, R0, 0x4, R232 ;  /* 0x0000000400f87825 */ /* 0x000fe200078e02e8 */
[----:B------:R-:W-:Y:S01]  /*28370*/  ULDC UR18, c[0x0][0x228] ;  /* 0x00008a0000127ab9 */ /* 0x000fe20000000800 */
[----:B------:R-:W2:Y:S01]  /*28380*/  LDL.LU R245, [R1+0xcc] ;  /* 0x0000cc0001f57983 */ /* 0x000ea20000300800 */
[----:B------:R-:W-:-:S03]  /*28390*/  ULDC UR8, c[0x0][0x22c] ;  /* 0x00008b0000087ab9 */ /* 0x000fc60000000800 */
[----:B------:R-:W2:Y:S04]  /*283a0*/  LDL.LU R244, [R1+0x4cc] ;  /* 0x0004cc0001f47983 */ /* 0x000ea80000300800 */
[----:B------:R-:W2:Y:S04]  /*283b0*/  LDL.LU R252, [R1+0x2cc] ;  /* 0x0002cc0001fc7983 */ /* 0x000ea80000300800 */
[----:B-1----:R-:W2:Y:S04]  /*283c0*/  LDL.LU R238, [R1+0x9ec] ;  /* 0x0009ec0001ee7983 */ /* 0x002ea80000300800 */
[----:B------:R-:W3:Y:S04]  /*283d0*/  LDL.LU R224, [R1+0x2c0] ;  /* 0x0002c00001e07983 */ /* 0x000ee80000300800 */
[----:B------:R-:W4:Y:S01]  /*283e0*/  LDL.LU R225, [R1+0x6c4] ;  /* 0x0006c40001e17983 */ /* 0x000f220000300800 */
[----:B------:R-:W-:Y:S01]  /*283f0*/  ISETP.GE.AND P4, PT, R8, UR4, PT ;  /* 0x0000000408007c0c */ /* 0x000fe2000bf86270 */
[----:B------:R-:W-:Y:S01]  /*28400*/  ULDC UR4, c[0x0][0x248] ;  /* 0x0000920000047ab9 */ /* 0x000fe20000000800 */
[----:B------:R-:W-:Y:S01]  /*28410*/  VIADD R8, R9, 0x67 ;  /* 0x0000006709087836 */ /* 0x000fe20000000000 */
[----:B---3--:R1:W-:Y:S04]  /*28420*/  @P0 STG.E desc[UR16][R226.64], R224 ;  /* 0x000000e0e2000986 */ /* 0x0083e8000c101910 */
[----:B----4-:R3:W-:Y:S01]  /*28430*/  @P6 STG.E desc[UR16][R234.64], R225 ;  /* 0x000000e1ea006986 */ /* 0x0107e2000c101910 */
        /* <DEDUP_REMOVED lines=12> */
[C---:B---3--:R-:W-:Y:S01]  /*28500*/  IMAD.WIDE R224, R226.reuse, 0x4, R2 ;  /* 0x00000004e2e07825 */ /* 0x048fe200078e0202 */
[----:B------:R-:W-:Y:S01]  /*28510*/  IADD3 R8, R9, 0x68, RZ ;  /* 0x0000006809087810 */ /* 0x000fe20007ffe0ff */
[----:B------:R-:W-:Y:S01]  /*28520*/  ULDC UR18, c[0x0][0x228] ;  /* 0x00008a0000127ab9 */ /* 0x000fe20000000800 */
[----:B------:R-:W-:Y:S01]  /*28530*/  ULDC UR6, c[0x0][0x248] ;  /* 0x0000920000067ab9 */ /* 0x000fe20000000800 */
[----:B------:R-:W-:Y:S01]  /*28540*/  IMAD.WIDE R226, R226, 0x4, R232 ;  /* 0x00000004e2e27825 */ /* 0x000fe200078e02e8 */
[----:B------:R-:W-:Y:S01]  /*28550*/  @P1 STG.E desc[UR16][R224.64], R239 ;  /* 0x000000efe0001986 */ /* 0x000fe2000c101910 */
[----:B------:R-:W-:-:S02]  /*28560*/  ULDC UR8, c[0x0][0x22c] ;  /* 0x00008b0000087ab9 */ /* 0x000fc40000000800 */
[C---:B------:R-:W-:Y:S01]  /*28570*/  IMAD.WIDE R234, R0.reuse, 0x4, R2 ;  /* 0x0000000400ea7825 */ /* 0x040fe200078e0202 */
        /* <DEDUP_REMOVED lines=30> */
[----:B--2---:R-:W-:Y:S04]  /*28760*/  @P6 STG.E desc[UR16][R234.64], R246 ;  /* 0x000000f6ea006986 */ /* 0x004fe8000c101910 */
        /* <DEDUP_REMOVED lines=21> */
[----:B------:R-:W3:Y:S04]  /*288c0*/  LDL.LU R225, [R1+0xd0] ;  /* 0x0000d00001e17983 */ /* 0x000ee80000300800 */
[----:B------:R-:W4:Y:S01]  /*288d0*/  LDL.LU R239, [R1+0x4d0] ;  /* 0x0004d00001ef7983 */ /* 0x000f220000300800 */
[----:B------:R-:W-:-:S04]  /*288e0*/  IMAD.WIDE R234, R0, 0x4, R2 ;  /* 0x0000000400ea7825 */ /* 0x000fc800078e0202 */
[----:B------:R-:W-:Y:S01]  /*288f0*/  IMAD.WIDE R248, R0, 0x4, R232 ;  /* 0x0000000400f87825 */ /* 0x000fe200078e02e8 */
[----:B------:R1:W-:Y:S01]  /*28900*/  @P0 STG.E desc[UR16][R226.64], R252 ;  /* 0x000000fce2000986 */ /* 0x0003e2000c101910 */
[----:B------:R-:W-:Y:S01]  /*28910*/  ISETP.GE.AND P4, PT, R8, UR4, PT ;  /* 0x0000000408007c0c */ /* 0x000fe2000bf86270 */
[----:B------:R-:W-:Y:S01]  /*28920*/  ULDC UR4, c[0x0][0x248] ;  /* 0x0000920000047ab9 */ /* 0x000fe20000000800 */
[----:B------:R-:W-:Y:S01]  /*28930*/  VIADD R8, R9, 0x6d ;  /* 0x0000006d09087836 */ /* 0x000fe20000000000 */
[----:B------:R-:W4:Y:S04]  /*28940*/  LDL.LU R250, [R1+0x4d4] ;  /* 0x0004d40001fa7983 */ /* 0x000f280000300800 */
[----:B------:R-:W4:Y:S01]  /*28950*/  LDL.LU R243, [R1+0x2d4] ;  /* 0x0002d40001f37983 */ /* 0x000f220000300800 */
[----:B-1----:R-:W-:-:S03]  /*28960*/  VIADD R226, R0, UR4 ;  /* 0x0000000400e27c36 */ /* 0x002fc60008000000 */
[----:B------:R-:W4:Y:S01]  /*28970*/  LDL.LU R242, [R1+0x6d8] ;  /* 0x0006d80001f27983 */ /* 0x000f220000300800 */
[----:B------:R-:W-:Y:S01]  /*28980*/  ISETP.GE.AND P0, PT, R8, UR8, PT ;  /* 0x0000000808007c0c */ /* 0x000fe2000bf06270 */
[----:B------:R-:W-:Y:S02]  /*28990*/  ULDC UR4, c[0x0][0x22c] ;  /* 0x00008b0000047ab9 */ /* 0x000fe40000000800 */
[----:B------:R-:W4:Y:S01]  /*289a0*/  LDL.LU R241, [R1+0xd8] ;  /* 0x0000d80001f17983 */ /* 0x000f220000300800 */
[----:B------:R-:W-:-:S03]  /*289b0*/  IADD3 R8, R9, 0x6e, RZ ;  /* 0x0000006e09087810 */ /* 0x000fc60007ffe0ff */
[----:B--2---:R-:W-:Y:S01]  /*289c0*/  @P6 STG.E desc[UR16][R234.64], R224 ;  /* 0x000000e0ea006986 */ /* 0x004fe2000c101910 */
[----:B------:R-:W-:Y:S01]  /*289d0*/  VIADD R0, R226, UR6 ;  /* 0x00000006e2007c36 */ /* 0x000fe20008000000 */
[----:B------:R-:W-:Y:S02]  /*289e0*/  ULDC UR8, c[0x0][0x22c] ;  /* 0x00008b0000087ab9 */ /* 0x000fe40000000800 */
[----:B------:R-:W2:Y:S01]  /*289f0*/  LDL.LU R240, [R1+0x4d8] ;  /* 0x0004d80001f07983 */ /* 0x000ea20000300800 */
[C---:B------:R-:W-:Y:S01]  /*28a00*/  ISETP.LT.AND P6, PT, R10.reuse, UR14, !P5 ;  /* 0x0000000e0a007c0c */ /* 0x040fe2000efc1270 */
[----:B------:R-:W-:Y:S01]  /*28a10*/  ULDC UR14, c[0x0][0x228] ;  /* 0x00008a00000e7ab9 */ /* 0x000fe20000000800 */
[----:B------:R-:W-:Y:S01]  /*28a20*/  ULDC UR6, c[0x0][0x248] ;  /* 0x0000920000067ab9 */ /* 0x000fe20000000800 */
[----:B---3--:R1:W-:Y:S01]  /*28a30*/  @P1 STG.E desc[UR16][R248.64], R225 ;  /* 0x000000e1f8001986 */ /* 0x0083e2000c101910 */
[----:B------:R-:W-:Y:S01]  /*28a40*/  ISETP.LT.AND P1, PT, R10, UR10, !P3 ;  /* 0x0000000a0a007c0c */ /* 0x000fe2000df21270 */
[----:B------:R-:W-:-:S02]  /*28a50*/  ULDC UR10, c[0x0][0x228] ;  /* 0x00008a00000a7ab9 */ /* 0x000fc40000000800 */
[----:B------:R-:W3:Y:S04]  /*28a60*/  LDL.LU R247, [R1+0x2d8] ;  /* 0x0002d80001f77983 */ /* 0x000ee80000300800 */
[----:B------:R-:W3:Y:S01]  /*28a70*/  LDL.LU R246, [R1+0x6dc] ;  /* 0x0006dc0001f67983 */ /* 0x000ee20000300800 */
[----:B-1----:R-:W-:-:S03]  /*28a80*/  IMAD.WIDE R224, R226, 0x4, R2 ;  /* 0x00000004e2e07825 */ /* 0x002fc600078e0202 */
[----:B------:R-:W3:Y:S04]  /*28a90*/  LDL.LU R245, [R1+0xdc] ;  /* 0x0000dc0001f57983 */ /* 0x000ee80000300800 */
[----:B------:R-:W3:Y:S04]  /*28aa0*/  LDL.LU R244, [R1+0x4dc] ;  /* 0x0004dc0001f47983 */ /* 0x000ee80000300800 */
[----:B------:R-:W3:Y:S04]  /*28ab0*/  LDL.LU R252, [R1+0x2dc] ;  /* 0x0002dc0001fc7983 */ /* 0x000ee80000300800 */
[----:B----4-:R1:W-:Y:S01]  /*28ac0*/  @P1 STG.E desc[UR16][R224.64], R239 ;  /* 0x000000efe0001986 */ /* 0x0103e2000c101910 */
[----:B------:R-:W-:-:S02]  /*28ad0*/  ISETP.GE.AND P1, PT, R8, UR4, PT ;  /* 0x0000000408007c0c */ /* 0x000fc4000bf26270 */
[C---:B------:R-:W-:Y:S02]  /*28ae0*/  ISETP.LT.AND P3, PT, R11.reuse, UR12, !P3 ;  /* 0x0000000c0b007c0c */ /* 0x040fe4000df61270 */
[----:B------:R-:W-:Y:S01]  /*28af0*/  ISETP.LT.AND P5, PT, R11, UR18, !P5 ;  /* 0x000000120b007c0c */ /* 0x000fe2000efa1270 */
[----:B------:R-:W-:Y:S01]  /*28b00*/  IMAD.WIDE R226, R226, 0x4, R232 ;  /* 0x00000004e2e27825 */ /* 0x000fe200078e02e8 */
[----:B------:R-:W-:Y:S01]  /*28b10*/  ULDC UR12, c[0x0][0x228] ;  /* 0x00008a00000c7ab9 */ /* 0x000fe20000000800 */
[----:B------:R-:W-:Y:S01]  /*28b20*/  ULDC UR4, c[0x0][0x248] ;  /* 0x0000920000047ab9 */ /* 0x000fe20000000800 */
[----:B------:R-:W-:Y:S01]  /*28b30*/  ULDC UR18, c[0x0][0x228] ;  /* 0x00008a0000127ab9 */ /* 0x000fe20000000800 */
[----:B-1----:R-:W4:Y:S04]  /*28b40*/  LDL.LU R239, [R1+0x9e8] ;  /* 0x0009e80001ef7983 */ /* 0x002f280000300800 */
[----:B------:R-:W2:Y:S04]  /*28b50*/  LDL.LU R224, [R1+0x6d4] ;  /* 0x0006d40001e07983 */ /* 0x000ea80000300800 */
[----:B------:R-:W3:Y:S04]  /*28b60*/  LDL.LU R225, [R1+0xd4] ;  /* 0x0000d40001e17983 */ /* 0x000ee80000300800 */
[----:B------:R-:W4:Y:S01]  /*28b70*/  LDL.LU R8, [R1+0x2d0] ;  /* 0x0002d00001087983 */ /* 0x000f220000300800 */
[----:B------:R-:W-:-:S04]  /*28b80*/  IMAD.WIDE R234, R0, 0x4, R2 ;  /* 0x0000000400ea7825 */ /* 0x000fc800078e0202 */
[----:B------:R-:W-:Y:S01]  /*28b90*/  IMAD.WIDE R248, R0, 0x4, R232 ;  /* 0x0000000400f87825 */ /* 0x000fe200078e02e8 */
[----:B----4-:R1:W-:Y:S04]  /*28ba0*/  @P3 STG.E desc[UR16][R226.64], R8 ;  /* 0x00000008e2003986 */ /* 0x0103e8000c101910 */
[----:B--2---:R-:W-:Y:S01]  /*28bb0*/  @P6 STG.E desc[UR16][R234.64], R224 ;  /* 0x000000e0ea006986 */ /* 0x004fe2000c101910 */
[C---:B------:R-:W-:Y:S01]  /*28bc0*/  ISETP.LT.AND P6, PT, R10.reuse, UR14, !P4 ;  /* 0x0000000e0a007c0c */ /* 0x040fe2000e7c1270 */
[----:B------:R-:W-:Y:S02]  /*28bd0*/  ULDC UR14, c[0x0][0x228] ;  /* 0x00008a00000e7ab9 */ /* 0x000fe40000000800 */
[----:B---3--:R2:W-:Y:S01]  /*28be0*/  @P5 STG.E desc[UR16][R248.64], R225 ;  /* 0x000000e1f8005986 */ /* 0x0085e2000c101910 */
[----:B------:R-:W-:Y:S01]  /*28bf0*/  ISETP.LT.AND P5, PT, R10, UR10, !P2 ;  /* 0x0000000a0a007c0c */ /* 0x000fe2000d7a1270 */
[----:B------:R-:W-:Y:S01]  /*28c00*/  ULDC UR10, c[0x0][0x228] ;  /* 0x00008a00000a7ab9 */ /* 0x000fe20000000800 */
[C---:B------:R-:W-:Y:S01]  /*28c10*/  ISETP.LT.AND P2, PT, R11.reuse, UR12, !P2 ;  /* 0x0000000c0b007c0c */ /* 0x040fe2000d741270 */
[----:B-1----:R-:W-:Y:S01]  /*28c20*/  VIADD R226, R0, UR4 ;  /* 0x0000000400e27c36 */ /* 0x002fe20008000000 */
[----:B------:R-:W-:Y:S01]  /*28c30*/  ISETP.LT.AND P4, PT, R11, UR18, !P4 ;  /* 0x000000120b007c0c */ /* 0x000fe2000e781270 */
[----:B------:R-:W-:Y:S01]  /*28c40*/  VIADD R8, R9, 0x6f ;  /* 0x0000006f09087836 */ /* 0x000fe20000000000 */
[----:B------:R-:W-:Y:S01]  /*28c50*/  ULDC UR4, c[0x0][0x22c] ;  /* 0x00008b0000047ab9 */ /* 0x000fe20000000800 */
[C---:B------:R-:W-:Y:S01]  /*28c60*/  VIADD R0, R226.reuse, UR6 ;  /* 0x00000006e2007c36 */ /* 0x040fe20008000000 */
[----:B------:R-:W-:Y:S01]  /*28c70*/  ULDC UR12, c[0x0][0x228] ;  /* 0x00008a00000c7ab9 */ /* 0x000fe20000000800 */
[----:B------:R-:W-:Y:S01]  /*28c80*/  ULDC UR18, c[0x0][0x228] ;  /* 0x00008a0000127ab9 */ /* 0x000fe20000000800 */
[----:B--2---:R-:W-:Y:S01]  /*28c90*/  IMAD.WIDE R224, R226, 0x4, R2 ;  /* 0x00000004e2e07825 */ /* 0x004fe200078e0202 */
[----:B------:R-:W-:Y:S01]  /*28ca0*/  ISETP.GE.AND P3, PT, R8, UR8, PT ;  /* 0x0000000808007c0c */ /* 0x000fe2000bf66270 */
[----:B------:R-:W-:-:S02]  /*28cb0*/  ULDC UR6, c[0x0][0x248] ;  /* 0x0000920000067ab9 */ /* 0x000fc40000000800 */
[----:B------:R-:W-:Y:S01]  /*28cc0*/  IMAD.WIDE R226, R226, 0x4, R232 ;  /* 0x00000004e2e27825 */ /* 0x000fe200078e02e8 */
[----:B------:R-:W-:-:S03]  /*28cd0*/  IADD3 R8, R9, 0x70, RZ ;  /* 0x0000007009087810 */ /* 0x000fc60007ffe0ff */
[C---:B------:R-:W-:Y:S01]  /*28ce0*/  IMAD.WIDE R234, R0.reuse, 0x4, R2 ;  /* 0x0000000400ea7825 */ /* 0x040fe200078e0202 */
[----:B------:R-:W-:Y:S03]  /*28cf0*/  @P5 STG.E desc[UR16][R224.64], R250 ;  /* 0x000000fae0005986 */ /* 0x000fe6000c101910 */
[----:B------:R-:W-:Y:S01]  /*28d00*/  IMAD.WIDE R248, R0, 0x4, R232 ;  /* 0x0000000400f87825 */ /* 0x000fe200078e02e8 */
[----:B------:R1:W-:Y:S01]  /*28d10*/  @P2 STG.E desc[UR16][R226.64], R243 ;  /* 0x000000f3e2002986 */ /* 0x0003e2000c101910 */
[----:B------:R-:W-:Y:S01]  /*28d20*/  ISETP.GE.AND P5, PT, R8, UR4, PT ;  /* 0x0000000408007c0c */ /* 0x000fe2000bfa6270 */
[----:B------:R-:W-:Y:S01]  /*28d30*/  ULDC UR4, c[0x0][0x248] ;  /* 0x0000920000047ab9 */ /* 0x000fe20000000800 */
[----:B------:R-:W-:Y:S01]  /*28d40*/  ULDC UR8, c[0x0][0x22c] ;  /* 0x00008b0000087ab9 */ /* 0x000fe20000000800 */
[----:B------:R2:W-:Y:S01]  /*28d50*/  @P6 STG.E desc[UR16][R234.64], R242 ;  /* 0x000000f2ea006986 */ /* 0x0005e2000c101910 */
[----:B------:R-:W-:Y:S01]  /*28d60*/  ISETP.LT.AND P6, PT, R10, UR14, !P1 ;  /* 0x0000000e0a007c0c */ /* 0x000fe2000cfc1270 */
[----:B------:R-:W-:-:S02]  /*28d70*/  VIADD R8, R9, 0x71 ;  /* 0x0000007109087836 */ /* 0x000fc40000000000 */
        /* <DEDUP_REMOVED lines=16> */
[----:B------:R-:W-:Y:S01]  /*28e80*/  ULDC UR6, c[0x0][0x248] ;  /* 0x0000920000067ab9 */ /* 0x000fe20000000800 */
[----:B------:R-:W-:Y:S01]  /*28e90*/  ULDC UR8, c[0x0][0x22c] ;  /* 0x00008b0000087ab9 */ /* 0x000fe20000000800 */
[C---:B--2---:R-:W-:Y:S01]  /*28ea0*/  IMAD.WIDE R234, R0.reuse, 0x4, R2 ;  /* 0x0000000400ea7825 */ /* 0x044fe200078e0202 */
[----:B------:R1:W-:Y:S03]  /*28eb0*/  @P0 STG.E desc[UR16][R226.64], R247 ;  /* 0x000000f7e2000986 */ /* 0x0003e6000c101910 */
[----:B---3--:R-:W-:Y:S01]  /*28ec0*/  IMAD.WIDE R248, R0, 0x4, R232 ;  /* 0x0000000400f87825 */ /* 0x008fe200078e02e8 */
[----:B------:R2:W-:Y:S01]  /*28ed0*/  @P6 STG.E desc[UR16][R234.64], R246 ;  /* 0x000000f6ea006986 */ /* 0x0005e2000c101910 */
[----:B------:R-:W-:Y:S01]  /*28ee0*/  ISETP.GE.AND P4, PT, R8, UR4, PT ;  /* 0x0000000408007c0c */ /* 0x000fe2000bf86270 */
[----:B------:R-:W-:-:S02]  /*28ef0*/  ULDC UR4, c[0x0][0x248] ;  /* 0x0000920000047ab9 */ /* 0x000fc40000000800 */
[----:B------:R-:W-:Y:S01]  /*28f00*/  @P1 STG.E desc[UR16][R248.64], R245 ;  /* 0x000000f5f8001986 */ /* 0x000fe2000c101910 */
[C---:B------:R-:W-:Y:S02]  /*28f10*/  ISETP.LT.AND P1, PT, R10.reuse, UR10, !P3 ;  /* 0x0000000a0a007c0c */ /* 0x040fe4000df21270 */
[----:B------:R-:W-:Y:S01]  /*28f20*/  ISETP.LT.AND P6, PT, R10, UR14, !P5 ;  /* 0x0000000e0a007c0c */ /* 0x000fe2000efc1270 */
[----:B-1----:R-:W-:Y:S01]  /*28f30*/  VIADD R226, R0, UR4 ;  /* 0x0000000400e27c36 */ /* 0x002fe20008000000 */
[----:B------:R-:W-:Y:S01]  /*28f40*/  ISETP.LT.AND P3, PT, R11, UR12, !P3 ;  /* 0x0000000c0b007c0c */ /* 0x000fe2000df61270 */
[----:B------:R-:W-:Y:S01]  /*28f50*/  VIADD R8, R9, 0x73 ;  /* 0x0000007309087836 */ /* 0x000fe20000000000 */
[----:B------:R-:W-:Y:S01]  /*28f60*/  ISETP.LT.AND P5, PT, R11, UR18, !P5 ;  /* 0x000000120b007c0c */ /* 0x000fe2000efa1270 */
[C---:B------:R-:W-:Y:S01]  /*28f70*/  IMAD.WIDE R224, R226.reuse, 0x4, R2 ;  /* 0x00000004e2e07825 */ /* 0x040fe200078e0202 */
[----:B------:R-:W-:Y:S01]  /*28f80*/  ULDC UR10, c[0x0][0x228] ;  /* 0x00008a00000a7ab9 */ /* 0x000fe20000000800 */
[----:B------:R-:W-:Y:S01]  /*28f90*/  ULDC UR4, c[0x0][0x22c] ;  /* 0x00008b0000047ab9 */ /* 0x000fe20000000800 */
[----:B------:R-:W-:Y:S01]  /*28fa0*/  ULDC UR14, c[0x0][0x228] ;  /* 0x00008a00000e7ab9 */ /* 0x000fe20000000800 */
[----:B------:R-:W-:Y:S01]  /*28fb0*/  VIADD R0, R226, UR6 ;  /* 0x00000006e2007c36 */ /* 0x000fe20008000000 */
[----:B------:R-:W-:Y:S01]  /*28fc0*/  ISETP.GE.AND P0, PT, R8, UR8, PT ;  /* 0x0000000808007c0c */ /* 0x000fe2000bf06270 */
[----:B------:R1:W-:Y:S01]  /*28fd0*/  @P1 STG.E desc[UR16][R224.64], R244 ;  /* 0x000000f4e0001986 */ /* 0x0003e2000c101910 */
[----:B------:R-:W-:Y:S01]  /*28fe0*/  IMAD.WIDE R226, R226, 0x4, R232 ;  /* 0x00000004e2e27825 */ /* 0x000fe200078e02e8 */
[----:B------:R-:W-:Y:S01]  /*28ff0*/  ULDC UR12, c[0x0][0x228] ;  /* 0x00008a00000c7ab9 */ /* 0x000fe20000000800 */
[----:B------:R-:W-:Y:S01]  /*29000*/  ULDC UR18, c[0x0][0x228] ;  /* 0x00008a0000127ab9 */ /* 0x000fe20000000800 */
[----:B------:R-:W-:Y:S01]  /*29010*/  ULDC UR6, c[0x0][0x248] ;  /* 0x0000920000067ab9 */ /* 0x000fe20000000800 */
[C---:B--2---:R-:W-:Y:S01]  /*29020*/  IMAD.WIDE R234, R0.reuse, 0x4, R2 ;  /* 0x0000000400ea7825 */ /* 0x044fe200078e0202 */
[----:B------:R-:W-:Y:S01]  /*29030*/  IADD3 R8, R9, 0x74, RZ ;  /* 0x0000007409087810 */ /* 0x000fe20007ffe0ff */
[----:B------:R-:W-:Y:S01]  /*29040*/  ULDC UR8, c[0x0][0x22c] ;  /* 0x00008b0000087ab9 */ /* 0x000fe20000000800 */
[----:B-1----:R-:W2:Y:S04]  /*29050*/  LDL.LU R224, [R1+0x6e0] ;  /* 0x0006e00001e07983 */ /* 0x002ea80000300800 */
[----:B------:R-:W3:Y:S04]  /*29060*/  LDL.LU R225, [R1+0xe0] ;  /* 0x0000e00001e17983 */ /* 0x000ee80000300800 */
[----:B------:R-:W4:Y:S01]  /*29070*/  LDL.LU R240, [R1+0x4e0] ;  /* 0x0004e00001f07983 */ /* 0x000f220000300800 */
[----:B------:R-:W-:-:S03]  /*29080*/  IMAD.WIDE R248, R0, 0x4, R232 ;  /* 0x0000000400f87825 */ /* 0x000fc600078e02e8 */
        /* <DEDUP_REMOVED lines=27> */
[----:B----4-:R1:W-:Y:S01]  /*29240*/  @P5 STG.E desc[UR16][R224.64], R240 ;  /* 0x000000f0e0005986 */ /* 0x0103e2000c101910 */
[----:B------:R-:W-:Y:S02]  /*29250*/  ISETP.GE.AND P5, PT, R8, UR4, PT ;  /* 0x0000000408007c0c */ /* 0x000fe4000bfa6270 */
[----:B------:R-:W-:-:S02]  /*29260*/  ISETP.LT.AND P2, PT, R11, UR12, !P2 ;  /* 0x0000000c0b007c0c */ /* 0x000fc4000d741270 */
        /* <DEDUP_REMOVED lines=12> */
[----:B--2---:R-:W-:Y:S04]  /*29330*/  @P6 STG.E desc[UR16][R234.64], R224 ;  /* 0x000000e0ea006986 */ /* 0x004fe8000c101910 */
[----:B---3--:R2:W-:Y:S01]  /*29340*/  @P4 STG.E desc[UR16][R248.64], R225 ;  /* 0x000000e1f8004986 */ /* 0x0085e2000c101910 */
[----:B------:R-:W-:Y:S01]  /*29350*/  ISETP.LT.AND P4, PT, R10, UR10, !P0 ;  /* 0x0000000a0a007c0c */ /* 0x000fe2000c781270 */
[----:B------:R-:W-:Y:S01]  /*29360*/  ULDC UR10, c[0x0][0x228] ;  /* 0x00008a00000a7ab9 */ /* 0x000fe20000000800 */
[----:B-1----:R-:W-:Y:S01]  /*29370*/  VIADD R226, R0, UR4 ;  /* 0x0000000400e27c36 */ /* 0x002fe20008000000 */
[----:B------:R-:W-:Y:S01]  /*29380*/  ISETP.LT.AND P0, PT, R11, UR12, !P0 ;  /* 0x0000000c0b007c0c */ /* 0x000fe2000c701270 */
[----:B------:R-:W-:Y:S01]  /*29390*/  VIADD R8, R9, 0x77 ;  /* 0x0000007709087836 */ /* 0x000fe20000000000 */
[----:B------:R-:W-:Y:S01]  /*293a0*/  ISETP.LT.AND P6, PT, R10, UR14, !P1 ;  /* 0x0000000e0a007c0c */ /* 0x000fe2000cfc1270 */
[----:B------:R-:W-:Y:S01]  /*293b0*/  ULDC UR4, c[0x0][0x22c] ;  /* 0x00008b0000047ab9 */ /* 0x000fe20000000800 */
[----:B--2---:R-:W-:-:S04]  /*293c0*/  IMAD.WIDE R224, R226, 0x4, R2 ;  /* 0x00000004e2e07825 */ /* 0x004fc800078e0202 */
[C---:B------:R-:W-:Y:S02]  /*293d0*/  VIADD R0, R226.reuse, UR6 ;  /* 0x00000006e2007c36 */ /* 0x040fe40008000000 */
[----:B------:R1:W-:Y:S01]  /*293e0*/  @P4 STG.E desc[UR16][R224.64], R241 ;  /* 0x000000f1e0004986 */ /* 0x0003e2000c101910 */
[----:B------:R-:W-:Y:S01]  /*293f0*/  ISETP.LT.AND P1, PT, R11, UR18, !P1 ;  /* 0x000000120b007c0c */ /* 0x000fe2000cf21270 */
[----:B------:R-:W-:Y:S01]  /*29400*/  IMAD.WIDE R226, R226, 0x4, R232 ;  /* 0x00000004e2e27825 */ /* 0x000fe200078e02e8 */
[----:B------:R-:W-:Y:S01]  /*29410*/  ISETP.GE.AND P2, PT, R8, UR8, PT ;  /* 0x0000000808007c0c */ /* 0x000fe2000bf46270 */
[----:B------:R-:W-:Y:S01]  /*29420*/  ULDC UR12, c[0x0][0x228] ;  /* 0x00008a00000c7ab9 */ /* 0x000fe20000000800 */
[----:B------:R-:W-:Y:S01]  /*29430*/  ULDC UR14, c[0x0][0x228] ;  /* 0x00008a00000e7ab9 */ /* 0x000fe20000000800 */
[----:B------:R-:W-:Y:S01]  /*29440*/  ULDC UR6, c[0x0][0x248] ;  /* 0x0000920000067ab9 */ /* 0x000fe20000000800 */
[----:B-1----:R-:W2:Y:S01]  /*29450*/  LDL.LU R241, [R1+0x9e0] ;  /* 0x0009e00001f17983 */ /* 0x002ea20000300800 */
[C---:B------:R-:W-:Y:S01]  /*29460*/  IMAD.WIDE R234, R0.reuse, 0x4, R2 ;  /* 0x0000000400ea7825 */ /* 0x040fe200078e0202 */
[C---:B------:R-:W-:Y:S01]  /*29470*/  IADD3 R8, R9.reuse, 0x78, RZ ;  /* 0x0000007809087810 */ /* 0x040fe20007ffe0ff */
[----:B------:R-:W-:Y:S01]  /*29480*/  ULDC UR18, c[0x0][0x228] ;  /* 0x00008a0000127ab9 */ /* 0x000fe20000000800 */
[----:B------:R-:W3:Y:S01]  /*29490*/  LDL.LU R225, [R1+0x2e4] ;  /* 0x0002e40001e17983 */ /* 0x000ee20000300800 */
        /* <DEDUP_REMOVED lines=32> */
[----:B------:R-:W-:Y:S01]  /*296a0*/  @P5 STG.E desc[UR16][R248.64], R245 ;  /* 0x000000f5f8005986 */ /* 0x000fe2000c101910 */
[----:B------:R-:W-:-:S02]  /*296b0*/  ISETP.LT.AND P5, PT, R10, UR10, !P2 ;  /* 0x0000000a0a007c0c */ /* 0x000fc4000d7a1270 */
        /* <DEDUP_REMOVED lines=16> */
[C---:B---3--:R-:W-:Y:S01]  /*297c0*/  IMAD.WIDE R234, R0.reuse, 0x4, R2 ;  /* 0x0000000400ea7825 */ /* 0x048fe200078e0202 */
[----:B------:R-:W-:Y:S01]  /*297d0*/  IADD3 R8, R9, 0x7c, RZ ;  /* 0x0000007c09087810 */ /* 0x000fe20007ffe0ff */
[----:B------:R-:W-:Y:S01]  /*297e0*/  ULDC UR8, c[0x0][0x22c] ;  /* 0x00008b0000087ab9 */ /* 0x000fe20000000800 */
[----:B-1----:R-:W3:Y:S04]  /*297f0*/  LDL.LU R224, [R1+0x6f0] ;  /* 0x0006f00001e07983 */ /* 0x002ee80000300800 */
[----:B------:R-:W4:Y:S04]  /*29800*/  LDL.LU R225, [R1+0xf0] ;  /* 0x0000f00001e17983 */ /* 0x000f280000300800 */
[----:B------:R-:W2:Y:S01]  /*29810*/  LDL.LU R242, [R1+0x4f0] ;  /* 0x0004f00001f27983 */ /* 0x000ea20000300800 */
[----:B------:R-:W-:-:S03]  /*29820*/  IMAD.WIDE R248, R0, 0x4, R232 ;  /* 0x0000000400f87825 */ /* 0x000fc600078e02e8 */
[----:B------:R1:W-:Y:S01]  /*29830*/  @P2 STG.E desc[UR16][R226.64], R252 ;  /* 0x000000fce2002986 */ /* 0x0003e2000c101910 */
[----:B------:R-:W-:Y:S01]  /*29840*/  ISETP.GE.AND P5, PT, R8, UR4, PT ;  /* 0x0000000408007c0c */ /* 0x000fe2000bfa6270 */
[----:B------:R-:W-:Y:S01]  /*29850*/  ULDC UR4, c[0x0][0x248] ;  /* 0x0000920000047ab9 */ /* 0x000fe20000000800 */
[----:B------:R-:W-:Y:S01]  /*29860*/  VIADD R8, R9, 0x7d ;  /* 0x0000007d09087836 */ /* 0x000fe20000000000 */
[----:B------:R-:W2:Y:S04]  /*29870*/  LDL.LU R243, [R1+0x4f4] ;  /* 0x0004f40001f37983 */ /* 0x000ea80000300800 */
[----:B------:R-:W2:Y:S01]  /*29880*/  LDL.LU R244, [R1+0x4f8] ;  /* 0x0004f80001f47983 */ /* 0x000ea20000300800 */
[----:B-1----:R-:W-:-:S03]  /*29890*/  VIADD R226, R0, UR4 ;  /* 0x0000000400e27c36 */ /* 0x002fc60008000000 */
[----:B------:R-:W2:Y:S01]  /*298a0*/  LDL.LU R250, [R1+0x2f8] ;  /* 0x0002f80001fa7983 */ /* 0x000ea20000300800 */
[----:B------:R-:W-:Y:S01]  /*298b0*/  ISETP.GE.AND P2, PT, R8, UR8, PT ;  /* 0x0000000808007c0c */ /* 0x000fe2000bf46270 */
[----:B------:R-:W-:Y:S01]  /*298c0*/  ULDC UR4, c[0x0][0x22c] ;  /* 0x00008b0000047ab9 */ /* 0x000fe20000000800 */
[----:B------:R-:W-:Y:S01]  /*298d0*/  IADD3 R8, R9, 0x7e, RZ ;  /* 0x0000007e09087810 */ /* 0x000fe20007ffe0ff */
[----:B------:R-:W2:Y:S04]  /*298e0*/  LDL.LU R247, [R1+0x6fc] ;  /* 0x0006fc0001f77983 */ /* 0x000ea80000300800 */
[----:B---3--:R-:W-:Y:S01]  /*298f0*/  @P6 STG.E desc[UR16][R234.64], R224 ;  /* 0x000000e0ea006986 */ /* 0x008fe2000c101910 */
[----:B------:R-:W-:Y:S01]  /*29900*/  VIADD R0, R226, UR6 ;  /* 0x00000006e2007c36 */ /* 0x000fe20008000000 */
[----:B------:R-:W-:-:S02]  /*29910*/  ULDC UR8, c[0x0][0x22c] ;  /* 0x00008b0000087ab9 */ /* 0x000fc40000000800 */
[----:B------:R-:W3:Y:S01]  /*29920*/  LDL.LU R245, [R1+0xfc] ;  /* 0x0000fc0001f57983 */ /* 0x000ee20000300800 */
[C---:B------:R-:W-:Y:S01]  /*29930*/  ISETP.LT.AND P6, PT, R10.reuse, UR14, !P1 ;  /* 0x0000000e0a007c0c */ /* 0x040fe2000cfc1270 */
[----:B------:R-:W-:Y:S01]  /*29940*/  ULDC UR14, c[0x0][0x228] ;  /* 0x00008a00000e7ab9 */ /* 0x000fe20000000800 */
[----:B------:R-:W-:Y:S01]  /*29950*/  ULDC UR6, c[0x0][0x248] ;  /* 0x0000920000067ab9 */ /* 0x000fe20000000800 */
[----:B----4-:R1:W-:Y:S01]  /*29960*/  @P4 STG.E desc[UR16][R248.64], R225 ;  /* 0x000000e1f8004986 */ /* 0x0103e2000c101910 */
[----:B------:R-:W-:Y:S01]  /*29970*/  ISETP.LT.AND P4, PT, R10, UR10, !P0 ;  /* 0x0000000a0a007c0c */ /* 0x000fe2000c781270 */
[----:B------:R-:W-:Y:S02]  /*29980*/  ULDC UR10, c[0x0][0x228] ;  /* 0x00008a00000a7ab9 */ /* 0x000fe40000000800 */
[----:B------:R-:W4:Y:S04]  /*29990*/  LDL.LU R246, [R1+0x4fc] ;  /* 0x0004fc0001f67983 */ /* 0x000f280000300800 */
[----:B------:R-:W4:Y:S01]  /*299a0*/  LDL.LU R252, [R1+0x2fc] ;  /* 0x0002fc0001fc7983 */ /* 0x000f220000300800 */
[----:B-1----:R-:W-:-:S05]  /*299b0*/  IMAD.WIDE R224, R226, 0x4, R2 ;  /* 0x00000004e2e07825 */ /* 0x002fca00078e0202 */
[----:B--2---:R1:W-:Y:S01]  /*299c0*/  @P4 STG.E desc[UR16][R224.64], R242 ;  /* 0x000000f2e0004986 */ /* 0x0043e2000c101910 */
[----:B------:R-:W-:Y:S02]  /*299d0*/  ISETP.GE.AND P4, PT, R8, UR4, PT ;  /* 0x0000000408007c0c */ /* 0x000fe4000bf86270 */
[C---:B------:R-:W-:Y:S02]  /*299e0*/  ISETP.LT.AND P0, PT, R11.reuse, UR12, !P0 ;  /* 0x0000000c0b007c0c */ /* 0x040fe4000c701270 */
[----:B------:R-:W-:Y:S01]  /*299f0*/  ISETP.LT.AND P1, PT, R11, UR18, !P1 ;  /* 0x000000120b007c0c */ /* 0x000fe2000cf21270 */
[----:B------:R-:W-:Y:S01]  /*29a00*/  IMAD.WIDE R226, R226, 0x4, R232 ;  /* 0x00000004e2e27825 */ /* 0x000fe200078e02e8 */
[----:B------:R-:W-:Y:S01]  /*29a10*/  ULDC UR4, c[0x0][0x248] ;  /* 0x0000920000047ab9 */ /* 0x000fe20000000800 */
[----:B------:R-:W-:Y:S01]  /*29a20*/  ULDC UR12, c[0x0][0x228] ;  /* 0x00008a00000c7ab9 */ /* 0x000fe20000000800 */
[----:B------:R-:W-:Y:S01]  /*29a30*/  ULDC UR18, c[0x0][0x228] ;  /* 0x00008a0000127ab9 */ /* 0x000fe20000000800 */
[----:B-1----:R-:W2:Y:S04]  /*29a40*/  LDL.LU R242, [R1+0x9dc] ;  /* 0x0009dc0001f27983 */ /* 0x002ea80000300800 */
[----:B------:R-:W3:Y:S04]  /*29a50*/  LDL.LU R224, [R1+0x6f4] ;  /* 0x0006f40001e07983 */ /* 0x000ee80000300800 */
[----:B------:R-:W4:Y:S04]  /*29a60*/  LDL.LU R225, [R1+0xf4] ;  /* 0x0000f40001e17983 */ /* 0x000f280000300800 */
[----:B------:R-:W2:Y:S01]  /*29a70*/  LDL.LU R8, [R1+0x2f0] ;  /* 0x0002f00001087983 */ /* 0x000ea20000300800 */
[----:B------:R-:W-:-:S04]  /*29a80*/  IMAD.WIDE R234, R0, 0x4, R2 ;  /* 0x0000000400ea7825 */ /* 0x000fc800078e0202 */
[----:B------:R-:W-:Y:S01]  /*29a90*/  IMAD.WIDE R248, R0, 0x4, R232 ;  /* 0x0000000400f87825 */ /* 0x000fe200078e02e8 */
[----:B--2---:R1:W-:Y:S04]  /*29aa0*/  @P0 STG.E desc[UR16][R226.64], R8 ;  /* 0x00000008e2000986 */ /* 0x0043e8000c101910 */
[----:B---3--:R-:W-:Y:S04]  /*29ab0*/  @P6 STG.E desc[UR16][R234.64], R224 ;  /* 0x000000e0ea006986 */ /* 0x008fe8000c101910 */
[----:B----4-:R2:W-:Y:S01]  /*29ac0*/  @P1 STG.E desc[UR16][R248.64], R225 ;  /* 0x000000e1f8001986 */ /* 0x0105e2000c101910 */
[----:B------:R-:W-:Y:S01]  /*29ad0*/  ISETP.LT.AND P1, PT, R10, UR10, !P3 ;  /* 0x0000000a0a007c0c */ /* 0x000fe2000df21270 */
[----:B------:R-:W-:Y:S01]  /*29ae0*/  ULDC UR10, c[0x0][0x228] ;  /* 0x00008a00000a7ab9 */ /* 0x000fe20000000800 */
[----:B-1----:R-:W-:Y:S01]  /*29af0*/  VIADD R226, R0, UR4 ;  /* 0x0000000400e27c36 */ /* 0x002fe20008000000 */
[----:B------:R-:W-:Y:S01]  /*29b00*/  ULDC UR4, c[0x0][0x22c] ;  /* 0x00008b0000047ab9 */ /* 0x000fe20000000800 */
[----:B------:R-:W-:-:S02]  /*29b10*/  VIADD R8, R9, 0x7f ;  /* 0x0000007f09087836 */ /* 0x000fc40000000000 */
[----:B--2---:R-:W-:-:S03]  /*29b20*/  IMAD.WIDE R224, R226, 0x4, R2 ;  /* 0x00000004e2e07825 */ /* 0x004fc600078e0202 */
[----:B------:R-:W-:Y:S01]  /*29b30*/  ISETP.GE.AND P0, PT, R8, UR8, PT ;  /* 0x0000000808007c0c */ /* 0x000fe2000bf06270 */
[----:B------:R-:W-:Y:S01]  /*29b40*/  ULDC UR8, c[0x0][0x22c] ;  /* 0x00008b0000087ab9 */ /* 0x000fe20000000800 */
[----:B------:R-:W-:Y:S02]  /*29b50*/  IADD3 R8, R9, 0x80, RZ ;  /* 0x0000008009087810 */ /* 0x000fe40007ffe0ff */
[----:B------:R1:W-:Y:S02]  /*29b60*/  @P1 STG.E desc[UR16][R224.64], R243 ;  /* 0x000000f3e0001986 */ /* 0x0003e4000c101910 */
[----:B------:R-:W-:Y:S02]  /*29b70*/  ISETP.GE.AND P1, PT, R8, UR4, PT ;  /* 0x0000000408007c0c */ /* 0x000fe4000bf26270 */
[C---:B------:R-:W-:Y:S02]  /*29b80*/  ISETP.LT.AND P3, PT, R11.reuse, UR12, !P3 ;  /* 0x0000000c0b007c0c */ /* 0x040fe4000df61270 */
[----:B------:R-:W-:Y:S01]  /*29b90*/  ISETP.LT.AND P6, PT, R10, UR14, !P5 ;  /* 0x0000000e0a007c0c */ /* 0x000fe2000efc1270 */
[C---:B------:R-:W-:Y:S01]  /*29ba0*/  VIADD R0, R226.reuse, UR6 ;  /* 0x00000006e2007c36 */ /* 0x040fe20008000000 */
[----:B-1----:R-:W2:Y:S01]  /*29bb0*/  LDL.LU R243, [R1+0x9d8] ;  /* 0x0009d80001f37983 */ /* 0x002ea20000300800 */
[----:B------:R-:W-:Y:S01]  /*29bc0*/  ISETP.LT.AND P5, PT, R11, UR18, !P5 ;  /* 0x000000120b007c0c */ /* 0x000fe2000efa1270 */
[----:B------:R-:W-:Y:S01]  /*29bd0*/  IMAD.WIDE R226, R226, 0x4, R232 ;  /* 0x00000004e2e27825 */ /* 0x000fe200078e02e8 */
[----:B------:R-:W-:Y:S01]  /*29be0*/  ULDC UR12, c[0x0][0x228] ;  /* 0x00008a00000c7ab9 */ /* 0x000fe20000000800 */
[----:B------:R-:W3:Y:S01]  /*29bf0*/  LDL.LU R224, [R1+0x6f8] ;  /* 0x0006f80001e07983 */ /* 0x000ee20000300800 */
[----:B------:R-:W-:Y:S01]  /*29c00*/  ULDC UR4, c[0x0][0x248] ;  /* 0x0000920000047ab9 */ /* 0x000fe20000000800 */
[----:B------:R-:W-:Y:S01]  /*29c10*/  IMAD.WIDE R234, R0, 0x4, R2 ;  /* 0x0000000400ea7825 */ /* 0x000fe200078e0202 */
[----:B------:R-:W-:Y:S01]  /*29c20*/  ULDC UR14, c[0x0][0x228] ;  /* 0x00008a00000e7ab9 */ /* 0x000fe20000000800 */
[----:B------:R-:W4:Y:S01]  /*29c30*/  LDL.LU R225, [R1+0xf8] ;  /* 0x0000f80001e17983 */ /* 0x000f220000300800 */
[----:B------:R-:W-:Y:S01]  /*29c40*/  ULDC UR18, c[0x0][0x228] ;  /* 0x00008a0000127ab9 */ /* 0x000fe20000000800 */
[----:B------:R-:W-:-:S02]  /*29c50*/  ULDC UR6, c[0x0][0x248] ;  /* 0x0000920000067ab9 */ /* 0x000fc40000000800 */
[----:B------:R-:W2:Y:S01]  /*29c60*/  LDL.LU R8, [R1+0x2f4] ;  /* 0x0002f40001087983 */ /* 0x000ea20000300800 */
[----:B------:R-:W-:-:S03]  /*29c70*/  IMAD.WIDE R248, R0, 0x4, R232 ;  /* 0x0000000400f87825 */ /* 0x000fc600078e02e8 */
[----:B--2---:R1:W-:Y:S04]  /*29c80*/  @P3 STG.E desc[UR16][R226.64], R8 ;  /* 0x00000008e2003986 */ /* 0x0043e8000c101910 */
[----:B---3--:R-:W-:Y:S01]  /*29c90*/  @P6 STG.E desc[UR16][R234.64], R224 ;  /* 0x000000e0ea006986 */ /* 0x008fe2000c101910 */
[C---:B------:R-:W-:Y:S01]  /*29ca0*/  ISETP.LT.AND P6, PT, R10.reuse, UR14, !P4 ;  /* 0x0000000e0a007c0c */ /* 0x040fe2000e7c1270 */
[----:B------:R-:W-:Y:S02]  /*29cb0*/  ULDC UR14, c[0x0][0x228] ;  /* 0x00008a00000e7ab9 */ /* 0x000fe40000000800 */
[----:B----4-:R2:W-:Y:S01]  /*29cc0*/  @P5 STG.E desc[UR16][R248.64], R225 ;  /* 0x000000e1f8005986 */ /* 0x0105e2000c101910 */
        /* <DEDUP_REMOVED lines=14> */
[----:B------:R1:W-:Y:S03]  /*29db0*/  @P5 STG.E desc[UR16][R224.64], R244 ;  /* 0x000000f4e0005986 */ /* 0x0003e6000c101910 */
[----:B------:R-:W-:Y:S01]  /*29dc0*/  IMAD.WIDE R234, R0, 0x4, R2 ;  /* 0x0000000400ea7825 */ /* 0x000fe200078e0202 */
[----:B------:R-:W-:-:S03]  /*29dd0*/  IADD3 R8, R9, 0x82, RZ ;  /* 0x0000008209087810 */ /* 0x000fc60007ffe0ff */
[----:B------:R-:W-:Y:S01]  /*29de0*/  IMAD.WIDE R248, R0, 0x4, R232 ;  /* 0x0000000400f87825 */ /* 0x000fe200078e02e8 */
[----:B------:R2:W-:Y:S01]  /*29df0*/  @P2 STG.E desc[UR16][R226.64], R250 ;  /* 0x000000fae2002986 */ /* 0x0005e2000c101910 */
[----:B------:R-:W-:Y:S01]  /*29e00*/  ISETP.GE.AND P5, PT, R8, UR4, PT ;  /* 0x0000000408007c0c */ /* 0x000fe2000bfa6270 */
[----:B------:R-:W-:Y:S01]  /*29e10*/  ULDC UR4, c[0x0][0x248] ;  /* 0x0000920000047ab9 */ /* 0x000fe20000000800 */
[----:B------:R-:W-:Y:S01]  /*29e20*/  ULDC UR8, c[0x0][0x22c] ;  /* 0x00008b0000087ab9 */ /* 0x000fe20000000800 */
[----:B------:R-:W-:Y:S04]  /*29e30*/  @P6 STG.E desc[UR16][R234.64], R247 ;  /* 0x000000f7ea006986 */ /* 0x000fe8000c101910 */
[----:B------:R3:W-:Y:S01]  /*29e40*/  @P4 STG.E desc[UR16][R248.64], R245 ;  /* 0x000000f5f8004986 */ /* 0x0007e2000c101910 */
[----:B------:R-:W-:-:S03]  /*29e50*/  ISETP.LT.AND P4, PT, R10, UR10, !P0 ;  /* 0x0000000a0a007c0c */ /* 0x000fc6000c781270 */
[----:B-1----:R-:W4:Y:S01]  /*29e60*/  LDL.LU R244, [R1+0x9d4] ;  /* 0x0009d40001f47983 */ /* 0x002f220000300800 */
[----:B--2---:R-:W-:Y:S01]  /*29e70*/  VIADD R226, R0, UR4 ;  /* 0x0000000400e27c36 */ /* 0x004fe20008000000 */
[----:B------:R-:W-:Y:S01]  /*29e80*/  ISETP.LT.AND P0, PT, R11, UR12, !P0 ;  /* 0x0000000c0b007c0c */ /* 0x000fe2000c701270 */
[----:B------:R-:W-:Y:S01]  /*29e90*/  VIADD R8, R9, 0x83 ;  /* 0x0000008309087836 */ /* 0x000fe20000000000 */
[----:B------:R-:W-:Y:S01]  /*29ea0*/  ISETP.LT.AND P6, PT, R10, UR14, !P1 ;  /* 0x0000000e0a007c0c */ /* 0x000fe2000cfc1270 */
[C---:B------:R-:W-:Y:S01]  /*29eb0*/  IMAD.WIDE R224, R226.reuse, 0x4, R2 ;  /* 0x00000004e2e07825 */ /* 0x040fe200078e0202 */
[----:B------:R-:W-:Y:S01]  /*29ec0*/  ULDC UR10, c[0x0][0x228] ;  /* 0x00008a00000a7ab9 */ /* 0x000fe20000000800 */
[----:B------:R-:W-:Y:S01]  /*29ed0*/  ULDC UR4, c[0x0][0x22c] ;  /* 0x00008b0000047ab9 */ /* 0x000fe20000000800 */
[----:B---3--:R-:W2:Y:S01]  /*29ee0*/  LDL.LU R245, [R1+0x500] ;  /* 0x0005000001f57983 */ /* 0x008ea20000300800 */
[C---:B------:R-:W-:Y:S01]  /*29ef0*/  VIADD R0, R226.reuse, UR6 ;  /* 0x00000006e2007c36 */ /* 0x040fe20008000000 */
[----:B------:R-:W-:Y:S01]  /*29f00*/  ISETP.LT.AND P1, PT, R11, UR18, !P1 ;  /* 0x000000120b007c0c */ /* 0x000fe2000cf21270 */
[----:B------:R-:W-:Y:S01]  /*29f10*/  ULDC UR12, c[0x0][0x228] ;  /* 0x00008a00000c7ab9 */ /* 0x000fe20000000800 */
[----:B------:R1:W-:Y:S01]  /*29f20*/  @P4 STG.E desc[UR16][R224.64], R246 ;  /* 0x000000f6e0004986 */ /* 0x0003e2000c101910 */
[----:B------:R-:W-:Y:S01]  /*29f30*/  IMAD.WIDE R226, R226, 0x4, R232 ;  /* 0x00000004e2e27825 */ /* 0x000fe200078e02e8 */
[----:B------:R-:W-:Y:S01]  /*29f40*/  ISETP.GE.AND P2, PT, R8, UR8, PT ;  /* 0x0000000808007c0c */ /* 0x000fe2000bf46270 */
[----:B------:R-:W-:Y:S01]  /*29f50*/  ULDC UR8, c[0x0][0x22c] ;  /* 0x00008b0000087ab9 */ /* 0x000fe20000000800 */
[----:B------:R-:W-:Y:S01]  /*29f60*/  ULDC UR14, c[0x0][0x228] ;  /* 0x00008a00000e7ab9 */ /* 0x000fe20000000800 */
[C---:B------:R-:W-:Y:S01]  /*29f70*/  IMAD.WIDE R234, R0.reuse, 0x4, R2 ;  /* 0x0000000400ea7825 */ /* 0x040fe200078e0202 */
[----:B------:R-:W-:Y:S01]  /*29f80*/  ULDC UR18, c[0x0][0x228] ;  /* 0x00008a0000127ab9 */ /* 0x000fe20000000800 */
[----:B------:R-:W-:Y:S01]  /*29f90*/  ULDC UR6, c[0x0][0x248] ;  /* 0x0000920000067ab9 */ /* 0x000fe20000000800 */
[----:B-1----:R-:W3:Y:S04]  /*29fa0*/  LDL.LU R224, [R1+0x700] ;  /* 0x0007000001e07983 */ /* 0x002ee80000300800 */
[----:B------:R-:W4:Y:S01]  /*29fb0*/  LDL.LU R225, [R1+0x100] ;  /* 0x0001000001e17983 */ /* 0x000f220000300800 */
[----:B------:R-:W-:Y:S01]  /*29fc0*/  IMAD.WIDE R248, R0, 0x4, R232 ;  /* 0x0000000400f87825 */ /* 0x000fe200078e02e8 */
[----:B------:R-:W-:-:S02]  /*29fd0*/  IADD3 R8, R9, 0x84, RZ ;  /* 0x0000008409087810 */ /* 0x000fc40007ffe0ff */
[----:B------:R1:W-:Y:S02]  /*29fe0*/  @P0 STG.E desc[UR16][R226.64], R252 ;  /* 0x000000fce2000986 */ /* 0x0003e4000c101910 */
[----:B------:R-:W-:Y:S01]  /*29ff0*/  ISETP.GE.AND P4, PT, R8, UR4, PT ;  /* 0x0000000408007c0c */ /* 0x000fe2000bf86270 */
[----:B------:R-:W-:Y:S01]  /*2a000*/  ULDC UR4, c[0x0][0x248] ;  /* 0x0000920000047ab9 */ /* 0x000fe20000000800 */
[----:B------:R-:W-:Y:S01]  /*2a010*/  VIADD R8, R9, 0x85 ;  /* 0x0000008509087836 */ /* 0x000fe20000000000 */
[----:B------:R-:W2:Y:S01]  /*2a020*/  LDL.LU R246, [R1+0x504] ;  /* 0x0005040001f67983 */ /* 0x000ea20000300800 */
[----:B-1----:R-:W-:-:S03]  /*2a030*/  VIADD R226, R0, UR4 ;  /* 0x0000000400e27c36 */ /* 0x002fc60008000000 */
[----:B------:R-:W-:Y:S01]  /*2a040*/  ISETP.GE.AND P0, PT, R8, UR8, PT ;  /* 0x0000000808007c0c */ /* 0x000fe2000bf06270 */
[----:B------:R-:W2:Y:S01]  /*2a050*/  LDL.LU R247, [R1+0x508] ;  /* 0x0005080001f77983 */ /* 0x000ea20000300800 */
[----:B------:R-:W-:Y:S01]  /*2a060*/  IADD3 R8, R9, 0x86, RZ ;  /* 0x0000008609087810 */ /* 0x000fe20007ffe0ff */
[----:B------:R-:W-:Y:S02]  /*2a070*/  ULDC UR4, c[0x0][0x22c] ;  /* 0x00008b0000047ab9 */ /* 0x000fe40000000800 */
[----:B---3--:R-:W-:Y:S01]  /*2a080*/  @P6 STG.E desc[UR16][R234.64], R224 ;  /* 0x000000e0ea006986 */ /* 0x008fe2000c101910 */
[----:B------:R-:W-:Y:S01]  /*2a090*/  VIADD R0, R226, UR6 ;  /* 0x00000006e2007c36 */ /* 0x000fe20008000000 */
[----:B------:R-:W-:Y:S02]  /*2a0a0*/  ULDC UR8, c[0x0][0x22c] ;  /* 0x00008b0000087ab9 */ /* 0x000fe40000000800 */
[----:B------:R-:W3:Y:S01]  /*2a0b0*/  LDL.LU R252, [R1+0x50c] ;  /* 0x00050c0001fc7983 */ /* 0x000ee20000300800 */
[C---:B------:R-:W-:Y:S01]  /*2a0c0*/  ISETP.LT.AND P6, PT, R10.reuse, UR14, !P5 ;  /* 0x0000000e0a007c0c */ /* 0x040fe2000efc1270 */
[----:B------:R-:W-:Y:S01]  /*2a0d0*/  ULDC UR14, c[0x0][0x228] ;  /* 0x00008a00000e7ab9 */ /* 0x000fe20000000800 */
[----:B------:R-:W-:Y:S01]  /*2a0e0*/  ULDC UR6, c[0x0][0x248] ;  /* 0x0000920000067ab9 */ /* 0x000fe20000000800 */
[----:B----4-:R1:W-:Y:S01]  /*2a0f0*/  @P1 STG.E desc[UR16][R248.64], R225 ;  /* 0x000000e1f8001986 */ /* 0x0103e2000c101910 */
[----:B------:R-:W-:Y:S01]  /*2a100*/  ISETP.LT.AND P1, PT, R10, UR10, !P3 ;  /* 0x0000000a0a007c0c */ /* 0x000fe2000df21270 */
[----:B------:R-:W-:-:S02]  /*2a110*/  ULDC UR10, c[0x0][0x228] ;  /* 0x00008a00000a7ab9 */ /* 0x000fc40000000800 */
[----:B------:R-:W4:Y:S01]  /*2a120*/  LDL.LU R250, [R1+0x30c] ;  /* 0x00030c0001fa7983 */ /* 0x000f220000300800 */
[----:B-1----:R-:W-:-:S09]  /*2a130*/  IMAD.WIDE R224, R226, 0x4, R2 ;  /* 0x00000004e2e07825 */ /* 0x002fd200078e0202 */
        /* <DEDUP_REMOVED lines=62> */
[C---:B------:R-:W-:Y:S01]  /*2a520*/  ISETP.LT.AND P1, PT, R11.reuse, UR18, !P1 ;  /* 0x000000120b007c0c */ /* 0x040fe2000cf21270 */
[----:B------:R-:W-:Y:S01]  /*2a530*/  IMAD.WIDE R226, R226, 0x4, R232 ;  /* 0x00000004e2e27825 */ /* 0x000fe200078e02e8 */
[----:B------:R-:W-:Y:S01]  /*2a540*/  ULDC UR4, c[0x0][0x248] ;  /* 0x0000920000047ab9 */ /* 0x000fe20000000800 */
[----:B------:R-:W3:Y:S01]  /*2a550*/  LDL.LU R224, [R1+0x70c] ;  /* 0x00070c0001e07983 */ /* 0x000ee20000300800 */
[----:B------:R-:W-:Y:S01]  /*2a560*/  ULDC UR12, c[0x0][0x228] ;  /* 0x00008a00000c7ab9 */ /* 0x000fe20000000800 */
[C---:B------:R-:W-:Y:S01]  /*2a570*/  IMAD.WIDE R234, R0.reuse, 0x4, R2 ;  /* 0x0000000400ea7825 */ /* 0x040fe200078e0202 */
[----:B------:R-:W-:Y:S01]  /*2a580*/  ULDC UR14, c[0x0][0x228] ;  /* 0x00008a00000e7ab9 */ /* 0x000fe20000000800 */
[----:B------:R-:W4:Y:S01]  /*2a590*/  LDL.LU R225, [R1+0x10c] ;  /* 0x00010c0001e17983 */ /* 0x000f220000300800 */
[----:B------:R-:W-:Y:S01]  /*2a5a0*/  ULDC UR6, c[0x0][0x248] ;  /* 0x0000920000067ab9 */ /* 0x000fe20000000800 */
[----:B------:R-:W-:Y:S01]  /*2a5b0*/  IMAD.WIDE R248, R0, 0x4, R232 ;  /* 0x0000000400f87825 */ /* 0x000fe200078e02e8 */
[----:B------:R-:W-:Y:S01]  /*2a5c0*/  ULDC UR18, c[0x0][0x228] ;  /* 0x00008a0000127ab9 */ /* 0x000fe20000000800 */
[----:B------:R-:W2:Y:S04]  /*2a5d0*/  LDL.LU R8, [R1+0x308] ;  /* 0x0003080001087983 */ /* 0x000ea80000300800 */
[----:B--2---:R1:W-:Y:S04]  /*2a5e0*/  @P0 STG.E desc[UR16][R226.64], R8 ;  /* 0x00000008e2000986 */ /* 0x0043e8000c101910 */
[----:B---3--:R-:W-:Y:S04]  /*2a5f0*/  @P6 STG.E desc[UR16][R234.64], R224 ;  /* 0x000000e0ea006986 */ /* 0x008fe8000c101910 */
[----:B----4-:R2:W-:Y:S01]  /*2a600*/  @P1 STG.E desc[UR16][R248.64], R225 ;  /* 0x000000e1f8001986 */ /* 0x0105e2000c101910 */
[----:B------:R-:W-:Y:S01]  /*2a610*/  ISETP.LT.AND P1, PT, R10, UR8, !P3 ;  /* 0x000000080a007c0c */ /* 0x000fe2000df21270 */
[----:B------:R-:W-:Y:S01]  /*2a620*/  ULDC UR8, c[0x0][0x22c] ;  /* 0x00008b0000087ab9 */ /* 0x000fe20000000800 */
[----:B-1----:R-:W-:Y:S01]  /*2a630*/  VIADD R227, R0, UR4 ;  /* 0x0000000400e37c36 */ /* 0x002fe20008000000 */
[----:B------:R-:W-:Y:S01]  /*2a640*/  ISETP.LT.AND P3, PT, R11, UR10, !P3 ;  /* 0x0000000a0b007c0c */ /* 0x000fe2000df61270 */
[----:B------:R-:W-:Y:S01]  /*2a650*/  VIADD R8, R9, 0x8b ;  /* 0x0000008b09087836 */ /* 0x000fe20000000000 */
[----:B------:R-:W-:Y:S01]  /*2a660*/  ISETP.LT.AND P6, PT, R10, UR12, !P5 ;  /* 0x0000000c0a007c0c */ /* 0x000fe2000efc1270 */
[----:B------:R-:W-:Y:S01]  /*2a670*/  ULDC UR4, c[0x0][0x22c] ;  /* 0x00008b0000047ab9 */ /* 0x000fe20000000800 */
[----:B--2---:R-:W-:Y:S01]  /*2a680*/  IMAD.WIDE R224, R227, 0x4, R2 ;  /* 0x00000004e3e07825 */ /* 0x004fe200078e0202 */
[----:B------:R-:W-:Y:S01]  /*2a690*/  ULDC UR10, c[0x0][0x228] ;  /* 0x00008a00000a7ab9 */ /* 0x000fe20000000800 */
[----:B------:R-:W-:-:S04]  /*2a6a0*/  ULDC UR12, c[0x0][0x228] ;  /* 0x00008a00000c7ab9 */ /* 0x000fc80000000800 */
[----:B------:R1:W-:Y:S04]  /*2a6b0*/  @P1 STG.E desc[UR16][R224.64], R252 ;  /* 0x000000fce0001986 */ /* 0x0003e8000c101910 */
[----:B-1----:R-:W2:Y:S04]  /*2a6c0*/  LDL.LU R252, [R1+0x9c4] ;  /* 0x0009c40001fc7983 */ /* 0x002ea80000300800 */
[----:B------:R-:W3:Y:S01]  /*2a6d0*/  LDL.LU R225, [R1+0x710] ;  /* 0x0007100001e17983 */ /* 0x000ee20000300800 */
[----:B------:R-:W-:Y:S01]  /*2a6e0*/  ISETP.LT.AND P5, PT, R11, UR14, !P5 ;  /* 0x0000000e0b007c0c */ /* 0x000fe2000efa1270 */
[C---:B------:R-:W-:Y:S01]  /*2a6f0*/  VIADD R0, R227.reuse, UR6 ;  /* 0x00000006e3007c36 */ /* 0x040fe20008000000 */
[----:B------:R-:W-:Y:S01]  /*2a700*/  ISETP.GE.AND P0, PT, R8, UR4, PT ;  /* 0x0000000408007c0c */ /* 0x000fe2000bf06270 */
[----:B------:R-:W-:Y:S01]  /*2a710*/  IMAD.WIDE R226, R227, 0x4, R232 ;  /* 0x00000004e3e27825 */ /* 0x000fe200078e02e8 */
[----:B------:R-:W-:Y:S01]  /*2a720*/  ULDC UR14, c[0x0][0x228] ;  /* 0x00008a00000e7ab9 */ /* 0x000fe20000000800 */
[----:B------:R-:W-:-:S02]  /*2a730*/  ULDC UR6, c[0x0][0x248] ;  /* 0x0000920000067ab9 */ /* 0x000fc40000000800 */
[C---:B------:R-:W-:Y:S01]  /*2a740*/  IMAD.WIDE R234, R0.reuse, 0x4, R2 ;  /* 0x0000000400ea7825 */ /* 0x040fe200078e0202 */
[----:B------:R1:W-:Y:S03]  /*2a750*/  @P3 STG.E desc[UR16][R226.64], R250 ;  /* 0x000000fae2003986 */ /* 0x0003e6000c101910 */
[----:B------:R-:W-:Y:S01]  /*2a760*/  IMAD.WIDE R248, R0, 0x4, R232 ;  /* 0x0000000400f87825 */ /* 0x000fe200078e02e8 */
[----:B------:R-:W-:Y:S01]  /*2a770*/  IADD3 R8, R9, 0xfe, RZ ;  /* 0x000000fe09087810 */ /* 0x000fe20007ffe0ff */
[----:B------:R-:W-:Y:S01]  /*2a780*/  ULDC UR4, c[0x0][0x248] ;  /* 0x0000920000047ab9 */ /* 0x000fe20000000800 */
[----:B-1----:R-:W4:Y:S04]  /*2a790*/  LDL.LU R250, [R1+0x718] ;  /* 0x0007180001fa7983 */ /* 0x002f280000300800 */
[----:B---3--:R-:W-:Y:S04]  /*2a7a0*/  @P6 STG.E desc[UR16][R234.64], R225 ;  /* 0x000000e1ea006986 */ /* 0x008fe8000c101910 */
[----:B------:R1:W-:Y:S04]  /*2a7b0*/  @P5 STG.E desc[UR16][R248.64], R244 ;  /* 0x000000f4f8005986 */ /* 0x0003e8000c101910 */
[----:B-1----:R-:W3:Y:S01]  /*2a7c0*/  LDL.LU R244, [R1+0x714] ;  /* 0x0007140001f47983 */ /* 0x002ee20000300800 */
[----:B------:R-:W-:Y:S01]  /*2a7d0*/  ISETP.LT.AND P3, PT, R10, UR10, !P2 ;  /* 0x0000000a0a007c0c */ /* 0x000fe2000d761270 */
[----:B------:R-:W-:Y:S01]  /*2a7e0*/  VIADD R227, R0, UR4 ;  /* 0x0000000400e37c36 */ /* 0x000fe20008000000 */
[----:B------:R-:W-:Y:S01]  /*2a7f0*/  ISETP.LT.AND P2, PT, R11, UR12, !P2 ;  /* 0x0000000c0b007c0c */ /* 0x000fe2000d741270 */
[----:B------:R-:W-:Y:S01]  /*2a800*/  ULDC UR4, c[0x0][0x22c] ;  /* 0x00008b0000047ab9 */ /* 0x000fe20000000800 */
[----:B------:R-:W-:Y:S01]  /*2a810*/  ISETP.GE.AND P1, PT, R8, UR27, PT ;  /* 0x0000001b08007c0c */ /* 0x000fe2000bf26270 */
[----:B------:R-:W-:Y:S01]  /*2a820*/  VIADD R8, R9, 0x8c ;  /* 0x0000008c09087836 */ /* 0x000fe20000000000 */
[----:B------:R-:W-:Y:S01]  /*2a830*/  ISETP.LT.AND P6, PT, R10, UR14, !P4 ;  /* 0x0000000e0a007c0c */ /* 0x000fe2000e7c1270 */
[----:B------:R-:W-:Y:S01]  /*2a840*/  VIADD R0, R227, UR6 ;  /* 0x00000006e3007c36 */ /* 0x000fe20008000000 */
[----:B------:R-:W-:Y:S01]  /*2a850*/  ISETP.LT.AND P4, PT, R11, UR18, !P4 ;  /* 0x000000120b007c0c */ /* 0x000fe2000e781270 */
[C---:B------:R-:W-:Y:S01]  /*2a860*/  IMAD.WIDE R224, R227.reuse, 0x4, R2 ;  /* 0x00000004e3e07825 */ /* 0x040fe200078e0202 */
[----:B------:R-:W-:Y:S01]  /*2a870*/  ISETP.GE.AND P5, PT, R8, UR8, PT ;  /* 0x0000000808007c0c */ /* 0x000fe2000bfa6270 */
[----:B------:R-:W-:Y:S01]  /*2a880*/  ULDC UR10, c[0x0][0x228] ;  /* 0x00008a00000a7ab9 */ /* 0x000fe20000000800 */
[----:B------:R-:W-:Y:S01]  /*2a890*/  ULDC UR12, c[0x0][0x228] ;  /* 0x00008a00000c7ab9 */ /* 0x000fe20000000800 */
[----:B------:R-:W-:Y:S01]  /*2a8a0*/  IMAD.WIDE R226, R227, 0x4, R232 ;  /* 0x00000004e3e27825 */ /* 0x000fe200078e02e8 */
[----:B------:R-:W-:Y:S01]  /*2a8b0*/  IADD3 R8, R9, 0x8d, RZ ;  /* 0x0000008d09087810 */ /* 0x000fe20007ffe0ff */
[----:B------:R-:W-:Y:S01]  /*2a8c0*/  @P3 STG.E desc[UR16][R224.64], R240 ;  /* 0x000000f0e0003986 */ /* 0x000fe2000c101910 */
[----:B------:R-:W-:Y:S01]  /*2a8d0*/  ULDC UR14, c[0x0][0x228] ;  /* 0x00008a00000e7ab9 */ /* 0x000fe20000000800 */
[----:B------:R-:W-:Y:S01]  /*2a8e0*/  IMAD.WIDE R234, R0, 0x4, R2 ;  /* 0x0000000400ea7825 */ /* 0x000fe200078e0202 */
[----:B------:R-:W-:Y:S01]  /*2a8f0*/  ISETP.GE.AND P3, PT, R8, UR4, PT ;  /* 0x0000000408007c0c */ /* 0x000fe2000bf66270 */
[----:B------:R1:W-:Y:S01]  /*2a900*/  @P2 STG.E desc[UR16][R226.64], R236 ;  /* 0x000000ece2002986 */ /* 0x0003e2000c101910 */
[----:B------:R-:W-:Y:S01]  /*2a910*/  ISETP.LT.AND P2, PT, R10, UR10, !P0 ;  /* 0x0000000a0a007c0c */ /* 0x000fe2000c741270 */
[C---:B------:R-:W-:Y:S01]  /*2a920*/  IMAD.WIDE R248, R0.reuse, 0x4, R232 ;  /* 0x0000000400f87825 */ /* 0x040fe200078e02e8 */
[----:B------:R-:W-:Y:S01]  /*2a930*/  ULDC UR4, c[0x0][0x248] ;  /* 0x0000920000047ab9 */ /* 0x000fe20000000800 */
[----:B------:R-:W-:Y:S01]  /*2a940*/  ISETP.LT.AND P0, PT, R11, UR12, !P0 ;  /* 0x0000000c0b007c0c */ /* 0x000fe2000c701270 */
[----:B------:R-:W-:Y:S01]  /*2a950*/  ULDC UR6, c[0x0][0x248] ;  /* 0x0000920000067ab9 */ /* 0x000fe20000000800 */
[C---:B------:R-:W-:Y:S01]  /*2a960*/  VIADD R8, R9.reuse, 0x8e ;  /* 0x0000008e09087836 */ /* 0x040fe20000000000 */
[----:B------:R-:W-:Y:S01]  /*2a970*/  ULDC UR8, c[0x0][0x22c] ;  /* 0x00008b0000087ab9 */ /* 0x000fe20000000800 */
[----:B------:R-:W-:Y:S01]  /*2a980*/  ULDC UR18, c[0x0][0x228] ;  /* 0x00008a0000127ab9 */ /* 0x000fe20000000800 */
[----:B------:R-:W-:Y:S01]  /*2a990*/  ULDC UR10, c[0x0][0x228] ;  /* 0x00008a00000a7ab9 */ /* 0x000fe20000000800 */
[----:B------:R-:W-:Y:S01]  /*2a9a0*/  ULDC UR12, c[0x0][0x228] ;  /* 0x00008a00000c7ab9 */ /* 0x000fe20000000800 */
[----:B-1----:R-:W-:Y:S01]  /*2a9b0*/  VIADD R227, R0, UR4 ;  /* 0x0000000400e37c36 */ /* 0x002fe20008000000 */
[----:B------:R-:W-:Y:S01]  /*2a9c0*/  IADD3 R0, R9, 0x8f, RZ ;  /* 0x0000008f09007810 */ /* 0x000fe20007ffe0ff */
[----:B------:R-:W-:-:S02]  /*2a9d0*/  ULDC UR4, c[0x0][0x22c] ;  /* 0x00008b0000047ab9 */ /* 0x000fc40000000800 */
[----:B------:R-:W-:Y:S01]  /*2a9e0*/  IMAD.WIDE R224, R227, 0x4, R2 ;  /* 0x00000004e3e07825 */ /* 0x000fe200078e0202 */
[----:B---3--:R-:W-:Y:S01]  /*2a9f0*/  @P6 STG.E desc[UR16][R234.64], R244 ;  /* 0x000000f4ea006986 */ /* 0x008fe2000c101910 */
[----:B------:R-:W-:Y:S01]  /*2aa00*/  ISETP.LT.AND P6, PT, R10, UR14, !P5 ;  /* 0x0000000e0a007c0c */ /* 0x000fe2000efc1270 */
[----:B------:R-:W-:Y:S02]  /*2aa10*/  ULDC UR14, c[0x0][0x228] ;  /* 0x00008a00000e7ab9 */ /* 0x000fe40000000800 */
[----:B------:R1:W-:Y:S01]  /*2aa20*/  @P4 STG.E desc[UR16][R248.64], R245 ;  /* 0x000000f5f8004986 */ /* 0x0003e2000c101910 */
[----:B------:R-:W-:Y:S01]  /*2aa30*/  ISETP.LT.AND P5, PT, R11, UR18, !P5 ;  /* 0x000000120b007c0c */ /* 0x000fe2000efa1270 */
[----:B------:R-:W-:Y:S01]  /*2aa40*/  ULDC UR18, c[0x0][0x228] ;  /* 0x00008a0000127ab9 */ /* 0x000fe20000000800 */
[----:B------:R-:W-:Y:S01]  /*2aa50*/  ISETP.GE.AND P4, PT, R8, UR8, PT ;  /* 0x0000000808007c0c */ /* 0x000fe2000bf86270 */
[----:B------:R-:W-:Y:S01]  /*2aa60*/  @P2 STG.E desc[UR16][R224.64], R241 ;  /* 0x000000f1e0002986 */ /* 0x000fe2000c101910 */
[----:B------:R-:W-:Y:S01]  /*2aa70*/  ISETP.GE.AND P2, PT, R0, UR4, PT ;  /* 0x0000000400007c0c */ /* 0x000fe2000bf46270 */
[----:B------:R-:W-:Y:S01]  /*2aa80*/  ULDC UR4, c[0x0][0x248] ;  /* 0x0000920000047ab9 */ /* 0x000fe20000000800 */
[C---:B-1----:R-:W-:Y:S01]  /*2aa90*/  VIADD R249, R227.reuse, UR6 ;  /* 0x00000006e3f97c36 */ /* 0x042fe20008000000 */
[----:B------:R-:W-:Y:S01]  /*2aaa0*/  ULDC UR6, c[0x0][0x248] ;  /* 0x0000920000067ab9 */ /* 0x000fe20000000800 */
[----:B------:R-:W-:Y:S01]  /*2aab0*/  IMAD.WIDE R226, R227, 0x4, R232 ;  /* 0x00000004e3e27825 */ /* 0x000fe200078e02e8 */
[----:B------:R-:W-:-:S03]  /*2aac0*/  ULDC UR8, c[0x0][0x22c] ;  /* 0x00008b0000087ab9 */ /* 0x000fc60000000800 */
[----:B------:R-:W-:Y:S01]  /*2aad0*/  IMAD.WIDE R234, R249, 0x4, R2 ;  /* 0x00000004f9ea7825 */ /* 0x000fe200078e0202 */
[----:B------:R1:W-:Y:S01]  /*2aae0*/  @P0 STG.E desc[UR16][R226.64], R237 ;  /* 0x000000ede2000986 */ /* 0x0003e2000c101910 */
[C---:B------:R-:W-:Y:S01]  /*2aaf0*/  ISETP.LT.AND P0, PT, R10.reuse, UR10, !P3 ;  /* 0x0000000a0a007c0c */ /* 0x040fe2000df01270 */
[----:B------:R-:W-:Y:S01]  /*2ab00*/  ULDC UR10, c[0x0][0x228] ;  /* 0x00008a00000a7ab9 */ /* 0x000fe20000000800 */
[----:B------:R-:W-:Y:S01]  /*2ab10*/  ISETP.LT.AND P3, PT, R11, UR12, !P3 ;  /* 0x0000000c0b007c0c */ /* 0x000fe2000df61270 */
[----:B----4-:R3:W-:Y:S01]  /*2ab20*/  @P6 STG.E desc[UR16][R234.64], R250 ;  /* 0x000000faea006986 */ /* 0x0107e2000c101910 */
[----:B------:R-:W-:Y:S01]  /*2ab30*/  ISETP.LT.AND P6, PT, R10, UR14, !P4 ;  /* 0x0000000e0a007c0c */ /* 0x000fe2000e7c1270 */
[----:B------:R-:W-:Y:S01]  /*2ab40*/  IMAD.WIDE R244, R249, 0x4, R232 ;  /* 0x00000004f9f47825 */ /* 0x000fe200078e02e8 */
[----:B------:R-:W-:Y:S01]  /*2ab50*/  ISETP.LT.AND P4, PT, R11, UR18, !P4 ;  /* 0x000000120b007c0c */ /* 0x000fe2000e781270 */
[----:B------:R-:W-:Y:S01]  /*2ab60*/  ULDC UR12, c[0x0][0x228] ;  /* 0x00008a00000c7ab9 */ /* 0x000fe20000000800 */
[----:B------:R-:W-:Y:S01]  /*2ab70*/  ULDC UR14, c[0x0][0x228] ;  /* 0x00008a00000e7ab9 */ /* 0x000fe20000000800 */
[----:B------:R-:W-:-:S02]  /*2ab80*/  VIADD R0, R9, 0x90 ;  /* 0x0000009009007836 */ /* 0x000fc40000000000 */
[----:B-1----:R-:W-:Y:S01]  /*2ab90*/  VIADD R227, R249, UR4 ;  /* 0x00000004f9e37c36 */ /* 0x002fe20008000000 */
[----:B------:R-:W-:Y:S01]  /*2aba0*/  @P5 STG.E desc[UR16][R244.64], R246 ;  /* 0x000000f6f4005986 */ /* 0x000fe2000c101910 */
[----:B------:R-:W-:Y:S01]  /*2abb0*/  ULDC UR4, c[0x0][0x22c] ;  /* 0x00008b0000047ab9 */ /* 0x000fe20000000800 */
[----:B------:R-:W-:Y:S01]  /*2abc0*/  ULDC UR18, c[0x0][0x228] ;  /* 0x00008a0000127ab9 */ /* 0x000fe20000000800 */
[C---:B------:R-:W-:Y:S01]  /*2abd0*/  VIADD R241, R227.reuse, UR6 ;  /* 0x00000006e3f17c36 */ /* 0x040fe20008000000 */
[----:B------:R-:W1:Y:S01]  /*2abe0*/  LDS.128 R248, [R251] ;  /* 0x00000000fbf87984 */ /* 0x000e620000000c00 */
[C---:B------:R-:W-:Y:S01]  /*2abf0*/  IMAD.WIDE R224, R227.reuse, 0x4, R2 ;  /* 0x00000004e3e07825 */ /* 0x040fe200078e0202 */
[----:B------:R-:W-:Y:S01]  /*2ac00*/  ISETP.GE.AND P5, PT, R0, UR8, PT ;  /* 0x0000000800007c0c */ /* 0x000fe2000bfa6270 */
[----:B------:R-:W-:Y:S02]  /*2ac10*/  ULDC UR6, c[0x0][0x248] ;  /* 0x0000920000067ab9 */ /* 0x000fe40000000800 */
[----:B------:R-:W-:Y:S01]  /*2ac20*/  IMAD.WIDE R226, R227, 0x4, R232 ;  /* 0x00000004e3e27825 */ /* 0x000fe200078e02e8 */
[----:B------:R-:W-:-:S03]  /*2ac30*/  IADD3 R0, R9, 0x91, RZ ;  /* 0x0000009109007810 */ /* 0x000fc60007ffe0ff */
[C---:B---3--:R-:W-:Y:S01]  /*2ac40*/  IMAD.WIDE R234, R241.reuse, 0x4, R2 ;  /* 0x00000004f1ea7825 */ /* 0x048fe200078e0202 */
[----:B------:R-:W-:Y:S03]  /*2ac50*/  @P0 STG.E desc[UR16][R224.64], R242 ;  /* 0x000000f2e0000986 */ /* 0x000fe6000c101910 */
[----:B------:R-:W-:Y:S01]  /*2ac60*/  IMAD.WIDE R236, R241, 0x4, R232 ;  /* 0x00000004f1ec7825 */ /* 0x000fe200078e02e8 */
[----:B------:R3:W-:Y:S01]  /*2ac70*/  @P3 STG.E desc[UR16][R226.64], R238 ;  /* 0x000000eee2003986 */ /* 0x0007e2000c101910 */
[----:B------:R-:W-:Y:S01]  /*2ac80*/  ISETP.GE.AND P0, PT, R0, UR4, PT ;  /* 0x0000000400007c0c */ /* 0x000fe2000bf06270 */
[----:B------:R-:W-:Y:S01]  /*2ac90*/  ULDC UR4, c[0x0][0x248] ;  /* 0x0000920000047ab9 */ /* 0x000fe20000000800 */
[----:B------:R-:W-:Y:S01]  /*2aca0*/  ULDC UR8, c[0x0][0x22c] ;  /* 0x00008b0000087ab9 */ /* 0x000fe20000000800 */
[----:B--2---:R2:W-:Y:S04]  /*2acb0*/  @P6 STG.E desc[UR16][R234.64], R252 ;  /* 0x000000fcea006986 */ /* 0x0045e8000c101910 */
[----:B------:R4:W-:Y:S01]  /*2acc0*/  @P4 STG.E desc[UR16][R236.64], R247 ;  /* 0x000000f7ec004986 */ /* 0x0009e2000c101910 */
[C---:B------:R-:W-:Y:S01]  /*2acd0*/  ISETP.LT.AND P4, PT, R10.reuse, UR10, !P2 ;  /* 0x0000000a0a007c0c */ /* 0x040fe2000d781270 */
[----:B------:R-:W-:Y:S01]  /*2ace0*/  VIADD R0, R9, 0x92 ;  /* 0x0000009209007836 */ /* 0x000fe20000000000 */
[----:B------:R-:W-:Y:S01]  /*2acf0*/  ISETP.LT.AND P2, PT, R11, UR12, !P2 ;  /* 0x0000000c0b007c0c */ /* 0x000fe2000d741270 */
[----:B---3--:R-:W-:Y:S01]  /*2ad00*/  VIADD R227, R241, UR4 ;  /* 0x00000004f1e37c36 */ /* 0x008fe20008000000 */
[----:B------:R-:W-:Y:S01]  /*2ad10*/  ISETP.LT.AND P6, PT, R10, UR14, !P5 ;  /* 0x0000000e0a007c0c */ /* 0x000fe2000efc1270 */
[----:B------:R-:W-:Y:S01]  /*2ad20*/  ULDC UR4, c[0x0][0x22c] ;  /* 0x00008b0000047ab9 */ /* 0x000fe20000000800 */
[----:B------:R-:W-:Y:S01]  /*2ad30*/  ISETP.GE.AND P3, PT, R0, UR8, PT ;  /* 0x0000000800007c0c */ /* 0x000fe2000bf66270 */
[C---:B------:R-:W-:Y:S01]  /*2ad40*/  VIADD R241, R227.reuse, UR6 ;  /* 0x00000006e3f17c36 */ /* 0x040fe20008000000 */
[----:B------:R-:W-:Y:S01]  /*2ad50*/  ULDC UR10, c[0x0][0x228] ;  /* 0x00008a00000a7ab9 */ /* 0x000fe20000000800 */
[----:B------:R-:W-:Y:S01]  /*2ad60*/  IMAD.WIDE R224, R227, 0x4, R2 ;  /* 0x00000004e3e07825 */ /* 0x000fe200078e0202 */
[----:B------:R-:W-:Y:S01]  /*2ad70*/  ISETP.LT.AND P5, PT, R11, UR18, !P5 ;  /* 0x000000120b007c0c */ /* 0x000fe2000efa1270 */
[----:B------:R-:W-:Y:S01]  /*2ad80*/  ULDC UR12, c[0x0][0x228] ;  /* 0x00008a00000c7ab9 */ /* 0x000fe20000000800 */
[----:B------:R-:W-:Y:S01]  /*2ad90*/  IADD3 R0, R9, 0x93, RZ ;  /* 0x0000009309007810 */ /* 0x000fe20007ffe0ff */
[----:B------:R-:W-:Y:S01]  /*2ada0*/  IMAD.WIDE R226, R227, 0x4, R232 ;  /* 0x00000004e3e27825 */ /* 0x000fe200078e02e8 */
[----:B------:R-:W-:Y:S01]  /*2adb0*/  @P4 STG.E desc[UR16][R224.64], R243 ;  /* 0x000000f3e0004986 */ /* 0x000fe2000c101910 */
[----:B------:R-:W-:Y:S01]  /*2adc0*/  ULDC UR14, c[0x0][0x228] ;  /* 0x00008a00000e7ab9 */ /* 0x000fe20000000800 */
[----:B------:R-:W-:Y:S01]  /*2add0*/  ULDC UR6, c[0x0][0x248] ;  /* 0x0000920000067ab9 */ /* 0x000fe20000000800 */
[----:B--2---:R-:W-:Y:S01]  /*2ade0*/  IMAD.WIDE R234, R241, 0x4, R2 ;  /* 0x00000004f1ea7825 */ /* 0x004fe200078e0202 */
[----:B------:R-:W-:Y:S01]  /*2adf0*/  ISETP.GE.AND P4, PT, R0, UR4, PT ;  /* 0x0000000400007c0c */ /* 0x000fe2000bf86270 */
[----:B------:R2:W-:Y:S01]  /*2ae00*/  @P2 STG.E desc[UR16][R226.64], R239 ;  /* 0x000000efe2002986 */ /* 0x0005e2000c101910 */
[----:B------:R-:W-:Y:S01]  /*2ae10*/  ULDC UR4, c[0x0][0x248] ;  /* 0x0000920000047ab9 */ /* 0x000fe20000000800 */
[C---:B------:R-:W-:Y:S01]  /*2ae20*/  ISETP.LT.AND P2, PT, R10.reuse, UR10, !P0 ;  /* 0x0000000a0a007c0c */ /* 0x040fe2000c741270 */
[----:B------:R-:W-:Y:S01]  /*2ae30*/  ULDC UR18, c[0x0][0x228] ;  /* 0x00008a0000127ab9 */ /* 0x000fe20000000800 */
[----:B------:R3:W-:Y:S01]  /*2ae40*/  @P6 STG.E desc[UR16][R234.64], R4 ;  /* 0x00000004ea006986 */ /* 0x0007e2000c101910 */
[----:B------:R-:W-:Y:S01]  /*2ae50*/  ISETP.LT.AND P0, PT, R11, UR12, !P0 ;  /* 0x0000000c0b007c0c */ /* 0x000fe2000c701270 */
[----:B----4-:R-:W-:Y:S01]  /*2ae60*/  IMAD.WIDE R236, R241, 0x4, R232 ;  /* 0x00000004f1ec7825 */ /* 0x010fe200078e02e8 */
[----:B------:R-:W-:Y:S01]  /*2ae70*/  ISETP.LT.AND P6, PT, R10, UR14, !P3 ;  /* 0x0000000e0a007c0c */ /* 0x000fe2000dfc1270 */
[----:B------:R-:W-:Y:S01]  /*2ae80*/  ULDC UR8, c[0x0][0x22c] ;  /* 0x00008b0000087ab9 */ /* 0x000fe20000000800 */
[----:B------:R-:W-:Y:S01]  /*2ae90*/  ISETP.LT.AND P3, PT, R11, UR18, !P3 ;  /* 0x000000120b007c0c */ /* 0x000fe2000df61270 */
[----:B------:R-:W-:-:S02]  /*2aea0*/  VIADD R0, R9, 0x94 ;  /* 0x0000009409007836 */ /* 0x000fc40000000000 */
[----:B--2---:R-:W-:Y:S01]  /*2aeb0*/  VIADD R227, R241, UR4 ;  /* 0x00000004f1e37c36 */ /* 0x004fe20008000000 */
[----:B------:R2:W-:Y:S01]  /*2aec0*/  @P5 STG.E desc[UR16][R236.64], R24 ;  /* 0x00000018ec005986 */ /* 0x0005e2000c101910 */
[----:B------:R-:W-:Y:S01]  /*2aed0*/  ULDC UR4, c[0x0][0x22c] ;  /* 0x00008b0000047ab9 */ /* 0x000fe20000000800 */
[----:B------:R-:W-:Y:S01]  /*2aee0*/  ULDC UR10, c[0x0][0x228] ;  /* 0x00008a00000a7ab9 */ /* 0x000fe20000000800 */
[C---:B------:R-:W-:Y:S01]  /*2aef0*/  VIADD R239, R227.reuse, UR6 ;  /* 0x00000006e3ef7c36 */ /* 0x040fe20008000000 */
[----:B------:R-:W-:Y:S01]  /*2af00*/  ISETP.GE.AND P5, PT, R0, UR8, PT ;  /* 0x0000000800007c0c */ /* 0x000fe2000bfa6270 */
[----:B------:R-:W-:Y:S01]  /*2af10*/  IMAD.WIDE R224, R227, 0x4, R2 ;  /* 0x00000004e3e07825 */ /* 0x000fe200078e0202 */
[----:B------:R-:W-:Y:S01]  /*2af20*/  IADD3 R0, R9, 0x95, RZ ;  /* 0x0000009509007810 */ /* 0x000fe20007ffe0ff */
[----:B------:R-:W-:Y:S01]  /*2af30*/  ULDC UR12, c[0x0][0x228] ;  /* 0x00008a00000c7ab9 */ /* 0x000fe20000000800 */
[----:B------:R-:W-:Y:S01]  /*2af40*/  ULDC UR14, c[0x0][0x228] ;  /* 0x00008a00000e7ab9 */ /* 0x000fe20000000800 */
[----:B------:R-:W-:Y:S01]  /*2af50*/  IMAD.WIDE R226, R227, 0x4, R232 ;  /* 0x00000004e3e27825 */ /* 0x000fe200078e02e8 */
[----:B------:R-:W-:Y:S01]  /*2af60*/  @P2 STG.E desc[UR16][R224.64], R20 ;  /* 0x00000014e0002986 */ /* 0x000fe2000c101910 */
[----:B------:R-:W-:Y:S01]  /*2af70*/  ULDC UR18, c[0x0][0x228] ;  /* 0x00008a0000127ab9 */ /* 0x000fe20000000800 */
[----:B------:R-:W-:Y:S01]  /*2af80*/  ULDC UR6, c[0x0][0x248] ;  /* 0x0000920000067ab9 */ /* 0x000fe20000000800 */
[----:B---3--:R-:W-:Y:S01]  /*2af90*/  IMAD.WIDE R234, R239, 0x4, R2 ;  /* 0x00000004efea7825 */ /* 0x008fe200078e0202 */
[----:B------:R-:W-:-:S03]  /*2afa0*/  ISETP.GE.AND P2, PT, R0, UR4, PT ;  /* 0x0000000400007c0c */ /* 0x000fc6000bf46270 */
[----:B--2---:R-:W-:Y:S01]  /*2afb0*/  IMAD.WIDE R236, R239, 0x4, R232 ;  /* 0x00000004efec7825 */ /* 0x004fe200078e02e8 */
[----:B------:R-:W-:Y:S01]  /*2afc0*/  @P0 STG.E desc[UR16][R226.64], R16 ;  /* 0x00000010e2000986 */ /* 0x000fe2000c101910 */
[----:B------:R-:W-:Y:S01]  /*2afd0*/  ULDC UR4, c[0x0][0x248] ;  /* 0x0000920000047ab9 */ /* 0x000fe20000000800 */
[C---:B------:R-:W-:Y:S01]  /*2afe0*/  ISETP.LT.AND P0, PT, R10.reuse, UR10, !P4 ;  /* 0x0000000a0a007c0c */ /* 0x040fe2000e701270 */
[----:B------:R-:W-:Y:S01]  /*2aff0*/  VIADD R0, R9, 0x96 ;  /* 0x0000009609007836 */ /* 0x000fe20000000000 */
[----:B------:R-:W-:Y:S01]  /*2b000*/  @P6 STG.E desc[UR16][R234.64], R5 ;  /* 0x00000005ea006986 */ /* 0x000fe2000c101910 */
[C---:B------:R-:W-:Y:S01]  /*2b010*/  ISETP.LT.AND P4, PT, R11.reuse, UR12, !P4 ;  /* 0x0000000c0b007c0c */ /* 0x040fe2000e781270 */
[----:B------:R-:W-:Y:S01]  /*2b020*/  ULDC UR8, c[0x0][0x22c] ;  /* 0x00008b0000087ab9 */ /* 0x000fe20000000800 */
[----:B------:R-:W-:Y:S01]  /*2b030*/  ISETP.LT.AND P6, PT, R10, UR14, !P5 ;  /* 0x0000000e0a007c0c */ /* 0x000fe2000efc1270 */
[----:B------:R2:W-:Y:S01]  /*2b040*/  @P3 STG.E desc[UR16][R236.64], R25 ;  /* 0x00000019ec003986 */ /* 0x0005e2000c101910 */
[----:B------:R-:W-:Y:S01]  /*2b050*/  ISETP.LT.AND P5, PT, R11, UR18, !P5 ;  /* 0x000000120b007c0c */ /* 0x000fe2000efa1270 */
[----:B------:R-:W-:Y:S01]  /*2b060*/  ULDC UR10, c[0x0][0x228] ;  /* 0x00008a00000a7ab9 */ /* 0x000fe20000000800 */
[----:B------:R-:W-:Y:S01]  /*2b070*/  ISETP.GE.AND P3, PT, R0, UR8, PT ;  /* 0x0000000800007c0c */ /* 0x000fe2000bf66270 */
[----:B------:R-:W-:Y:S01]  /*2b080*/  ULDC UR12, c[0x0][0x228] ;  /* 0x00008a00000c7ab9 */ /* 0x000fe20000000800 */
[----:B------:R-:W-:Y:S01]  /*2b090*/  ULDC UR14, c[0x0][0x228] ;  /* 0x00008a00000e7ab9 */ /* 0x000fe20000000800 */
[----:B--2---:R-:W-:Y:S01]  /*2b0a0*/  VIADD R25, R239, UR4 ;  /* 0x00000004ef197c36 */ /* 0x004fe20008000000 */
[----:B------:R-:W-:Y:S01]  /*2b0b0*/  IADD3 R0, R9, 0x97, RZ ;  /* 0x0000009709007810 */ /* 0x000fe20007ffe0ff */
[----:B------:R-:W-:Y:S01]  /*2b0c0*/  ULDC UR4, c[0x0][0x22c] ;  /* 0x00008b0000047ab9 */ /* 0x000fe20000000800 */
[----:B------:R-:W-:Y:S01]  /*2b0d0*/  ULDC UR18, c[0x0][0x228] ;  /* 0x00008a0000127ab9 */ /* 0x000fe20000000800 */
[C---:B------:R-:W-:Y:S01]  /*2b0e0*/  VIADD R235, R25.reuse, UR6 ;  /* 0x0000000619eb7c36 */ /* 0x040fe20008000000 */
[----:B------:R-:W-:Y:S01]  /*2b0f0*/  ULDC UR6, c[0x0][0x248] ;  /* 0x0000920000067ab9 */ /* 0x000fe20000000800 */
[----:B------:R-:W-:Y:S01]  /*2b100*/  IMAD.WIDE R4, R25, 0x4, R2 ;  /* 0x0000000419047825 */ /* 0x000fe200078e0202 */
[----:B------:R-:W-:-:S03]  /*2b110*/  ULDC UR8, c[0x0][0x22c] ;  /* 0x00008b0000087ab9 */ /* 0x000fc60000000800 */
[----:B------:R-:W-:Y:S01]  /*2b120*/  IMAD.WIDE R24, R25, 0x4, R232 ;  /* 0x0000000419187825 */ /* 0x000fe200078e02e8 */
[----:B------:R-:W-:Y:S03]  /*2b130*/  @P0 STG.E desc[UR16][R4.64], R21 ;  /* 0x0000001504000986 */ /* 0x000fe6000c101910 */
[C---:B------:R-:W-:Y:S01]  /*2b140*/  IMAD.WIDE R224, R235.reuse, 0x4, R2 ;  /* 0x00000004ebe07825 */ /* 0x040fe200078e0202 */
[----:B------:R2:W-:Y:S03]  /*2b150*/  @P4 STG.E desc[UR16][R24.64], R17 ;  /* 0x0000001118004986 */ /* 0x0005e6000c101910 */
[----:B------:R-:W-:Y:S01]  /*2b160*/  IMAD.WIDE R226, R235, 0x4, R232 ;  /* 0x00000004ebe27825 */ /* 0x000fe200078e02e8 */
[----:B------:R3:W-:Y:S01]  /*2b170*/  @P6 STG.E desc[UR16][R224.64], R6 ;  /* 0x00000006e0006986 */ /* 0x0007e2000c101910 */
[----:B------:R-:W-:Y:S01]  /*2b180*/  ISETP.GE.AND P0, PT, R0, UR4, PT ;  /* 0x0000000400007c0c */ /* 0x000fe2000bf06270 */
[----:B------:R-:W-:-:S02]  /*2b190*/  ULDC UR4, c[0x0][0x248] ;  /* 0x0000920000047ab9 */ /* 0x000fc40000000800 */
[----:B------:R-:W-:Y:S01]  /*2b1a0*/  @P5 STG.E desc[UR16][R226.64], R26 ;  /* 0x0000001ae2005986 */ /* 0x000fe2000c101910 */
[C---:B------:R-:W-:Y:S02]  /*2b1b0*/  ISETP.LT.AND P5, PT, R10.reuse, UR10, !P2 ;  /* 0x0000000a0a007c0c */ /* 0x040fe4000d7a1270 */
[----:B------:R-:W-:Y:S01]  /*2b1c0*/  ISETP.LT.AND P6, PT, R10, UR14, !P3 ;  /* 0x0000000e0a007c0c */ /* 0x000fe2000dfc1270 */
[----:B--2---:R-:W-:Y:S01]  /*2b1d0*/  VIADD R17, R235, UR4 ;  /* 0x00000004eb117c36 */ /* 0x004fe20008000000 */
[----:B------:R-:W-:Y:S01]  /*2b1e0*/  ISETP.LT.AND P2, PT, R11, UR12, !P2 ;  /* 0x0000000c0b007c0c */ /* 0x000fe2000d741270 */
[----:B------:R-:W-:Y:S01]  /*2b1f0*/  VIADD R0, R9, 0x98 ;  /* 0x0000009809007836 */ /* 0x000fe20000000000 */
[----:B------:R-:W-:Y:S01]  /*2b200*/  ISETP.LT.AND P3, PT, R11, UR18, !P3 ;  /* 0x000000120b007c0c */ /* 0x000fe2000df61270 */
[C---:B---3--:R-:W-:Y:S01]  /*2b210*/  VIADD R225, R17.reuse, UR6 ;  /* 0x0000000611e17c36 */ /* 0x048fe20008000000 */
[----:B------:R-:W-:Y:S01]  /*2b220*/  ULDC UR4, c[0x0][0x22c] ;  /* 0x00008b0000047ab9 */ /* 0x000fe20000000800 */
[C---:B------:R-:W-:Y:S01]  /*2b230*/  IMAD.WIDE R4, R17.reuse, 0x4, R2 ;  /* 0x0000000411047825 */ /* 0x040fe200078e0202 */
[----:B------:R-:W-:Y:S01]  /*2b240*/  ISETP.GE.AND P4, PT, R0, UR8, PT ;  /* 0x0000000800007c0c */ /* 0x000fe2000bf86270 */
[----:B------:R-:W-:Y:S01]  /*2b250*/  ULDC UR10, c[0x0][0x228] ;  /* 0x00008a00000a7ab9 */ /* 0x000fe20000000800 */
[----:B------:R-:W-:Y:S01]  /*2b260*/  ULDC UR12, c[0x0][0x228] ;  /* 0x00008a00000c7ab9 */ /* 0x000fe20000000800 */
[----:B------:R-:W-:Y:S01]  /*2b270*/  IMAD.WIDE R16, R17, 0x4, R232 ;  /* 0x0000000411107825 */ /* 0x000fe200078e02e8 */
[----:B------:R-:W-:Y:S01]  /*2b280*/  IADD3 R0, R9, 0x99, RZ ;  /* 0x0000009909007810 */ /* 0x000fe20007ffe0ff */
[----:B------:R-:W-:Y:S01]  /*2b290*/  ULDC UR14, c[0x0][0x228] ;  /* 0x00008a00000e7ab9 */ /* 0x000fe20000000800 */
[----:B------:R-:W-:Y:S01]  /*2b2a0*/  ULDC UR18, c[0x0][0x228] ;  /* 0x00008a0000127ab9 */ /* 0x000fe20000000800 */
[----:B------:R-:W-:Y:S01]  /*2b2b0*/  IMAD.WIDE R20, R225, 0x4, R2 ;  /* 0x00000004e1147825 */ /* 0x000fe200078e0202 */
[----:B------:R-:W-:Y:S01]  /*2b2c0*/  @P5 STG.E desc[UR16][R4.64], R22 ;  /* 0x0000001604005986 */ /* 0x000fe2000c101910 */
[----:B------:R-:W-:-:S02]  /*2b2d0*/  ULDC UR6, c[0x0][0x248] ;  /* 0x0000920000067ab9 */ /* 0x000fc40000000800 */
[----:B------:R-:W-:Y:S01]  /*2b2e0*/  IMAD.WIDE R24, R225, 0x4, R232 ;  /* 0x00000004e1187825 */ /* 0x000fe200078e02e8 */
[----:B------:R-:W-:Y:S01]  /*2b2f0*/  @P2 STG.E desc[UR16][R16.64], R18 ;  /* 0x0000001210002986 */ /* 0x000fe2000c101910 */
[----:B------:R-:W-:Y:S01]  /*2b300*/  ISETP.GE.AND P5, PT, R0, UR4, PT ;  /* 0x0000000400007c0c */ /* 0x000fe2000bfa6270 */
[----:B------:R-:W-:Y:S01]  /*2b310*/  ULDC UR4, c[0x0][0x248] ;  /* 0x0000920000047ab9 */ /* 0x000fe20000000800 */
[----:B------:R-:W-:Y:S01]  /*2b320*/  ULDC UR8, c[0x0][0x22c] ;  /* 0x00008b0000087ab9 */ /* 0x000fe20000000800 */
[----:B------:R2:W-:Y:S01]  /*2b330*/  @P6 STG.E desc[UR16][R20.64], R7 ;  /* 0x0000000714006986 */ /* 0x0005e2000c101910 */
[C---:B------:R-:W-:Y:S01]  /*2b340*/  ISETP.LT.AND P6, PT, R10.reuse, UR14, !P4 ;  /* 0x0000000e0a007c0c */ /* 0x040fe2000e7c1270 */
[----:B------:R-:W-:Y:S02]  /*2b350*/  VIADD R0, R9, 0x9a ;  /* 0x0000009a09007836 */ /* 0x000fe40000000000 */
[----:B------:R3:W-:Y:S01]  /*2b360*/  @P3 STG.E desc[UR16][R24.64], R27 ;  /* 0x0000001b18003986 */ /* 0x0007e2000c101910 */
[----:B------:R-:W-:Y:S01]  /*2b370*/  ISETP.LT.AND P3, PT, R10, UR10, !P0 ;  /* 0x0000000a0a007c0c */ /* 0x000fe2000c761270 */
[----:B------:R-:W-:Y:S01]  /*2b380*/  ULDC UR10, c[0x0][0x228] ;  /* 0x00008a00000a7ab9 */ /* 0x000fe20000000800 */
[C---:B------:R-:W-:Y:S01]  /*2b390*/  ISETP.LT.AND P0, PT, R11.reuse, UR12, !P0 ;  /* 0x0000000c0b007c0c */ /* 0x040fe2000c701270 */
[----:B------:R-:W-:Y:S01]  /*2b3a0*/  ULDC UR12, c[0x0][0x228] ;  /* 0x00008a00000c7ab9 */ /* 0x000fe20000000800 */
[----:B------:R-:W-:Y:S01]  /*2b3b0*/  ISETP.LT.AND P4, PT, R11, UR18, !P4 ;  /* 0x000000120b007c0c */ /* 0x000fe2000e781270 */
[----:B------:R-:W-:Y:S01]  /*2b3c0*/  ULDC UR14, c[0x0][0x228] ;  /* 0x00008a00000e7ab9 */ /* 0x000fe20000000800 */
[----:B--2---:R-:W-:Y:S01]  /*2b3d0*/  VIADD R7, R225, UR4 ;  /* 0x00000004e1077c36 */ /* 0x004fe20008000000 */
[----:B------:R-:W-:Y:S01]  /*2b3e0*/  ISETP.GE.AND P2, PT, R0, UR8, PT ;  /* 0x0000000800007c0c */ /* 0x000fe2000bf46270 */
[----:B------:R-:W-:Y:S01]  /*2b3f0*/  ULDC UR4, c[0x0][0x22c] ;  /* 0x00008b0000047ab9 */ /* 0x000fe20000000800 */
[----:B------:R-:W-:Y:S01]  /*2b400*/  ULDC UR18, c[0x0][0x228] ;  /* 0x00008a0000127ab9 */ /* 0x000fe20000000800 */
[----:B---3--:R-:W-:-:S02]  /*2b410*/  VIADD R25, R7, UR6 ;  /* 0x0000000607197c36 */ /* 0x008fc40008000000 */
[----:B------:R-:W-:Y:S01]  /*2b420*/  IMAD.WIDE R4, R7, 0x4, R2 ;  /* 0x0000000407047825 */ /* 0x000fe200078e0202 */
[----:B------:R-:W-:Y:S01]  /*2b430*/  IADD3 R0, R9, 0x9b, RZ ;  /* 0x0000009b09007810 */ /* 0x000fe20007ffe0ff */
[----:B------:R-:W-:Y:S01]  /*2b440*/  ULDC UR6, c[0x0][0x248] ;  /* 0x0000920000067ab9 */ /* 0x000fe20000000800 */
[----:B------:R-:W-:Y:S01]  /*2b450*/  ULDC UR8, c[0x0][0x22c] ;  /* 0x00008b0000087ab9 */ /* 0x000fe20000000800 */
[----:B------:R-:W-:Y:S01]  /*2b460*/  IMAD.WIDE R6, R7, 0x4, R232 ;  /* 0x0000000407067825 */ /* 0x000fe200078e02e8 */
[----:B------:R-:W-:Y:S03]  /*2b470*/  @P3 STG.E desc[UR16][R4.64], R23 ;  /* 0x0000001704003986 */ /* 0x000fe6000c101910 */
[C---:B------:R-:W-:Y:S01]  /*2b480*/  IMAD.WIDE R16, R25.reuse, 0x4, R2 ;  /* 0x0000000419107825 */ /* 0x040fe200078e0202 */
[----:B------:R2:W-:Y:S03]  /*2b490*/  @P0 STG.E desc[UR16][R6.64], R19 ;  /* 0x0000001306000986 */ /* 0x0005e6000c101910 */
[----:B------:R-:W-:Y:S01]  /*2b4a0*/  IMAD.WIDE R20, R25, 0x4, R232 ;  /* 0x0000000419147825 */ /* 0x000fe200078e02e8 */
[----:B------:R-:W-:Y:S01]  /*2b4b0*/  @P6 STG.E desc[UR16][R16.64], R12 ;  /* 0x0000000c10006986 */ /* 0x000fe2000c101910 */
[----:B------:R-:W-:Y:S01]  /*2b4c0*/  ISETP.GE.AND P3, PT, R0, UR4, PT ;  /* 0x0000000400007c0c */ /* 0x000fe2000bf66270 */
[----:B------:R-:W-:-:S02]  /*2b4d0*/  ULDC UR4, c[0x0][0x248] ;  /* 0x0000920000047ab9 */ /* 0x000fc40000000800 */
[----:B------:R3:W-:Y:S01]  /*2b4e0*/  @P4 STG.E desc[UR16][R20.64], R40 ;  /* 0x0000002814004986 */ /* 0x0007e2000c101910 */
[C---:B------:R-:W-:Y:S02]  /*2b4f0*/  ISETP.LT.AND P4, PT, R10.reuse, UR10, !P5 ;  /* 0x0000000a0a007c0c */ /* 0x040fe4000ef81270 */
[----:B------:R-:W-:Y:S01]  /*2b500*/  ISETP.LT.AND P6, PT, R10, UR14, !P2 ;  /* 0x0000000e0a007c0c */ /* 0x000fe2000d7c1270 */
[----:B--2---:R-:W-:Y:S01]  /*2b510*/  VIADD R7, R25, UR4 ;  /* 0x0000000419077c36 */ /* 0x004fe20008000000 */
[----:B------:R-:W-:Y:S01]  /*2b520*/  ISETP.LT.AND P5, PT, R11, UR12, !P5 ;  /* 0x0000000c0b007c0c */ /* 0x000fe2000efa1270 */
[----:B------:R-:W-:Y:S01]  /*2b530*/  VIADD R0, R9, 0x9c ;  /* 0x0000009c09007836 */ /* 0x000fe20000000000 */
[----:B------:R-:W-:Y:S01]  /*2b540*/  ISETP.LT.AND P2, PT, R11, UR18, !P2 ;  /* 0x000000120b007c0c */ /* 0x000fe2000d741270 */
[C---:B------:R-:W-:Y:S01]  /*2b550*/  IMAD.WIDE R4, R7.reuse, 0x4, R2 ;  /* 0x0000000407047825 */ /* 0x040fe200078e0202 */
[----:B------:R-:W-:Y:S01]  /*2b560*/  ULDC UR10, c[0x0][0x228] ;  /* 0x00008a00000a7ab9 */ /* 0x000fe20000000800 */
[----:B------:R-:W-:Y:S01]  /*2b570*/  ULDC UR4, c[0x0][0x22c] ;  /* 0x00008b0000047ab9 */ /* 0x000fe20000000800 */
[----:B------:R-:W-:Y:S01]  /*2b580*/  ULDC UR14, c[0x0][0x228] ;  /* 0x00008a00000e7ab9 */ /* 0x000fe20000000800 */
[C---:B---3--:R-:W-:Y:S01]  /*2b590*/  VIADD R21, R7.reuse, UR6 ;  /* 0x0000000607157c36 */ /* 0x048fe20008000000 */
[----:B------:R-:W-:Y:S01]  /*2b5a0*/  ISETP.GE.AND P0, PT, R0, UR8, PT ;  /* 0x0000000800007c0c */ /* 0x000fe2000bf06270 */
[----:B------:R-:W-:Y:S01]  /*2b5b0*/  IMAD.WIDE R6, R7, 0x4, R232 ;  /* 0x0000000407067825 */ /* 0x000fe200078e02e8 */
[----:B------:R-:W-:Y:S01]  /*2b5c0*/  @P4 STG.E desc[UR16][R4.64], R36 ;  /* 0x0000002404004986 */ /* 0x000fe2000c101910 */
[----:B------:R-:W-:Y:S01]  /*2b5d0*/  ULDC UR12, c[0x0][0x228] ;  /* 0x00008a00000c7ab9 */ /* 0x000fe20000000800 */
[----:B------:R-:W-:Y:S01]  /*2b5e0*/  ULDC UR6, c[0x0][0x248] ;  /* 0x0000920000067ab9 */ /* 0x000fe20000000800 */
[----:B------:R-:W-:Y:S01]  /*2b5f0*/  IMAD.WIDE R16, R21, 0x4, R2 ;  /* 0x0000000415107825 */ /* 0x000fe200078e0202 */
[----:B------:R-:W-:Y:S01]  /*2b600*/  IADD3 R0, R9, 0x9d, RZ ;  /* 0x0000009d09007810 */ /* 0x000fe20007ffe0ff */
[----:B------:R-:W-:-:S02]  /*2b610*/  ULDC UR18, c[0x0][0x228] ;  /* 0x00008a0000127ab9 */ /* 0x000fc40000000800 */
[----:B------:R-:W-:Y:S01]  /*2b620*/  IMAD.WIDE R18, R21, 0x4, R232 ;  /* 0x0000000415127825 */ /* 0x000fe200078e02e8 */
[----:B------:R2:W-:Y:S01]  /*2b630*/  @P5 STG.E desc[UR16][R6.64], R32 ;  /* 0x0000002006005986 */ /* 0x0005e2000c101910 */
[----:B------:R-:W-:Y:S01]  /*2b640*/  ISETP.GE.AND P4, PT, R0, UR4, PT ;  /* 0x0000000400007c0c */ /* 0x000fe2000bf86270 */
[----:B------:R-:W-:Y:S01]  /*2b650*/  ULDC UR4, c[0x0][0x248] ;  /* 0x0000920000047ab9 */ /* 0x000fe20000000800 */
[----:B------:R-:W-:Y:S01]  /*2b660*/  ULDC UR8, c[0x0][0x22c] ;  /* 0x00008b0000087ab9 */ /* 0x000fe20000000800 */
[----:B------:R-:W-:Y:S04]  /*2b670*/  @P6 STG.E desc[UR16][R16.64], R13 ;  /* 0x0000000d10006986 */ /* 0x000fe8000c101910 */
[----:B------:R3:W-:Y:S01]  /*2b680*/  @P2 STG.E desc[UR16][R18.64], R41 ;  /* 0x0000002912002986 */ /* 0x0007e2000c101910 */
[C---:B------:R-:W-:Y:S01]  /*2b690*/  ISETP.LT.AND P2, PT, R10.reuse, UR10, !P3 ;  /* 0x0000000a0a007c0c */ /* 0x040fe2000df41270 */
[----:B------:R-:W-:Y:S01]  /*2b6a0*/  VIADD R0, R9, 0x9e ;  /* 0x0000009e09007836 */ /* 0x000fe20000000000 */
[----:B------:R-:W-:Y:S01]  /*2b6b0*/  ISETP.LT.AND P3, PT, R11, UR12, !P3 ;  /* 0x0000000c0b007c0c */ /* 0x000fe2000df61270 */
[----:B--2---:R-:W-:Y:S01]  /*2b6c0*/  VIADD R7, R21, UR4 ;  /* 0x0000000415077c36 */ /* 0x004fe20008000000 */
[----:B------:R-:W-:Y:S01]  /*2b6d0*/  ISETP.LT.AND P5, PT, R10, UR14, !P0 ;  /* 0x0000000e0a007c0c */ /* 0x000fe2000c7a1270 */
[----:B------:R-:W-:Y:S01]  /*2b6e0*/  ULDC UR10, c[0x0][0x228] ;  /* 0x00008a00000a7ab9 */ /* 0x000fe20000000800 */
[----:B------:R-:W-:Y:S01]  /*2b6f0*/  ISETP.LT.AND P6, PT, R11, UR18, !P0 ;  /* 0x000000120b007c0c */ /* 0x000fe2000c7c1270 */
[C---:B------:R-:W-:Y:S01]  /*2b700*/  IMAD.WIDE R4, R7.reuse, 0x4, R2 ;  /* 0x0000000407047825 */ /* 0x040fe200078e0202 */
[----:B------:R-:W-:Y:S01]  /*2b710*/  ISETP.GE.AND P0, PT, R0, UR8, PT ;  /* 0x0000000800007c0c */ /* 0x000fe2000bf06270 */
[----:B------:R-:W-:Y:S01]  /*2b720*/  ULDC UR4, c[0x0][0x22c] ;  /* 0x00008b0000047ab9 */ /* 0x000fe20000000800 */
[----:B------:R-:W-:Y:S01]  /*2b730*/  ULDC UR12, c[0x0][0x228] ;  /* 0x00008a00000c7ab9 */ /* 0x000fe20000000800 */
[----:B---3--:R-:W-:Y:S01]  /*2b740*/  VIADD R19, R7, UR6 ;  /* 0x0000000607137c36 */ /* 0x008fe20008000000 */
[----:B------:R-:W-:Y:S01]  /*2b750*/  IADD3 R0, R9, 0x9f, RZ ;  /* 0x0000009f09007810 */ /* 0x000fe20007ffe0ff */
[----:B------:R-:W-:Y:S01]  /*2b760*/  IMAD.WIDE R6, R7, 0x4, R232 ;  /* 0x0000000407067825 */ /* 0x000fe200078e02e8 */
[----:B------:R-:W-:Y:S01]  /*2b770*/  @P2 STG.E desc[UR16][R4.64], R37 ;  /* 0x0000002504002986 */ /* 0x000fe2000c101910 */
[----:B------:R-:W-:Y:S01]  /*2b780*/  ULDC UR14, c[0x0][0x228] ;  /* 0x00008a00000e7ab9 */ /* 0x000fe20000000800 */
[----:B------:R-:W-:Y:S01]  /*2b790*/  ISETP.GE.AND P2, PT, R0, UR4, PT ;  /* 0x0000000400007c0c */ /* 0x000fe2000bf46270 */
[----:B------:R-:W-:Y:S01]  /*2b7a0*/  IMAD.WIDE R12, R19, 0x4, R2 ;  /* 0x00000004130c7825 */ /* 0x000fe200078e0202 */
[----:B------:R2:W-:Y:S01]  /*2b7b0*/  @P3 STG.E desc[UR16][R6.64], R33 ;  /* 0x0000002106003986 */ /* 0x0005e2000c101910 */
[C---:B------:R-:W-:Y:S01]  /*2b7c0*/  ISETP.LT.AND P3, PT, R10.reuse, UR10, !P4 ;  /* 0x0000000a0a007c0c */ /* 0x040fe2000e761270 */
[----:B------:R-:W-:Y:S01]  /*2b7d0*/  ULDC UR4, c[0x0][0x248] ;  /* 0x0000920000047ab9 */ /* 0x000fe20000000800 */
[----:B------:R-:W-:Y:S01]  /*2b7e0*/  ISETP.LT.AND P4, PT, R11, UR12, !P4 ;  /* 0x0000000c0b007c0c */ /* 0x000fe2000e781270 */
[----:B------:R-:W-:Y:S01]  /*2b7f0*/  IMAD.WIDE R16, R19, 0x4, R232 ;  /* 0x0000000413107825 */ /* 0x000fe200078e02e8 */
[----:B------:R-:W-:Y:S01]  /*2b800*/  ULDC UR6, c[0x0][0x248] ;  /* 0x0000920000067ab9 */ /* 0x000fe20000000800 */
[----:B------:R3:W-:Y:S01]  /*2b810*/  @P5 STG.E desc[UR16][R12.64], R14 ;  /* 0x0000000e0c005986 */ /* 0x0007e2000c101910 */
[----:B------:R-:W-:Y:S01]  /*2b820*/  ULDC UR18, c[0x0][0x228] ;  /* 0x00008a0000127ab9 */ /* 0x000fe20000000800 */
[----:B------:R-:W-:Y:S01]  /*2b830*/  VIADD R0, R9, 0xa0 ;  /* 0x000000a009007836 */ /* 0x000fe20000000000 */
[----:B------:R-:W-:Y:S01]  /*2b840*/  ULDC UR8, c[0x0][0x22c] ;  /* 0x00008b0000087ab9 */ /* 0x000fe20000000800 */
[----:B------:R-:W-:Y:S01]  /*2b850*/  ULDC UR10, c[0x0][0x228] ;  /* 0x00008a00000a7ab9 */ /* 0x000fe20000000800 */
[----:B--2---:R-:W-:Y:S01]  /*2b860*/  VIADD R7, R19, UR4 ;  /* 0x0000000413077c36 */ /* 0x004fe20008000000 */
[----:B------:R2:W-:Y:S01]  /*2b870*/  @P6 STG.E desc[UR16][R16.64], R42 ;  /* 0x0000002a10006986 */ /* 0x0005e2000c101910 */
[----:B------:R-:W-:Y:S01]  /*2b880*/  ISETP.LT.AND P5, PT, R10, UR14, !P0 ;  /* 0x0000000e0a007c0c */ /* 0x000fe2000c7a1270 */
[----:B------:R-:W-:Y:S01]  /*2b890*/  ULDC UR4, c[0x0][0x22c] ;  /* 0x00008b0000047ab9 */ /* 0x000fe20000000800 */
        /* <DEDUP_REMOVED lines=10> */
[C---:B---3--:R-:W-:Y:S01]  /*2b940*/  IMAD.WIDE R12, R19.reuse, 0x4, R2 ;  /* 0x00000004130c7825 */ /* 0x048fe200078e0202 */
[----:B------:R-:W-:Y:S01]  /*2b950*/  ULDC UR18, c[0x0][0x228] ;  /* 0x00008a0000127ab9 */ /* 0x000fe20000000800 */
[----:B------:R3:W-:Y:S01]  /*2b960*/  @P4 STG.E desc[UR16][R6.64], R34 ;  /* 0x0000002206004986 */ /* 0x0007e2000c101910 */
[----:B------:R-:W-:Y:S01]  /*2b970*/  ISETP.LT.AND P4, PT, R10, UR10, !P2 ;  /* 0x0000000a0a007c0c */ /* 0x000fe2000d781270 */
[----:B--2---:R-:W-:Y:S01]  /*2b980*/  IMAD.WIDE R16, R19, 0x4, R232 ;  /* 0x0000000413107825 */ /* 0x004fe200078e02e8 */
[----:B------:R-:W-:Y:S01]  /*2b990*/  ISETP.GE.AND P3, PT, R0, UR4, PT ;  /* 0x0000000400007c0c */ /* 0x000fe2000bf66270 */
[----:B------:R-:W-:Y:S01]  /*2b9a0*/  ULDC UR4, c[0x0][0x248] ;  /* 0x0000920000047ab9 */ /* 0x000fe20000000800 */
[----:B------:R-:W-:Y:S01]  /*2b9b0*/  ISETP.LT.AND P2, PT, R11, UR12, !P2 ;  /* 0x0000000c0b007c0c */ /* 0x000fe2000d741270 */
[----:B------:R-:W-:Y:S01]  /*2b9c0*/  @P5 STG.E desc[UR16][R12.64], R15 ;  /* 0x0000000f0c005986 */ /* 0x000fe2000c101910 */
[----:B------:R-:W-:Y:S01]  /*2b9d0*/  VIADD R0, R9, 0xa2 ;  /* 0x000000a209007836 */ /* 0x000fe20000000000 */
[----:B------:R-:W-:Y:S01]  /*2b9e0*/  ULDC UR8, c[0x0][0x22c] ;  /* 0x00008b0000087ab9 */ /* 0x000fe20000000800 */
[----:B------:R-:W-:Y:S01]  /*2b9f0*/  ULDC UR10, c[0x0][0x228] ;  /* 0x00008a00000a7ab9 */ /* 0x000fe20000000800 */
[----:B---3--:R-:W-:Y:S01]  /*2ba00*/  VIADD R7, R19, UR4 ;  /* 0x0000000413077c36 */ /* 0x008fe20008000000 */
[----:B------:R2:W-:Y:S01]  /*2ba10*/  @P6 STG.E desc[UR16][R16.64], R43 ;  /* 0x0000002b10006986 */ /* 0x0005e2000c101910 */
[----:B------:R-:W-:Y:S01]  /*2ba20*/  ISETP.LT.AND P5, PT, R10, UR14, !P0 ;  /* 0x0000000e0a007c0c */ /* 0x000fe2000c7a1270 */
[----:B------:R-:W-:Y:S01]  /*2ba30*/  ULDC UR4, c[0x0][0x22c] ;  /* 0x00008b0000047ab9 */ /* 0x000fe20000000800 */
[----:B------:R-:W-:Y:S01]  /*2ba40*/  IMAD.WIDE R4, R7, 0x4, R2 ;  /* 0x0000000407047825 */ /* 0x000fe200078e0202 */
[----:B------:R-:W-:Y:S01]  /*2ba50*/  ISETP.LT.AND P6, PT, R11, UR18, !P0 ;  /* 0x000000120b007c0c */ /* 0x000fe2000c7c1270 */
[----:B------:R-:W-:Y:S01]  /*2ba60*/  ULDC UR12, c[0x0][0x228] ;  /* 0x00008a00000c7ab9 */ /* 0x000fe20000000800 */
[----:B------:R-:W-:Y:S01]  /*2ba70*/  ISETP.GE.AND P0, PT, R0, UR8, PT ;  /* 0x0000000800007c0c */ /* 0x000fe2000bf06270 */
[----:B------:R-:W-:Y:S01]  /*2ba80*/  ULDC UR14, c[0x0][0x228] ;  /* 0x00008a00000e7ab9 */ /* 0x000fe20000000800 */
[----:B------:R-:W-:Y:S01]  /*2ba90*/  IADD3 R0, R9, 0xa3, RZ ;  /* 0x000000a309007810 */ /* 0x000fe20007ffe0ff */
[C---:B--2---:R-:W-:Y:S01]  /*2baa0*/  VIADD R17, R7.reuse, UR6 ;  /* 0x0000000607117c36 */ /* 0x044fe20008000000 */
[----:B------:R-:W-:Y:S01]  /*2bab0*/  @P4 STG.E desc[UR16][R4.64], R39 ;  /* 0x0000002704004986 */ /* 0x000fe2000c101910 */
[----:B------:R-:W-:Y:S01]  /*2bac0*/  IMAD.WIDE R6, R7, 0x4, R232 ;  /* 0x0000000407067825 */ /* 0x000fe200078e02e8 */
[----:B------:R-:W-:Y:S01]  /*2bad0*/  ISETP.GE.AND P4, PT, R0, UR4, PT ;  /* 0x0000000400007c0c */ /* 0x000fe2000bf86270 */
[----:B------:R-:W-:Y:S01]  /*2bae0*/  ULDC UR4, c[0x0][0x248] ;  /* 0x0000920000047ab9 */ /* 0x000fe20000000800 */
[----:B------:R-:W-:Y:S01]  /*2baf0*/  ULDC UR6, c[0x0][0x248] ;  /* 0x0000920000067ab9 */ /* 0x000fe20000000800 */
[----:B------:R-:W-:Y:S01]  /*2bb00*/  ULDC UR18, c[0x0][0x228] ;  /* 0x00008a0000127ab9 */ /* 0x000fe20000000800 */
[----:B------:R2:W-:Y:S01]  /*2bb10*/  @P2 STG.E desc[UR16][R6.64], R35 ;  /* 0x0000002306002986 */ /* 0x0005e2000c101910 */
[----:B------:R-:W-:Y:S01]  /*2bb20*/  ISETP.LT.AND P2, PT, R10, UR10, !P3 ;  /* 0x0000000a0a007c0c */ /* 0x000fe2000df41270 */
[----:B------:R-:W-:Y:S01]  /*2bb30*/  IMAD.WIDE R12, R17, 0x4, R2 ;  /* 0x00000004110c7825 */ /* 0x000fe200078e0202 */
[----:B------:R-:W-:Y:S01]  /*2bb40*/  ISETP.LT.AND P3, PT, R11, UR12, !P3 ;  /* 0x0000000c0b007c0c */ /* 0x000fe2000df61270 */
[----:B------:R-:W-:Y:S01]  /*2bb50*/  ULDC UR8, c[0x0][0x22c] ;  /* 0x00008b0000087ab9 */ /* 0x000fe20000000800 */
[----:B------:R-:W-:Y:S01]  /*2bb60*/  ULDC UR10, c[0x0][0x228] ;  /* 0x00008a00000a7ab9 */ /* 0x000fe20000000800 */
[----:B------:R-:W-:Y:S01]  /*2bb70*/  IMAD.WIDE R14, R17, 0x4, R232 ;  /* 0x00000004110e7825 */ /* 0x000fe200078e02e8 */
[----:B------:R3:W-:Y:S03]  /*2bb80*/  @P5 STG.E desc[UR16][R12.64], R28 ;  /* 0x0000001c0c005986 */ /* 0x0007e6000c101910 */
[----:B------:R-:W-:-:S02]  /*2bb90*/  VIADD R0, R9, 0xa4 ;  /* 0x000000a409007836 */ /* 0x000fc40000000000 */
[----:B--2---:R-:W-:Y:S01]  /*2bba0*/  VIADD R7, R17, UR4 ;  /* 0x0000000411077c36 */ /* 0x004fe20008000000 */
[----:B------:R2:W-:Y:S01]  /*2bbb0*/  @P6 STG.E desc[UR16][R14.64], R56 ;  /* 0x000000380e006986 */ /* 0x0005e2000c101910 */
[----:B------:R-:W-:Y:S01]  /*2bbc0*/  ISETP.LT.AND P5, PT, R10, UR14, !P0 ;  /* 0x0000000e0a007c0c */ /* 0x000fe2000c7a1270 */
[----:B------:R-:W-:Y:S01]  /*2bbd0*/  ULDC UR4, c[0x0][0x22c] ;  /* 0x00008b0000047ab9 */ /* 0x000fe20000000800 */
[C---:B------:R-:W-:Y:S01]  /*2bbe0*/  VIADD R17, R7.reuse, UR6 ;  /* 0x0000000607117c36 */ /* 0x040fe20008000000 */
[----:B------:R-:W-:Y:S01]  /*2bbf0*/  ULDC UR12, c[0x0][0x228] ;  /* 0x00008a00000c7ab9 */ /* 0x000fe20000000800 */
[----:B------:R-:W-:Y:S01]  /*2bc00*/  IMAD.WIDE R4, R7, 0x4, R2 ;  /* 0x0000000407047825 */ /* 0x000fe200078e0202 */
[----:B------:R-:W-:Y:S01]  /*2bc10*/  ISETP.LT.AND P6, PT, R11, UR18, !P0 ;  /* 0x000000120b007c0c */ /* 0x000fe2000c7c1270 */
[----:B------:R-:W-:Y:S01]  /*2bc20*/  ULDC UR6, c[0x0][0x248] ;  /* 0x0000920000067ab9 */ /* 0x000fe20000000800 */
[----:B------:R-:W-:Y:S01]  /*2bc30*/  ULDC UR14, c[0x0][0x228] ;  /* 0x00008a00000e7ab9 */ /* 0x000fe20000000800 */
[----:B------:R-:W-:Y:S01]  /*2bc40*/  IMAD.WIDE R6, R7, 0x4, R232 ;  /* 0x0000000407067825 */ /* 0x000fe200078e02e8 */
[----:B------:R-:W-:Y:S01]  /*2bc50*/  ISETP.GE.AND P0, PT, R0, UR8, PT ;  /* 0x0000000800007c0c */ /* 0x000fe2000bf06270 */
[----:B------:R-:W-:Y:S01]  /*2bc60*/  @P2 STG.E desc[UR16][R4.64], R52 ;  /* 0x0000003404002986 */ /* 0x000fe2000c101910 */
[----:B------:R-:W-:Y:S01]  /*2bc70*/  IADD3 R0, R9, 0xa5, RZ ;  /* 0x000000a509007810 */ /* 0x000fe20007ffe0ff */
        /* <DEDUP_REMOVED lines=8> */
[----:B------:R-:W-:Y:S01]  /*2bd00*/  VIADD R0, R9, 0xa6 ;  /* 0x000000a609007836 */ /* 0x000fe20000000000 */
[----:B------:R2:W-:Y:S01]  /*2bd10*/  @P5 STG.E desc[UR16][R12.64], R29 ;  /* 0x0000001d0c005986 */ /* 0x0005e2000c101910 */
[----:B------:R-:W-:Y:S01]  /*2bd20*/  ULDC UR8, c[0x0][0x22c] ;  /* 0x00008b0000087ab9 */ /* 0x000fe20000000800 */
[----:B------:R-:W-:Y:S01]  /*2bd30*/  ULDC UR10, c[0x0][0x228] ;  /* 0x00008a00000a7ab9 */ /* 0x000fe20000000800 */
[----:B---3--:R-:W-:Y:S01]  /*2bd40*/  VIADD R7, R17, UR4 ;  /* 0x0000000411077c36 */ /* 0x008fe20008000000 */
        /* <DEDUP_REMOVED lines=13> */
[C---:B--2---:R-:W-:Y:S01]  /*2be20*/  IMAD.WIDE R12, R17.reuse, 0x4, R2 ;  /* 0x00000004110c7825 */ /* 0x044fe200078e0202 */
[----:B------:R-:W-:Y:S01]  /*2be30*/  ULDC UR18, c[0x0][0x228] ;  /* 0x00008a0000127ab9 */ /* 0x000fe20000000800 */
[----:B------:R2:W-:Y:S01]  /*2be40*/  @P4 STG.E desc[UR16][R6.64], R49 ;  /* 0x0000003106004986 */ /* 0x0005e2000c101910 */
[----:B------:R-:W-:Y:S01]  /*2be50*/  ISETP.LT.AND P4, PT, R10, UR10, !P2 ;  /* 0x0000000a0a007c0c */ /* 0x000fe2000d781270 */
[----:B---3--:R-:W-:Y:S01]  /*2be60*/  IMAD.WIDE R14, R17, 0x4, R232 ;  /* 0x00000004110e7825 */ /* 0x008fe200078e02e8 */
[----:B------:R-:W-:Y:S01]  /*2be70*/  ISETP.GE.AND P3, PT, R0, UR4, PT ;  /* 0x0000000400007c0c */ /* 0x000fe2000bf66270 */
[----:B------:R-:W-:Y:S01]  /*2be80*/  ULDC UR4, c[0x0][0x248] ;  /* 0x0000920000047ab9 */ /* 0x000fe20000000800 */
[----:B------:R-:W-:Y:S01]  /*2be90*/  ISETP.LT.AND P2, PT, R11, UR12, !P2 ;  /* 0x0000000c0b007c0c */ /* 0x000fe2000d741270 */
[----:B------:R-:W-:Y:S01]  /*2bea0*/  VIADD R0, R9, 0xa8 ;  /* 0x000000a809007836 */ /* 0x000fe20000000000 */
[----:B------:R3:W-:Y:S01]  /*2beb0*/  @P5 STG.E desc[UR16][R12.64], R30 ;  /* 0x0000001e0c005986 */ /* 0x0007e2000c101910 */
[----:B------:R-:W-:Y:S01]  /*2bec0*/  ULDC UR8, c[0x0][0x22c] ;  /* 0x00008b0000087ab9 */ /* 0x000fe20000000800 */
[----:B------:R-:W-:Y:S01]  /*2bed0*/  ULDC UR10, c[0x0][0x228] ;  /* 0x00008a00000a7ab9 */ /* 0x000fe20000000800 */
        /* <DEDUP_REMOVED lines=778> */
[----:B------:R-:W-:Y:S01]  /*2ef80*/  ISETP.LT.AND P5, PT, R10, UR14, !P0 ;  /* 0x0000000e0a007c0c */ /* 0x000fe2000c7a1270 */
        /* <DEDUP_REMOVED lines=24> */
[----:B------:R2:W-:Y:S01]  /*2f110*/  @P5 STG.E desc[UR16][R12.64], R133 ;  /* 0x000000850c005986 */ /* 0x0005e2000c101910 */
[----:B------:R-:W-:Y:S01]  /*2f120*/  VIADD R0, R9, 0xe6 ;  /* 0x000000e609007836 */ /* 0x000fe20000000000 */
[----:B------:R-:W-:Y:S01]  /*2f130*/  ISETP.LT.AND P5, PT, R10, UR14, !P0 ;  /* 0x0000000e0a007c0c */ /* 0x000fe2000c7a1270 */
[----:B------:R-:W-:Y:S01]  /*2f140*/  ULDC UR10, c[0x0][0x228] ;  /* 0x00008a00000a7ab9 */ /* 0x000fe20000000800 */
[----:B---3--:R-:W-:Y:S01]  /*2f150*/  VIADD R7, R17, UR4 ;  /* 0x0000000411077c36 */ /* 0x008fe20008000000 */
        /* <DEDUP_REMOVED lines=21> */
[----:B------:R3:W-:Y:S01]  /*2f2b0*/  @P5 STG.E desc[UR16][R12.64], R134 ;  /* 0x000000860c005986 */ /* 0x0007e2000c101910 */
[----:B------:R-:W-:Y:S01]  /*2f2c0*/  VIADD R0, R9, 0xe8 ;  /* 0x000000e809007836 */ /* 0x000fe20000000000 */
[----:B------:R-:W-:Y:S01]  /*2f2d0*/  ISETP.LT.AND P5, PT, R10, UR14, !P0 ;  /* 0x0000000e0a007c0c */ /* 0x000fe2000c7a1270 */
        /* <DEDUP_REMOVED lines=24> */
[----:B------:R-:W-:Y:S01]  /*2f460*/  ISETP.LT.AND P5, PT, R10, UR14, !P0 ;  /* 0x0000000e0a007c0c */ /* 0x000fe2000c7a1270 */
[----:B------:R-:W-:Y:S01]  /*2f470*/  VIADD R0, R9, 0xea ;  /* 0x000000ea09007836 */ /* 0x000fe20000000000 */
        /* <DEDUP_REMOVED lines=24> */
[----:B------:R-:W-:Y:S01]  /*2f600*/  ISETP.LT.AND P5, PT, R10, UR14, !P0 ;  /* 0x0000000e0a007c0c */ /* 0x000fe2000c7a1270 */
[----:B------:R-:W-:Y:S01]  /*2f610*/  VIADD R0, R9, 0xec ;  /* 0x000000ec09007836 */ /* 0x000fe20000000000 */
        /* <DEDUP_REMOVED lines=15> */
[----:B---3--:R-:W-:Y:S01]  /*2f710*/  IMAD.WIDE R12, R17, 0x4, R2 ;  /* 0x00000004110c7825 */ /* 0x008fe200078e0202 */
[----:B------:R-:W-:Y:S01]  /*2f720*/  ISETP.GE.AND P2, PT, R0, UR4, PT ;  /* 0x0000000400007c0c */ /* 0x000fe2000bf46270 */
[----:B------:R3:W-:Y:S01]  /*2f730*/  @P3 STG.E desc[UR16][R6.64], R200 ;  /* 0x000000c806003986 */ /* 0x0007e2000c101910 */
[C---:B------:R-:W-:Y:S01]  /*2f740*/  ISETP.LT.AND P3, PT, R10.reuse, UR10, !P4 ;  /* 0x0000000a0a007c0c */ /* 0x040fe2000e761270 */
[----:B------:R-:W-:Y:S01]  /*2f750*/  ULDC UR4, c[0x0][0x248] ;  /* 0x0000920000047ab9 */ /* 0x000fe20000000800 */
[----:B------:R-:W-:Y:S01]  /*2f760*/  ISETP.LT.AND P4, PT, R11, UR12, !P4 ;  /* 0x0000000c0b007c0c */ /* 0x000fe2000e781270 */
[----:B--2---:R-:W-:Y:S01]  /*2f770*/  IMAD.WIDE R14, R17, 0x4, R232 ;  /* 0x00000004110e7825 */ /* 0x004fe200078e02e8 */
[----:B------:R2:W-:Y:S01]  /*2f780*/  @P5 STG.E desc[UR16][R12.64], R137 ;  /* 0x000000890c005986 */ /* 0x0005e2000c101910 */
[----:B------:R-:W-:Y:S01]  /*2f790*/  ISETP.LT.AND P5, PT, R10, UR14, !P0 ;  /* 0x0000000e0a007c0c */ /* 0x000fe2000c7a1270 */
[----:B------:R-:W-:Y:S01]  /*2f7a0*/  ULDC UR8, c[0x0][0x22c] ;  /* 0x00008b0000087ab9 */ /* 0x000fe20000000800 */
[----:B------:R-:W-:Y:S01]  /*2f7b0*/  VIADD R0, R9, 0xee ;  /* 0x000000ee09007836 */ /* 0x000fe20000000000 */
[----:B------:R-:W-:Y:S01]  /*2f7c0*/  ULDC UR10, c[0x0][0x228] ;  /* 0x00008a00000a7ab9 */ /* 0x000fe20000000800 */
[----:B---3--:R-:W-:Y:S01]  /*2f7d0*/  VIADD R7, R17, UR4 ;  /* 0x0000000411077c36 */ /* 0x008fe20008000000 */
[----:B------:R3:W-:Y:S01]  /*2f7e0*/  @P6 STG.E desc[UR16][R14.64], R209 ;  /* 0x000000d10e006986 */ /* 0x0007e2000c101910 */
[----:B------:R-:W-:Y:S01]  /*2f7f0*/  ISETP.LT.AND P6, PT, R11, UR18, !P0 ;  /* 0x000000120b007c0c */ /* 0x000fe2000c7c1270 */
        /* <DEDUP_REMOVED lines=12> */
[----:B------:R-:W-:Y:S01]  /*2f8c0*/  ISETP.GE.AND P3, PT, R0, UR4, PT ;  /* 0x0000000400007c0c */ /* 0x000fe2000bf66270 */
[----:B------:R2:W-:Y:S01]  /*2f8d0*/  @P4 STG.E desc[UR16][R6.64], R201 ;  /* 0x000000c906004986 */ /* 0x0005e2000c101910 */
[----:B------:R-:W-:Y:S01]  /*2f8e0*/  ULDC UR4, c[0x0][0x248] ;  /* 0x0000920000047ab9 */ /* 0x000fe20000000800 */
[C---:B------:R-:W-:Y:S01]  /*2f8f0*/  ISETP.LT.AND P4, PT, R10.reuse, UR10, !P2 ;  /* 0x0000000a0a007c0c */ /* 0x040fe2000d781270 */
[----:B---3--:R-:W-:Y:S01]  /*2f900*/  IMAD.WIDE R14, R17, 0x4, R232 ;  /* 0x00000004110e7825 */ /* 0x008fe200078e02e8 */
[----:B------:R3:W-:Y:S01]  /*2f910*/  @P5 STG.E desc[UR16][R12.64], R138 ;  /* 0x0000008a0c005986 */ /* 0x0007e2000c101910 */
[----:B------:R-:W-:Y:S01]  /*2f920*/  ISETP.LT.AND P2, PT, R11, UR12, !P2 ;  /* 0x0000000c0b007c0c */ /* 0x000fe2000d741270 */
[----:B------:R-:W-:Y:S01]  /*2f930*/  ULDC UR8, c[0x0][0x22c] ;  /* 0x00008b0000087ab9 */ /* 0x000fe20000000800 */
[----:B------:R-:W-:Y:S01]  /*2f940*/  ISETP.LT.AND P5, PT, R10, UR14, !P0 ;  /* 0x0000000e0a007c0c */ /* 0x000fe2000c7a1270 */
[----:B------:R4:W-:Y:S01]  /*2f950*/  @P6 STG.E desc[UR16][R14.64], R210 ;  /* 0x000000d20e006986 */ /* 0x0009e2000c101910 */
[----:B--2---:R-:W-:Y:S01]  /*2f960*/  VIADD R7, R17, UR4 ;  /* 0x0000000411077c36 */ /* 0x004fe20008000000 */
[----:B------:R-:W-:Y:S01]  /*2f970*/  ISETP.LT.AND P6, PT, R11, UR18, !P0 ;  /* 0x000000120b007c0c */ /* 0x000fe2000c7c1270 */
[----:B------:R-:W-:Y:S01]  /*2f980*/  VIADD R0, R9, 0xf0 ;  /* 0x000000f009007836 */ /* 0x000fe20000000000 */
        /* <DEDUP_REMOVED lines=9> */
[----:B------:R-:W-:-:S02]  /*2fa20*/  ULDC UR12, c[0x0][0x228] ;  /* 0x00008a00000c7ab9 */ /* 0x000fc40000000800 */
[C---:B---3--:R-:W-:Y:S01]  /*2fa30*/  IMAD.WIDE R12, R17.reuse, 0x4, R2 ;  /* 0x00000004110c7825 */ /* 0x048fe200078e0202 */
[----:B------:R2:W-:Y:S01]  /*2fa40*/  @P4 STG.E desc[UR16][R4.64], R206 ;  /* 0x000000ce04004986 */ /* 0x0005e2000c101910 */
[----:B------:R-:W-:Y:S01]  /*2fa50*/  ISETP.GE.AND P4, PT, R0, UR4, PT ;  /* 0x0000000400007c0c */ /* 0x000fe2000bf86270 */
[----:B------:R-:W-:Y:S01]  /*2fa60*/  ULDC UR4, c[0x0][0x248] ;  /* 0x0000920000047ab9 */ /* 0x000fe20000000800 */
[C---:B----4-:R-:W-:Y:S01]  /*2fa70*/  IMAD.WIDE R14, R17.reuse, 0x4, R232 ;  /* 0x00000004110e7825 */ /* 0x050fe200078e02e8 */
[----:B------:R3:W-:Y:S04]  /*2fa80*/  @P2 STG.E desc[UR16][R6.64], R202 ;  /* 0x000000ca06002986 */ /* 0x0007e8000c101910 */
[----:B------:R-:W-:Y:S01]  /*2fa90*/  @P5 STG.E desc[UR16][R12.64], R139 ;  /* 0x0000008b0c005986 */ /* 0x000fe2000c101910 */
[C---:B------:R-:W-:Y:S01]  /*2faa0*/  ISETP.LT.AND P5, PT, R10.reuse, UR6, !P3 ;  /* 0x000000060a007c0c */ /* 0x040fe2000dfa1270 */
[----:B------:R-:W-:Y:S01]  /*2fab0*/  VIADD R17, R17, UR4 ;  /* 0x0000000411117c36 */ /* 0x000fe20008000000 */
[----:B------:R-:W-:Y:S01]  /*2fac0*/  ISETP.LT.AND P3, PT, R11, UR8, !P3 ;  /* 0x000000080b007c0c */ /* 0x000fe2000df61270 */
[----:B------:R4:W-:Y:S01]  /*2fad0*/  @P6 STG.E desc[UR16][R14.64], R211 ;  /* 0x000000d30e006986 */ /* 0x0009e2000c101910 */
[----:B------:R-:W-:Y:S01]  /*2fae0*/  ISETP.LT.AND P6, PT, R10, UR10, !P0 ;  /* 0x0000000a0a007c0c */ /* 0x000fe2000c7c1270 */
[----:B------:R-:W-:Y:S01]  /*2faf0*/  VIADD R0, R9, 0xf2 ;  /* 0x000000f209007836 */ /* 0x000fe20000000000 */
[----:B------:R-:W-:Y:S01]  /*2fb00*/  ULDC UR4, c[0x0][0x248] ;  /* 0x0000920000047ab9 */ /* 0x000fe20000000800 */
[----:B--2---:R-:W-:Y:S01]  /*2fb10*/  IMAD.WIDE R4, R17, 0x4, R2 ;  /* 0x0000000411047825 */ /* 0x004fe200078e0202 */
[----:B------:R-:W-:Y:S01]  /*2fb20*/  ULDC UR6, c[0x0][0x22c] ;  /* 0x00008b0000067ab9 */ /* 0x000fe20000000800 */
[----:B------:R-:W-:-:S02]  /*2fb30*/  ULDC UR8, c[0x0][0x228] ;  /* 0x00008a0000087ab9 */ /* 0x000fc40000000800 */
[C---:B---3--:R-:W-:Y:S01]  /*2fb40*/  IMAD.WIDE R6, R17.reuse, 0x4, R232 ;  /* 0x0000000411067825 */ /* 0x048fe200078e02e8 */
[----:B------:R-:W-:Y:S01]  /*2fb50*/  ISETP.GE.AND P2, PT, R0, UR6, PT ;  /* 0x0000000600007c0c */ /* 0x000fe2000bf46270 */
[----:B------:R-:W-:Y:S01]  /*2fb60*/  ULDC UR6, c[0x0][0x228] ;  /* 0x00008a0000067ab9 */ /* 0x000fe20000000800 */
[----:B------:R-:W-:Y:S01]  /*2fb70*/  ULDC UR10, c[0x0][0x228] ;  /* 0x00008a00000a7ab9 */ /* 0x000fe20000000800 */
[----:B----4-:R-:W-:Y:S01]  /*2fb80*/  VIADD R15, R17, UR4 ;  /* 0x00000004110f7c36 */ /* 0x010fe20008000000 */
[----:B------:R-:W-:Y:S01]  /*2fb90*/  IADD3 R0, R9, 0xf3, RZ ;  /* 0x000000f309007810 */ /* 0x000fe20007ffe0ff */
[----:B------:R2:W-:Y:S01]  /*2fba0*/  @P5 STG.E desc[UR16][R4.64], R207 ;  /* 0x000000cf04005986 */ /* 0x0005e2000c101910 */
[----:B------:R-:W-:Y:S01]  /*2fbb0*/  ULDC UR4, c[0x0][0x22c] ;  /* 0x00008b0000047ab9 */ /* 0x000fe20000000800 */
[----:B------:R-:W-:Y:S01]  /*2fbc0*/  IMAD.WIDE R12, R15, 0x4, R2 ;  /* 0x000000040f0c7825 */ /* 0x000fe200078e0202 */
[C---:B------:R-:W-:Y:S01]  /*2fbd0*/  ISETP.LT.AND P0, PT, R11.reuse, UR6, !P0 ;  /* 0x000000060b007c0c */ /* 0x040fe2000c701270 */
[----:B------:R3:W-:Y:S01]  /*2fbe0*/  @P3 STG.E desc[UR16][R6.64], R203 ;  /* 0x000000cb06003986 */ /* 0x0007e2000c101910 */
[----:B------:R-:W-:Y:S01]  /*2fbf0*/  ISETP.LT.AND P3, PT, R10, UR8, !P4 ;  /* 0x000000080a007c0c */ /* 0x000fe2000e761270 */
[----:B------:R-:W-:Y:S01]  /*2fc00*/  ULDC UR6, c[0x0][0x228] ;  /* 0x00008a0000067ab9 */ /* 0x000fe20000000800 */
[----:B------:R-:W-:Y:S01]  /*2fc10*/  ISETP.GE.AND P5, PT, R0, UR4, PT ;  /* 0x0000000400007c0c */ /* 0x000fe2000bfa6270 */
[----:B------:R-:W-:Y:S01]  /*2fc20*/  ULDC UR4, c[0x0][0x248] ;  /* 0x0000920000047ab9 */ /* 0x000fe20000000800 */
[----:B------:R-:W-:Y:S01]  /*2fc30*/  ISETP.LT.AND P4, PT, R11, UR10, !P4 ;  /* 0x0000000a0b007c0c */ /* 0x000fe2000e781270 */
[----:B------:R4:W-:Y:S01]  /*2fc40*/  @P6 STG.E desc[UR16][R12.64], R140 ;  /* 0x0000008c0c006986 */ /* 0x0009e2000c101910 */
[C---:B------:R-:W-:Y:S01]  /*2fc50*/  VIADD R17, R15.reuse, UR4 ;  /* 0x000000040f117c36 */ /* 0x040fe20008000000 */
[----:B------:R-:W-:Y:S01]  /*2fc60*/  ISETP.LT.AND P6, PT, R10, UR12, !P2 ;  /* 0x0000000c0a007c0c */ /* 0x000fe2000d7c1270 */
[----:B------:R-:W-:Y:S01]  /*2fc70*/  ULDC UR4, c[0x0][0x248] ;  /* 0x0000920000047ab9 */ /* 0x000fe20000000800 */
[----:B--2---:R-:W-:Y:S01]  /*2fc80*/  IMAD.WIDE R4, R15, 0x4, R232 ;  /* 0x000000040f047825 */ /* 0x004fe200078e02e8 */
[----:B------:R-:W-:Y:S01]  /*2fc90*/  ULDC UR8, c[0x0][0x228] ;  /* 0x00008a0000087ab9 */ /* 0x000fe20000000800 */
[----:B------:R-:W-:Y:S01]  /*2fca0*/  ULDC UR10, c[0x0][0x228] ;  /* 0x00008a00000a7ab9 */ /* 0x000fe20000000800 */
[----:B------:R-:W-:Y:S01]  /*2fcb0*/  ULDC UR12, c[0x0][0x228] ;  /* 0x00008a00000c7ab9 */ /* 0x000fe20000000800 */
[C---:B------:R-:W-:Y:S01]  /*2fcc0*/  VIADD R19, R17.reuse, UR4 ;  /* 0x0000000411137c36 */ /* 0x040fe20008000000 */
[----:B------:R-:W-:Y:S01]  /*2fcd0*/  ULDC UR4, c[0x0][0x22c] ;  /* 0x00008b0000047ab9 */ /* 0x000fe20000000800 */
[----:B---3--:R-:W-:Y:S01]  /*2fce0*/  IMAD.WIDE R6, R17, 0x4, R2 ;  /* 0x0000000411067825 */ /* 0x008fe200078e0202 */
[----:B------:R2:W-:Y:S03]  /*2fcf0*/  @P0 STG.E desc[UR16][R4.64], R212 ;  /* 0x000000d404000986 */ /* 0x0005e6000c101910 */
[----:B------:R-:W-:-:S02]  /*2fd00*/  VIADD R0, R9, 0xf4 ;  /* 0x000000f409007836 */ /* 0x000fc40000000000 */
[----:B----4-:R-:W-:Y:S01]  /*2fd10*/  IMAD.WIDE R12, R17, 0x4, R232 ;  /* 0x00000004110c7825 */ /* 0x010fe200078e02e8 */
[----:B------:R-:W-:Y:S01]  /*2fd20*/  ISETP.LT.AND P2, PT, R11, UR6, !P2 ;  /* 0x000000060b007c0c */ /* 0x000fe2000d741270 */
[----:B------:R-:W-:Y:S02]  /*2fd30*/  @P3 STG.E desc[UR16][R6.64], R216 ;  /* 0x000000d806003986 */ /* 0x000fe4000c101910 */
[----:B------:R-:W-:Y:S01]  /*2fd40*/  IMAD.WIDE R14, R19, 0x4, R2 ;  /* 0x00000004130e7825 */ /* 0x000fe200078e0202 */
[----:B------:R-:W-:Y:S01]  /*2fd50*/  ISETP.GE.AND P0, PT, R0, UR4, PT ;  /* 0x0000000400007c0c */ /* 0x000fe2000bf06270 */
[----:B------:R3:W-:Y:S01]  /*2fd60*/  @P4 STG.E desc[UR16][R12.64], R220 ;  /* 0x000000dc0c004986 */ /* 0x0007e2000c101910 */
[C---:B------:R-:W-:Y:S01]  /*2fd70*/  ISETP.LT.AND P4, PT, R10.reuse, UR8, !P5 ;  /* 0x000000080a007c0c */ /* 0x040fe2000ef81270 */
[----:B------:R-:W-:Y:S01]  /*2fd80*/  ULDC UR4, c[0x0][0x248] ;  /* 0x0000920000047ab9 */ /* 0x000fe20000000800 */
[----:B------:R-:W-:Y:S01]  /*2fd90*/  IADD3 R0, R9, 0xf6, RZ ;  /* 0x000000f609007810 */ /* 0x000fe20007ffe0ff */
[----:B------:R4:W-:Y:S01]  /*2fda0*/  @P6 STG.E desc[UR16][R14.64], R141 ;  /* 0x0000008d0e006986 */ /* 0x0009e2000c101910 */
[----:B------:R-:W-:Y:S01]  /*2fdb0*/  ISETP.LT.AND P5, PT, R11, UR10, !P5 ;  /* 0x0000000a0b007c0c */ /* 0x000fe2000efa1270 */
[C---:B--2---:R-:W-:Y:S01]  /*2fdc0*/  IMAD.WIDE R4, R19.reuse, 0x4, R232 ;  /* 0x0000000413047825 */ /* 0x044fe200078e02e8 */
[----:B------:R-:W-:Y:S01]  /*2fdd0*/  ISETP.LT.AND P6, PT, R10, UR12, !P0 ;  /* 0x0000000c0a007c0c */ /* 0x000fe2000c7c1270 */
[----:B------:R-:W-:Y:S01]  /*2fde0*/  ULDC UR6, c[0x0][0x228] ;  /* 0x00008a0000067ab9 */ /* 0x000fe20000000800 */
[----:B------:R-:W-:Y:S01]  /*2fdf0*/  ISETP.GE.AND P3, PT, R0, UR25, PT ;  /* 0x0000001900007c0c */ /* 0x000fe2000bf66270 */
[----:B------:R-:W-:Y:S01]  /*2fe00*/  ULDC UR8, c[0x0][0x228] ;  /* 0x00008a0000087ab9 */ /* 0x000fe20000000800 */
[----:B---3--:R-:W-:Y:S01]  /*2fe10*/  VIADD R13, R19, UR4 ;  /* 0x00000004130d7c36 */ /* 0x008fe20008000000 */
[----:B------:R-:W-:Y:S01]  /*2fe20*/  ULDC UR4, c[0x0][0x248] ;  /* 0x0000920000047ab9 */ /* 0x000fe20000000800 */
[----:B------:R-:W-:Y:S01]  /*2fe30*/  VIADD R0, R9, 0xf5 ;  /* 0x000000f509007836 */ /* 0x000fe20000000000 */
[----:B------:R2:W-:Y:S01]  /*2fe40*/  @P2 STG.E desc[UR16][R4.64], R213 ;  /* 0x000000d504002986 */ /* 0x0005e2000c101910 */
[----:B------:R-:W-:Y:S01]  /*2fe50*/  VIADD R17, R13, UR4 ;  /* 0x000000040d117c36 */ /* 0x000fe20008000000 */
[----:B------:R-:W-:Y:S01]  /*2fe60*/  ISETP.LT.AND P0, PT, R11, UR6, !P0 ;  /* 0x000000060b007c0c */ /* 0x000fe2000c701270 */
[C---:B------:R-:W-:Y:S01]  /*2fe70*/  IMAD.WIDE R6, R13.reuse, 0x4, R2 ;  /* 0x000000040d067825 */ /* 0x040fe200078e0202 */
[----:B------:R-:W-:Y:S01]  /*2fe80*/  ISETP.GE.AND P2, PT, R0, UR23, PT ;  /* 0x0000001700007c0c */ /* 0x000fe2000bf46270 */
[----:B------:R-:W-:Y:S01]  /*2fe90*/  ULDC UR10, c[0x0][0x228] ;  /* 0x00008a00000a7ab9 */ /* 0x000fe20000000800 */
[----:B------:R-:W-:Y:S01]  /*2fea0*/  ULDC UR12, c[0x0][0x228] ;  /* 0x00008a00000c7ab9 */ /* 0x000fe20000000800 */
[----:B------:R-:W-:Y:S01]  /*2feb0*/  IMAD.WIDE R12, R13, 0x4, R232 ;  /* 0x000000040d0c7825 */ /* 0x000fe200078e02e8 */
[----:B------:R-:W-:Y:S01]  /*2fec0*/  @P4 STG.E desc[UR16][R6.64], R217 ;  /* 0x000000d906004986 */ /* 0x000fe2000c101910 */
[----:B------:R-:W-:-:S02]  /*2fed0*/  ULDC UR4, c[0x0][0x248] ;  /* 0x0000920000047ab9 */ /* 0x000fc40000000800 */
[----:B----4-:R-:W-:Y:S01]  /*2fee0*/  IMAD.WIDE R14, R17, 0x4, R2 ;  /* 0x00000004110e7825 */ /* 0x010fe200078e0202 */
[----:B------:R3:W-:Y:S01]  /*2fef0*/  @P5 STG.E desc[UR16][R12.64], R221 ;  /* 0x000000dd0c005986 */ /* 0x0007e2000c101910 */
[----:B------:R-:W-:Y:S01]  /*2ff00*/  IADD3 R0, R9, 0xf8, RZ ;  /* 0x000000f809007810 */ /* 0x000fe20007ffe0ff */
[----:B------:R-:W-:Y:S01]  /*2ff10*/  ULDC UR6, c[0x0][0x228] ;  /* 0x00008a0000067ab9 */ /* 0x000fe20000000800 */
[C---:B------:R-:W-:Y:S01]  /*2ff20*/  ISETP.LT.AND P5, PT, R10.reuse, UR8, !P2 ;  /* 0x000000080a007c0c */ /* 0x040fe2000d7a1270 */
[----:B------:R4:W-:Y:S01]  /*2ff30*/  @P6 STG.E desc[UR16][R14.64], R142 ;  /* 0x0000008e0e006986 */ /* 0x0009e2000c101910 */
[----:B------:R-:W-:Y:S01]  /*2ff40*/  ISETP.LT.AND P4, PT, R11, UR10, !P2 ;  /* 0x0000000a0b007c0c */ /* 0x000fe2000d781270 */
[C---:B--2---:R-:W-:Y:S01]  /*2ff50*/  IMAD.WIDE R4, R17.reuse, 0x4, R232 ;  /* 0x0000000411047825 */ /* 0x044fe200078e02e8 */
[----:B------:R-:W-:Y:S01]  /*2ff60*/  ISETP.LT.AND P6, PT, R10, UR12, !P3 ;  /* 0x0000000c0a007c0c */ /* 0x000fe2000dfc1270 */
[----:B------:R-:W-:Y:S01]  /*2ff70*/  ULDC UR8, c[0x0][0x228] ;  /* 0x00008a0000087ab9 */ /* 0x000fe20000000800 */
[----:B------:R-:W-:Y:S01]  /*2ff80*/  ISETP.GE.AND P2, PT, R0, UR21, PT ;  /* 0x0000001500007c0c */ /* 0x000fe2000bf46270 */
        /* <DEDUP_REMOVED lines=27> */
[----:B------:R-:W-:Y:S01]  /*30140*/  ULDC UR10, c[0x0][0x228] ;  /* 0x00008a00000a7ab9 */ /* 0x000fe20000000800 */
[C---:B------:R-:W-:Y:S01]  /*30150*/  VIADD R17, R13.reuse, UR4 ;  /* 0x000000040d117c36 */ /* 0x040fe20008000000 */
[----:B------:R2:W-:Y:S01]  /*30160*/  @P3 STG.E desc[UR16][R4.64], R215 ;  /* 0x000000d704003986 */ /* 0x0005e2000c101910 */
[----:B------:R-:W-:Y:S01]  /*30170*/  IMAD.WIDE R6, R13, 0x4, R2 ;  /* 0x000000040d067825 */ /* 0x000fe200078e0202 */
[----:B------:R-:W-:Y:S01]  /*30180*/  ISETP.GE.AND P3, PT, R0, UR13, PT ;  /* 0x0000000d00007c0c */ /* 0x000fe2000bf66270 */
[----:B------:R-:W-:Y:S01]  /*30190*/  ULDC UR4, c[0x0][0x248] ;  /* 0x0000920000047ab9 */ /* 0x000fe20000000800 */
[----:B------:R-:W-:Y:S01]  /*301a0*/  ISETP.LT.AND P2, PT, R11, UR6, !P2 ;  /* 0x000000060b007c0c */ /* 0x000fe2000d741270 */
[----:B------:R-:W-:Y:S01]  /*301b0*/  IMAD.WIDE R12, R13, 0x4, R232 ;  /* 0x000000040d0c7825 */ /* 0x000fe200078e02e8 */
[----:B------:R3:W-:Y:S03]  /*301c0*/  @P5 STG.E desc[UR16][R6.64], R219 ;  /* 0x000000db06005986 */ /* 0x0007e6000c101910 */
[----:B----4-:R-:W-:Y:S01]  /*301d0*/  IMAD.WIDE R14, R17, 0x4, R2 ;  /* 0x00000004110e7825 */ /* 0x010fe200078e0202 */
[----:B------:R4:W-:Y:S01]  /*301e0*/  @P4 STG.E desc[UR16][R12.64], R223 ;  /* 0x000000df0c004986 */ /* 0x0009e2000c101910 */
[----:B------:R-:W-:-:S02]  /*301f0*/  IADD3 R0, R9, 0xfc, RZ ;  /* 0x000000fc09007810 */ /* 0x000fc40007ffe0ff */
[C---:B------:R-:W-:Y:S01]  /*30200*/  ISETP.LT.AND P5, PT, R10.reuse, UR8, !P3 ;  /* 0x000000080a007c0c */ /* 0x040fe2000dfa1270 */
[----:B------:R1:W-:Y:S01]  /*30210*/  @P6 STG.E desc[UR16][R14.64], R144 ;  /* 0x000000900e006986 */ /* 0x0003e2000c101910 */
[----:B------:R-:W-:Y:S01]  /*30220*/  ISETP.LT.AND P4, PT, R11, UR10, !P3 ;  /* 0x0000000a0b007c0c */ /* 0x000fe2000df81270 */
[C---:B------:R-:W-:Y:S01]  /*30230*/  VIADD R19, R17.reuse, UR4 ;  /* 0x0000000411137c36 */ /* 0x040fe20008000000 */
[----:B------:R-:W-:Y:S01]  /*30240*/  ISETP.LT.AND P6, PT, R10, UR10, !P0 ;  /* 0x0000000a0a007c0c */ /* 0x000fe2000c7c1270 */
[----:B------:R-:W-:Y:S01]  /*30250*/  ULDC UR4, c[0x0][0x248] ;  /* 0x0000920000047ab9 */ /* 0x000fe20000000800 */
[----:B------:R-:W-:Y:S01]  /*30260*/  ISETP.GE.AND P3, PT, R0, UR5, PT ;  /* 0x0000000500007c0c */ /* 0x000fe2000bf66270 */
[----:B--2---:R-:W-:-:S04]  /*30270*/  IMAD.WIDE R4, R17, 0x4, R232 ;  /* 0x0000000411047825 */ /* 0x004fc800078e02e8 */
[----:B---3--:R-:W-:-:S04]  /*30280*/  IMAD.WIDE R6, R19, 0x4, R2 ;  /* 0x0000000413067825 */ /* 0x008fc800078e0202 */
[----:B------:R-:W-:Y:S02]  /*30290*/  VIADD R0, R9, 0xfb ;  /* 0x000000fb09007836 */ /* 0x000fe40000000000 */
[C---:B------:R-:W-:Y:S01]  /*302a0*/  VIADD R21, R19.reuse, UR4 ;  /* 0x0000000413157c36 */ /* 0x040fe20008000000 */
[----:B------:R2:W-:Y:S01]  /*302b0*/  @P2 STG.E desc[UR16][R4.64], R228 ;  /* 0x000000e404002986 */ /* 0x0005e2000c101910 */
[----:B----4-:R-:W-:Y:S01]  /*302c0*/  IMAD.WIDE R12, R19, 0x4, R232 ;  /* 0x00000004130c7825 */ /* 0x010fe200078e02e8 */
[----:B------:R-:W-:Y:S01]  /*302d0*/  ISETP.GE.AND P2, PT, R0, UR11, PT ;  /* 0x0000000b00007c0c */ /* 0x000fe2000bf46270 */
[----:B------:R-:W-:Y:S01]  /*302e0*/  ULDC UR4, c[0x0][0x248] ;  /* 0x0000920000047ab9 */ /* 0x000fe20000000800 */
[----:B------:R-:W-:Y:S01]  /*302f0*/  ISETP.LT.AND P0, PT, R11, UR10, !P0 ;  /* 0x0000000a0b007c0c */ /* 0x000fe2000c701270 */
[----:B-1----:R-:W-:Y:S01]  /*30300*/  IMAD.WIDE R14, R21, 0x4, R2 ;  /* 0x00000004150e7825 */ /* 0x002fe200078e0202 */
[----:B------:R1:W-:Y:S01]  /*30310*/  @P5 STG.E desc[UR16][R6.64], R148 ;  /* 0x0000009406005986 */ /* 0x0003e2000c101910 */
[----:B------:R-:W-:Y:S01]  /*30320*/  ISETP.LT.AND P5, PT, R10, UR10, !P2 ;  /* 0x0000000a0a007c0c */ /* 0x000fe2000d7a1270 */
[----:B------:R-:W-:-:S02]  /*30330*/  ULDC UR5, c[0x0][0x248] ;  /* 0x0000920000057ab9 */ /* 0x000fc40000000800 */
[----:B------:R3:W-:Y:S01]  /*30340*/  @P4 STG.E desc[UR16][R12.64], R248 ;  /* 0x000000f80c004986 */ /* 0x0007e2000c101910 */
[----:B------:R-:W-:Y:S01]  /*30350*/  ISETP.LT.AND P4, PT, R11, UR10, !P2 ;  /* 0x0000000a0b007c0c */ /* 0x000fe2000d781270 */
[----:B------:R-:W-:Y:S01]  /*30360*/  VIADD R17, R21, UR4 ;  /* 0x0000000415117c36 */ /* 0x000fe20008000000 */
[----:B------:R-:W-:Y:S01]  /*30370*/  IADD3 R0, R9, 0xfd, RZ ;  /* 0x000000fd09007810 */ /* 0x000fe20007ffe0ff */
[----:B------:R4:W-:Y:S01]  /*30380*/  @P6 STG.E desc[UR16][R14.64], R145 ;  /* 0x000000910e006986 */ /* 0x0009e2000c101910 */
[----:B------:R-:W-:Y:S01]  /*30390*/  ISETP.LT.AND P6, PT, R10, UR10, !P3 ;  /* 0x0000000a0a007c0c */ /* 0x000fe2000dfc1270 */
[----:B------:R-:W-:Y:S01]  /*303a0*/  ULDC UR4, c[0x0][0x248] ;  /* 0x0000920000047ab9 */ /* 0x000fe20000000800 */
[----:B------:R-:W-:Y:S01]  /*303b0*/  ISETP.GE.AND P2, PT, R0, UR9, PT ;  /* 0x0000000900007c0c */ /* 0x000fe2000bf46270 */
[----:B------:R-:W-:Y:S01]  /*303c0*/  VIADD R19, R17, UR4 ;  /* 0x0000000411137c36 */ /* 0x000fe20008000000 */
[----:B------:R-:W-:Y:S01]  /*303d0*/  ULDC UR4, c[0x0][0x248] ;  /* 0x0000920000047ab9 */ /* 0x000fe20000000800 */
[----:B--2---:R-:W-:-:S04]  /*303e0*/  IMAD.WIDE R4, R21, 0x4, R232 ;  /* 0x0000000415047825 */ /* 0x004fc800078e02e8 */
[----:B------:R-:W-:Y:S02]  /*303f0*/  VIADD R0, R9, 0xff ;  /* 0x000000ff09007836 */ /* 0x000fe40000000000 */
[C---:B-1----:R-:W-:Y:S01]  /*30400*/  IMAD.WIDE R6, R17.reuse, 0x4, R2 ;  /* 0x0000000411067825 */ /* 0x042fe200078e0202 */
[----:B------:R1:W-:Y:S03]  /*30410*/  @P0 STG.E desc[UR16][R4.64], R229 ;  /* 0x000000e504000986 */ /* 0x0003e6000c101910 */
[----:B------:R-:W-:Y:S01]  /*30420*/  IMAD.WIDE R8, R17, 0x4, R232 ;  /* 0x0000000411087825 */ /* 0x000fe200078e02e8 */
[----:B------:R2:W-:Y:S03]  /*30430*/  @P5 STG.E desc[UR16][R6.64], R149 ;  /* 0x0000009506005986 */ /* 0x0005e6000c101910 */
[C---:B---3--:R-:W-:Y:S01]  /*30440*/  IMAD.WIDE R12, R19.reuse, 0x4, R2 ;  /* 0x00000004130c7825 */ /* 0x048fe200078e0202 */
[----:B------:R3:W-:Y:S01]  /*30450*/  @P4 STG.E desc[UR16][R8.64], R249 ;  /* 0x000000f908004986 */ /* 0x0007e2000c101910 */
[----:B----4-:R-:W-:Y:S01]  /*30460*/  IADD3 R15, R19, UR4, RZ ;  /* 0x00000004130f7c10 */ /* 0x010fe2000fffe0ff */
[----:B------:R-:W-:Y:S01]  /*30470*/  ULDC UR4, c[0x0][0x248] ;  /* 0x0000920000047ab9 */ /* 0x000fe20000000800 */
[----:B------:R-:W-:Y:S01]  /*30480*/  ISETP.LT.AND P3, PT, R11, UR10, !P3 ;  /* 0x0000000a0b007c0c */ /* 0x000fe2000df61270 */
[----:B------:R4:W-:Y:S01]  /*30490*/  @P6 STG.E desc[UR16][R12.64], R146 ;  /* 0x000000920c006986 */ /* 0x0009e2000c101910 */
[----:B------:R-:W-:-:S02]  /*304a0*/  ISETP.GE.AND P0, PT, R0, UR7, PT ;  /* 0x0000000700007c0c */ /* 0x000fc4000bf06270 */
[C---:B------:R-:W-:Y:S02]  /*304b0*/  ISETP.LT.AND P6, PT, R10.reuse, UR10, !P2 ;  /* 0x0000000a0a007c0c */ /* 0x040fe4000d7c1270 */
[----:B------:R-:W-:Y:S02]  /*304c0*/  ISETP.LT.AND P2, PT, R11, UR10, !P2 ;  /* 0x0000000a0b007c0c */ /* 0x000fe4000d741270 */
[C---:B------:R-:W-:Y:S01]  /*304d0*/  ISETP.LT.AND P5, PT, R10.reuse, UR10, !P1 ;  /* 0x0000000a0a007c0c */ /* 0x040fe2000cfa1270 */
[----:B------:R-:W-:Y:S01]  /*304e0*/  VIADD R17, R15, UR5 ;  /* 0x000000050f117c36 */ /* 0x000fe20008000000 */
[C---:B------:R-:W-:Y:S02]  /*304f0*/  ISETP.LT.AND P1, PT, R11.reuse, UR10, !P1 ;  /* 0x0000000a0b007c0c */ /* 0x040fe4000cf21270 */
[----:B------:R-:W-:Y:S02]  /*30500*/  ISETP.LT.AND P4, PT, R10, UR10, !P0 ;  /* 0x0000000a0a007c0c */ /* 0x000fe4000c781270 */
[----:B------:R-:W-:Y:S01]  /*30510*/  ISETP.LT.AND P0, PT, R11, UR10, !P0 ;  /* 0x0000000a0b007c0c */ /* 0x000fe2000c701270 */
[----:B-1----:R-:W-:-:S04]  /*30520*/  IMAD.WIDE R4, R19, 0x4, R232 ;  /* 0x0000000413047825 */ /* 0x002fc800078e02e8 */
[----:B------:R-:W-:Y:S02]  /*30530*/  VIADD R19, R17, UR4 ;  /* 0x0000000411137c36 */ /* 0x000fe40008000000 */
[C---:B--2---:R-:W-:Y:S01]  /*30540*/  IMAD.WIDE R6, R15.reuse, 0x4, R2 ;  /* 0x000000040f067825 */ /* 0x044fe200078e0202 */
[----:B------:R1:W-:Y:S03]  /*30550*/  @P3 STG.E desc[UR16][R4.64], R230 ;  /* 0x000000e604003986 */ /* 0x0003e6000c101910 */
[----:B---3--:R-:W-:Y:S01]  /*30560*/  IMAD.WIDE R8, R15, 0x4, R232 ;  /* 0x000000040f087825 */ /* 0x008fe200078e02e8 */
[----:B------:R1:W-:Y:S03]  /*30570*/  @P6 STG.E desc[UR16][R6.64], R150 ;  /* 0x0000009606006986 */ /* 0x0003e6000c101910 */
[C---:B------:R-:W-:Y:S01]  /*30580*/  IMAD.WIDE R10, R17.reuse, 0x4, R2 ;  /* 0x00000004110a7825 */ /* 0x040fe200078e0202 */
[----:B------:R1:W-:Y:S03]  /*30590*/  @P2 STG.E desc[UR16][R8.64], R250 ;  /* 0x000000fa08002986 */ /* 0x0003e6000c101910 */
[----:B----4-:R-:W-:Y:S01]  /*305a0*/  IMAD.WIDE R12, R17, 0x4, R232 ;  /* 0x00000004110c7825 */ /* 0x010fe200078e02e8 */
[----:B------:R1:W-:Y:S03]  /*305b0*/  @P5 STG.E desc[UR16][R10.64], R147 ;  /* 0x000000930a005986 */ /* 0x0003e6000c101910 */
[C---:B------:R-:W-:Y:S01]  /*305c0*/  IMAD.WIDE R2, R19.reuse, 0x4, R2 ;  /* 0x0000000413027825 */ /* 0x040fe200078e0202 */
[----:B------:R1:W-:Y:S04]  /*305d0*/  @P1 STG.E desc[UR16][R12.64], R231 ;  /* 0x000000e70c001986 */ /* 0x0003e8000c101910 */
[----:B------:R1:W-:Y:S01]  /*305e0*/  @P4 STG.E desc[UR16][R2.64], R151 ;  /* 0x0000009702004986 */ /* 0x0003e2000c101910 */
[----:B------:R-:W-:Y:S01]  /*305f0*/  IMAD.WIDE R232, R19, 0x4, R232 ;  /* 0x0000000413e87825 */ /* 0x000fe200078e02e8 */
[----:B------:R-:W-:Y:S06]  /*30600*/  @!P0 EXIT ;  /* 0x000000000000894d */ /* 0x000fec0003800000 */
[----:B------:R-:W-:Y:S01]  /*30610*/  STG.E desc[UR16][R232.64], R251 ;  /* 0x000000fbe8007986 */ /* 0x000fe2000c101910 */
[----:B------:R-:W-:Y:S05]  /*30620*/  EXIT ;  /* 0x000000000000794d */ /* 0x000fea0003800000 */
.L_x_2:
[----:B------:R-:W-:-:S00]  /*30630*/  BRA `(.L_x_2) ;  /* 0xfffffffc00fc7947 */ /* 0x000fc0000383ffff */
[----:B------:R-:W-:-:S00]  /*30640*/  NOP ;  /* 0x0000000000007918 */ /* 0x000fc00000000000 */
        /* <DEDUP_REMOVED lines=11> */
.L_x_3:


//--------------------- .nv.shared.matmul_kernel  --------------------------
	.section	.nv.shared.matmul_kernel,"aw",@nobits
	.sectionflags	@""
	.align	16
	.zero		1024


//--------------------- .nv.shared.reserved.0     --------------------------
	.section	.nv.shared.reserved.0,"aw",@nobits
	.weak		__nv_reservedSMEM_offset_0_alias
	.size		__nv_reservedSMEM_offset_0_alias, 0, 0
	.other		__nv_reservedSMEM_offset_0_alias,@"STO_CUDA_RESERVED_SHARED STV_DEFAULT"
__nv_reservedSMEM_offset_0_alias:
	.zero		0


//--------------------- .nv.constant0.matmul_kernel --------------------------
	.section	.nv.constant0.matmul_kernel,"a",@progbits
	.sectionflags	@""
	.align	4
.nv.constant0.matmul_kernel:
	.zero		608


//--------------------- SYMBOLS --------------------------

	.type		.nv.reservedSmem.offset0,@object
	.size		.nv.reservedSmem.offset0,0x4
